	.target	sm_80

	.elftype	@"ET_EXEC"


//--------------------- .note.nv.tkinfo           --------------------------
	.section	.note.nv.tkinfo,"",@"SHT_NOTE"
	.sectionflags	@"SHF_NOTE_NV_TKINFO"
	.tkinfo
        /*0018*/ 	.word	0x00000002
        /*0030*/ 	.string	""
        /*0030*/ 	.string	"ptxas"
        /*0030*/ 	.string	"Cuda compilation tools, release 13.0, V13.0.88"
        /*0030*/ 	.string	"Build cuda_13.0.r13.0/compiler.36424714_0"
        /*0030*/ 	.string	"-v  -suppress-debug-info  -lineinfo  -arch sm_80 "



//--------------------- .note.nv.cuinfo           --------------------------
	.section	.note.nv.cuinfo,"",@"SHT_NOTE"
	.sectionflags	@"SHF_NOTE_NV_CUINFO"
        /*0018*/ 	.short	0x0002
        /*001a*/ 	.short	0x0050
        /*001c*/ 	.short	0x0082
	.zero		2


//--------------------- .nv.info                  --------------------------
	.section	.nv.info,"",@"SHT_CUDA_INFO"
	.align	4


	//----- nvinfo : EIATTR_REGCOUNT
	.align		4
        /*0000*/ 	.byte	0x04, 0x2f
        /*0002*/ 	.short	(.L_1 - .L_0)
	.align		4
.L_0:
        /*0004*/ 	.word	index@(matmul_kernel)
        /*0008*/ 	.word	0x000000ff


	//----- nvinfo : EIATTR_FRAME_SIZE
	.align		4
.L_1:
        /*000c*/ 	.byte	0x04, 0x11
        /*000e*/ 	.short	(.L_3 - .L_2)
	.align		4
.L_2:
        /*0010*/ 	.word	index@(matmul_kernel)
        /*0014*/ 	.word	0x00002540


	//----- nvinfo : EIATTR_MIN_STACK_SIZE
	.align		4
.L_3:
        /*0018*/ 	.byte	0x04, 0x12
        /*001a*/ 	.short	(.L_5 - .L_4)
	.align		4
.L_4:
        /*001c*/ 	.word	index@(matmul_kernel)
        /*0020*/ 	.word	0x00002540
.L_5:


//--------------------- .nv.info.matmul_kernel    --------------------------
	.section	.nv.info.matmul_kernel,"",@"SHT_CUDA_INFO"
	.sectionflags	@""
	.align	4


	//----- nvinfo : EIATTR_CUDA_API_VERSION
	.align		4
        /*0000*/ 	.byte	0x04, 0x37
        /*0002*/ 	.short	(.L_7 - .L_6)
.L_6:
        /*0004*/ 	.word	0x00000082


	//----- nvinfo : EIATTR_SW2861232_WAR
	.align		4
.L_7:
        /*0008*/ 	.byte	0x01, 0x35
	.zero		2


	//----- nvinfo : EIATTR_PARAM_CBANK
	.align		4
        /*000c*/ 	.byte	0x04, 0x0a
        /*000e*/ 	.short	(.L_9 - .L_8)
	.align		4
.L_8:
        /*0010*/ 	.word	index@(.nv.constant0.matmul_kernel)
        /*0014*/ 	.short	0x0160
        /*0016*/ 	.short	0x0050


	//----- nvinfo : EIATTR_CBANK_PARAM_SIZE
	.align		4
.L_9:
        /*0018*/ 	.byte	0x03, 0x19
        /*001a*/ 	.short	0x0050


	//----- nvinfo : EIATTR_KPARAM_INFO
	.align		4
        /*001c*/ 	.byte	0x04, 0x17
        /*001e*/ 	.short	(.L_11 - .L_10)
.L_10:
        /*0020*/ 	.word	0x00000000
        /*0024*/ 	.short	0x000d
        /*0026*/ 	.short	0x0048
        /*0028*/ 	.byte	0x00, 0xf4, 0x21, 0x00


	//----- nvinfo : EIATTR_KPARAM_INFO
	.align		4
.L_11:
        /*002c*/ 	.byte	0x04, 0x17
        /*002e*/ 	.short	(.L_13 - .L_12)
.L_12:
        /*0030*/ 	.word	0x00000000
        /*0034*/ 	.short	0x000c
        /*0036*/ 	.short	0x0040
        /*0038*/ 	.byte	0x00, 0xf4, 0x21, 0x00


	//----- nvinfo : EIATTR_KPARAM_INFO
	.align		4
.L_13:
        /*003c*/ 	.byte	0x04, 0x17
        /*003e*/ 	.short	(.L_15 - .L_14)
.L_14:
        /*0040*/ 	.word	0x00000000
        /*0044*/ 	.short	0x000b
        /*0046*/ 	.short	0x0038
        /*0048*/ 	.byte	0x00, 0xf0, 0x11, 0x00


	//----- nvinfo : EIATTR_KPARAM_INFO
	.align		4
.L_15:
        /*004c*/ 	.byte	0x04, 0x17
        /*004e*/ 	.short	(.L_17 - .L_16)
.L_16:
        /*0050*/ 	.word	0x00000000
        /*0054*/ 	.short	0x000a
        /*0056*/ 	.short	0x0034
        /*0058*/ 	.byte	0x00, 0xf0, 0x11, 0x00


	//----- nvinfo : EIATTR_KPARAM_INFO
	.align		4
.L_17:
        /*005c*/ 	.byte	0x04, 0x17
        /*005e*/ 	.short	(.L_19 - .L_18)
.L_18:
        /*0060*/ 	.word	0x00000000
        /*0064*/ 	.short	0x0009
        /*0066*/ 	.short	0x0030
        /*0068*/ 	.byte	0x00, 0xf0, 0x11, 0x00


	//----- nvinfo : EIATTR_KPARAM_INFO
	.align		4
.L_19:
        /*006c*/ 	.byte	0x04, 0x17
        /*006e*/ 	.short	(.L_21 - .L_20)
.L_20:
        /*0070*/ 	.word	0x00000000
        /*0074*/ 	.short	0x0008
        /*0076*/ 	.short	0x002c
        /*0078*/ 	.byte	0x00, 0xf0, 0x11, 0x00


	//----- nvinfo : EIATTR_KPARAM_INFO
	.align		4
.L_21:
        /*007c*/ 	.byte	0x04, 0x17
        /*007e*/ 	.short	(.L_23 - .L_22)
.L_22:
        /*0080*/ 	.word	0x00000000
        /*0084*/ 	.short	0x0007
        /*0086*/ 	.short	0x0028
        /*0088*/ 	.byte	0x00, 0xf0, 0x11, 0x00


	//----- nvinfo : EIATTR_KPARAM_INFO
	.align		4
.L_23:
        /*008c*/ 	.byte	0x04, 0x17
        /*008e*/ 	.short	(.L_25 - .L_24)
.L_24:
        /*0090*/ 	.word	0x00000000
        /*0094*/ 	.short	0x0006
        /*0096*/ 	.short	0x0024
        /*0098*/ 	.byte	0x00, 0xf0, 0x11, 0x00


	//----- nvinfo : EIATTR_KPARAM_INFO
	.align		4
.L_25:
        /*009c*/ 	.byte	0x04, 0x17
        /*009e*/ 	.short	(.L_27 - .L_26)
.L_26:
        /*00a0*/ 	.word	0x00000000
        /*00a4*/ 	.short	0x0005
        /*00a6*/ 	.short	0x0020
        /*00a8*/ 	.byte	0x00, 0xf0, 0x11, 0x00


	//----- nvinfo : EIATTR_KPARAM_INFO
	.align		4
.L_27:
        /*00ac*/ 	.byte	0x04, 0x17
        /*00ae*/ 	.short	(.L_29 - .L_28)
.L_28:
        /*00b0*/ 	.word	0x00000000
        /*00b4*/ 	.short	0x0004
        /*00b6*/ 	.short	0x001c
        /*00b8*/ 	.byte	0x00, 0xf0, 0x11, 0x00


	//----- nvinfo : EIATTR_KPARAM_INFO
	.align		4
.L_29:
        /*00bc*/ 	.byte	0x04, 0x17
        /*00be*/ 	.short	(.L_31 - .L_30)
.L_30:
        /*00c0*/ 	.word	0x00000000
        /*00c4*/ 	.short	0x0003
        /*00c6*/ 	.short	0x0018
        /*00c8*/ 	.byte	0x00, 0xf0, 0x11, 0x00


	//----- nvinfo : EIATTR_KPARAM_INFO
	.align		4
.L_31:
        /*00cc*/ 	.byte	0x04, 0x17
        /*00ce*/ 	.short	(.L_33 - .L_32)
.L_32:
        /*00d0*/ 	.word	0x00000000
        /*00d4*/ 	.short	0x0002
        /*00d6*/ 	.short	0x0010
        /*00d8*/ 	.byte	0x00, 0xf4, 0x21, 0x00


	//----- nvinfo : EIATTR_KPARAM_INFO
	.align		4
.L_33:
        /*00dc*/ 	.byte	0x04, 0x17
        /*00de*/ 	.short	(.L_35 - .L_34)
.L_34:
        /*00e0*/ 	.word	0x00000000
        /*00e4*/ 	.short	0x0001
        /*00e6*/ 	.short	0x0008
        /*00e8*/ 	.byte	0x00, 0xf4, 0x21, 0x00


	//----- nvinfo : EIATTR_KPARAM_INFO
	.align		4
.L_35:
        /*00ec*/ 	.byte	0x04, 0x17
        /*00ee*/ 	.short	(.L_37 - .L_36)
.L_36:
        /*00f0*/ 	.word	0x00000000
        /*00f4*/ 	.short	0x0000
        /*00f6*/ 	.short	0x0000
        /*00f8*/ 	.byte	0x00, 0xf4, 0x21, 0x00


	//----- nvinfo : EIATTR_MAXREG_COUNT
	.align		4
.L_37:
        /*00fc*/ 	.byte	0x03, 0x1b
        /*00fe*/ 	.short	0x00ff


	//----- nvinfo : EIATTR_NUM_BARRIERS
	.align		4
        /*0100*/ 	.byte	0x02, 0x4c
        /*0102*/ 	.byte	0x01
	.zero		1


	//----- nvinfo : EIATTR_ANNOTATIONS
	.align		4
        /*0104*/ 	.byte	0x04, 0x55
        /*0106*/ 	.short	(.L_39 - .L_38)


	//   ....[0]....
.L_38:
        /*0108*/ 	.word	0x00000001
        /*010c*/ 	.byte	0xf0, 0x05, 0x00, 0x00, 0x01, 0x00, 0x00, 0x00, 0xd0, 0x06, 0x00, 0x00, 0x01, 0x00, 0x00, 0x00
        /* <DEDUP_REMOVED lines=2166> */
        /*887c*/ 	.byte	0xb0, 0x10, 0x04, 0x00


	//----- nvinfo : EIATTR_MERCURY_ISA_VERSION
	.align		4
.L_39:
        /*8880*/ 	.byte	0x03, 0x5f
        /*8882*/ 	.short	0x0000


	//----- nvinfo : EIATTR_EXIT_INSTR_OFFSETS
	.align		4
        /*8884*/ 	.byte	0x04, 0x1c
        /*8886*/ 	.short	(.L_41 - .L_40)


	//   ....[0]....
.L_40:
        /*8888*/ 	.word	0x00087330


	//   ....[1]....
        /*888c*/ 	.word	0x00087350


	//----- nvinfo : EIATTR_REQNTID
	.align		4
.L_41:
        /*8890*/ 	.byte	0x04, 0x10
        /*8892*/ 	.short	(.L_43 - .L_42)
.L_42:
        /*8894*/ 	.word	0x00000080
        /*8898*/ 	.word	0x00000001
        /*889c*/ 	.word	0x00000001
.L_43:


//--------------------- .nv.callgraph             --------------------------
	.section	.nv.callgraph,"",@"SHT_CUDA_CALLGRAPH"
	.align	4
	.sectionentsize	8
	.align		4
        /*0000*/ 	.word	0x00000000
	.align		4
        /*0004*/ 	.word	0xffffffff
	.align		4
        /*0008*/ 	.word	0x00000000
	.align		4
        /*000c*/ 	.word	0xfffffffe
	.align		4
        /*0010*/ 	.word	0x00000000
	.align		4
        /*0014*/ 	.word	0xfffffffd
	.align		4
        /*0018*/ 	.word	0x00000000
	.align		4
        /*001c*/ 	.word	0xfffffffc


//--------------------- .nv.rel.action            --------------------------
	.section	.nv.rel.action,"",@"SHT_CUDA_RELOCINFO"
	.align	8
	.sectionentsize	8
        /*0000*/ 	.byte	0x73, 0x00, 0x00, 0x00, 0x00, 0x00, 0x00, 0x00, 0x00, 0x00, 0x00, 0x11, 0x25, 0x00, 0x05, 0x36


//--------------------- .nv.constant0.matmul_kernel --------------------------
	.section	.nv.constant0.matmul_kernel,"a",@progbits
	.sectionflags	@""
	.align	4
.nv.constant0.matmul_kernel:
	.zero		432


//--------------------- .text.matmul_kernel       --------------------------
	.section	.text.matmul_kernel,"ax",@progbits
	.sectioninfo	@"SHI_REGISTERS=255"
	.align	128
        .global         matmul_kernel
        .type           matmul_kernel,@function
        .size           matmul_kernel,(.L_x_3 - matmul_kernel)
        .other          matmul_kernel,@"STO_CUDA_ENTRY STV_DEFAULT"
matmul_kernel:
.text.matmul_kernel:
[----:B------:R-:W-:Y:S02]  /*0000*/  IMAD.MOV.U32 R1, RZ, RZ, c[0x0][0x28] ;  /* 0x00000a00ff017624 */ /* 0x000fe400078e00ff */
[----:B------:R-:W-:Y:S01]  /*0010*/  IMAD.MOV.U32 R0, RZ, RZ, c[0x0][0x17c] ;  /* 0x00005f00ff007624 */ /* 0x000fe200078e00ff */
[----:B------:R-:W1:Y:S01]  /*0020*/  S2R R5, SR_CTAID.X ;  /* 0x0000000000057919 */ /* 0x000e620000002500 */
[----:B------:R-:W-:Y:S01]  /*0030*/  IABS R191, c[0x0][0x17c] ;  /* 0x00005f0000bf7a13 */ /* 0x000fe20000000000 */
[----:B------:R-:W-:Y:S01]  /*0040*/  IMAD.MOV.U32 R199, RZ, RZ, c[0x0][0x188] ;  /* 0x00006200ffc77624 */ /* 0x000fe200078e00ff */
[----:B------:R-:W-:Y:S01]  /*0050*/  IADD3 R1, R1, -0x2540, RZ ;  /* 0xffffdac001017810 */ /* 0x000fe20007ffe0ff */
[----:B------:R-:W2:Y:S01]  /*0060*/  S2R R181, SR_TID.X ;  /* 0x0000000000b57919 */ /* 0x000ea20000002100 */
[----:B------:R-:W-:-:S04]  /*0070*/  IADD3 R0, R0, 0x1ff, RZ ;  /* 0x000001ff00007810 */ /* 0x000fc80007ffe0ff */
[----:B------:R-:W-:-:S04]  /*0080*/  SHF.R.S32.HI R3, RZ, 0x1f, R0 ;  /* 0x0000001fff037819 */ /* 0x000fc80000011400 */
[----:B------:R-:W-:-:S04]  /*0090*/  LEA.HI R3, R3, R0, RZ, 0x9 ;  /* 0x0000000003037211 */ /* 0x000fc800078f48ff */
[----:B------:R-:W-:-:S05]  /*00a0*/  SHF.R.S32.HI R3, RZ, 0x9, R3 ;  /* 0x00000009ff037819 */ /* 0x000fca0000011403 */
[----:B------:R-:W-:Y:S01]  /*00b0*/  IMAD.SHL.U32 R4, R3, 0x4, RZ ;  /* 0x0000000403047824 */ /* 0x000fe200078e00ff */
[----:B-1----:R-:W-:-:S04]  /*00c0*/  IABS R8, R5 ;  /* 0x0000000500087213 */ /* 0x002fc80000000000 */
[-C--:B------:R-:W-:Y:S02]  /*00d0*/  IABS R7, R4.reuse ;  /* 0x0000000400077213 */ /* 0x080fe40000000000 */
[----:B------:R-:W-:Y:S02]  /*00e0*/  IABS R10, R4 ;  /* 0x00000004000a7213 */ /* 0x000fe40000000000 */
[----:B------:R-:W1:Y:S08]  /*00f0*/  I2F.RP R0, R7 ;  /* 0x0000000700007306 */ /* 0x000e700000209400 */
[----:B-1----:R-:W1:Y:S02]  /*0100*/  MUFU.RCP R0, R0 ;  /* 0x0000000000007308 */ /* 0x002e640000001000 */
[----:B-1----:R-:W-:-:S02]  /*0110*/  IADD3 R2, R0, 0xffffffe, RZ ;  /* 0x0ffffffe00027810 */ /* 0x002fc40007ffe0ff */
[----:B------:R-:W-:-:S04]  /*0120*/  IADD3 R0, RZ, -R10, RZ ;  /* 0x8000000aff007210 */ /* 0x000fc80007ffe0ff */
[----:B------:R1:W3:Y:S01]  /*0130*/  F2I.FTZ.U32.TRUNC.NTZ R3, R2 ;  /* 0x0000000200037305 */ /* 0x0002e2000021f000 */
[----:B--2---:R-:W-:-:S04]  /*0140*/  SHF.R.U32.HI R10, RZ, 0x6, R181 ;  /* 0x00000006ff0a7819 */ /* 0x004fc800000116b5 */
[----:B------:R-:W-:Y:S01]  /*0150*/  SGXT.U32 R12, R10, 0x1 ;  /* 0x000000010a0c781a */ /* 0x000fe20000000000 */
[----:B-1----:R-:W-:-:S03]  /*0160*/  IMAD.MOV.U32 R2, RZ, RZ, RZ ;  /* 0x000000ffff027224 */ /* 0x002fc600078e00ff */
[----:B------:R-:W-:Y:S01]  /*0170*/  ISETP.GE.AND P3, PT, R12, c[0x0][0x180], PT ;  /* 0x000060000c007a0c */ /* 0x000fe20003f66270 */
[----:B---3--:R-:W-:-:S04]  /*0180*/  IMAD.MOV R6, RZ, RZ, -R3 ;  /* 0x000000ffff067224 */ /* 0x008fc800078e0a03 */
[----:B------:R-:W-:Y:S02]  /*0190*/  IMAD R9, R6, R7, RZ ;  /* 0x0000000706097224 */ /* 0x000fe400078e02ff */
[----:B------:R-:W-:Y:S02]  /*01a0*/  IMAD.MOV.U32 R6, RZ, RZ, R8 ;  /* 0x000000ffff067224 */ /* 0x000fe400078e0008 */
[----:B------:R-:W-:-:S06]  /*01b0*/  IMAD.HI.U32 R3, R3, R9, R2 ;  /* 0x0000000903037227 */ /* 0x000fcc00078e0002 */
[----:B------:R-:W-:-:S04]  /*01c0*/  IMAD.HI.U32 R3, R3, R6, RZ ;  /* 0x0000000603037227 */ /* 0x000fc800078e00ff */
[----:B------:R-:W-:-:S05]  /*01d0*/  IMAD R0, R3, R0, R6 ;  /* 0x0000000003007224 */ /* 0x000fca00078e0206 */
[----:B------:R-:W-:-:S13]  /*01e0*/  ISETP.GT.U32.AND P1, PT, R7, R0, PT ;  /* 0x000000000700720c */ /* 0x000fda0003f24070 */
[----:B------:R-:W-:Y:S01]  /*01f0*/  @!P1 IMAD.IADD R0, R0, 0x1, -R7 ;  /* 0x0000000100009824 */ /* 0x000fe200078e0a07 */
[----:B------:R-:W-:Y:S02]  /*0200*/  @!P1 IADD3 R3, R3, 0x1, RZ ;  /* 0x0000000103039810 */ /* 0x000fe40007ffe0ff */
[----:B------:R-:W-:Y:S02]  /*0210*/  ISETP.NE.AND P1, PT, R4, RZ, PT ;  /* 0x000000ff0400720c */ /* 0x000fe40003f25270 */
[----:B------:R-:W-:Y:S02]  /*0220*/  ISETP.GE.U32.AND P0, PT, R0, R7, PT ;  /* 0x000000070000720c */ /* 0x000fe40003f06070 */
[----:B------:R-:W-:-:S04]  /*0230*/  LOP3.LUT R0, R5, R4, RZ, 0x3c, !PT ;  /* 0x0000000405007212 */ /* 0x000fc800078e3cff */
[----:B------:R-:W-:Y:S01]  /*0240*/  ISETP.GE.AND P2, PT, R0, RZ, PT ;  /* 0x000000ff0000720c */ /* 0x000fe20003f46270 */
[----:B------:R-:W-:-:S05]  /*0250*/  IMAD.MOV.U32 R0, RZ, RZ, c[0x0][0x178] ;  /* 0x00005e00ff007624 */ /* 0x000fca00078e00ff */
[----:B------:R-:W-:Y:S02]  /*0260*/  IADD3 R0, R0, 0x3f, RZ ;  /* 0x0000003f00007810 */ /* 0x000fe40007ffe0ff */
[----:B------:R-:W-:-:S05]  /*0270*/  @P0 IADD3 R3, R3, 0x1, RZ ;  /* 0x0000000103030810 */ /* 0x000fca0007ffe0ff */
[----:B------:R-:W-:Y:S01]  /*0280*/  IMAD.MOV.U32 R2, RZ, RZ, R3 ;  /* 0x000000ffff027224 */ /* 0x000fe200078e0003 */
[----:B------:R-:W-:-:S03]  /*0290*/  SHF.R.S32.HI R3, RZ, 0x1f, R0 ;  /* 0x0000001fff037819 */ /* 0x000fc60000011400 */
[----:B------:R-:W-:Y:S01]  /*02a0*/  @!P2 IMAD.MOV R2, RZ, RZ, -R2 ;  /* 0x000000ffff02a224 */ /* 0x000fe200078e0a02 */
[----:B------:R-:W-:Y:S02]  /*02b0*/  @!P1 LOP3.LUT R2, RZ, R4, RZ, 0x33, !PT ;  /* 0x00000004ff029212 */ /* 0x000fe400078e33ff */
[----:B------:R-:W-:-:S03]  /*02c0*/  LEA.HI R3, R3, R0, RZ, 0x6 ;  /* 0x0000000003037211 */ /* 0x000fc600078f30ff */
[----:B------:R-:W-:Y:S02]  /*02d0*/  IMAD.SHL.U32 R6, R2, 0x4, RZ ;  /* 0x0000000402067824 */ /* 0x000fe400078e00ff */
[----:B------:R-:W-:-:S03]  /*02e0*/  IMAD.MOV R2, RZ, RZ, -R2 ;  /* 0x000000ffff027224 */ /* 0x000fc600078e0a02 */
[----:B------:R-:W-:Y:S01]  /*02f0*/  LEA.HI.SX32 R3, R3, -R6, 0x1a ;  /* 0x8000000603037211 */ /* 0x000fe200078fd2ff */
[----:B------:R-:W-:-:S03]  /*0300*/  IMAD R8, R4, R2, R5 ;  /* 0x0000000204087224 */ /* 0x000fc600078e0205 */
[----:B------:R-:W-:-:S04]  /*0310*/  IMNMX R11, R3, 0x4, PT ;  /* 0x00000004030b7817 */ /* 0x000fc80003800200 */
[-C--:B------:R-:W-:Y:S02]  /*0320*/  IABS R7, R11.reuse ;  /* 0x0000000b00077213 */ /* 0x080fe40000000000 */
[----:B------:R-:W-:Y:S02]  /*0330*/  IABS R4, R11 ;  /* 0x0000000b00047213 */ /* 0x000fe40000000000 */
[----:B------:R-:W1:Y:S08]  /*0340*/  I2F.RP R0, R7 ;  /* 0x0000000700007306 */ /* 0x000e700000209400 */
[----:B-1----:R-:W1:Y:S02]  /*0350*/  MUFU.RCP R0, R0 ;  /* 0x0000000000007308 */ /* 0x002e640000001000 */
[----:B-1----:R-:W-:Y:S01]  /*0360*/  IADD3 R3, R0, 0xffffffe, RZ ;  /* 0x0ffffffe00037810 */ /* 0x002fe20007ffe0ff */
[----:B------:R-:W-:-:S05]  /*0370*/  IMAD.MOV R0, RZ, RZ, -R4 ;  /* 0x000000ffff007224 */ /* 0x000fca00078e0a04 */
[----:B------:R-:W1:Y:S08]  /*0380*/  I2F.RP R4, R191 ;  /* 0x000000bf00047306 */ /* 0x000e700000209400 */
[----:B------:R-:W2:Y:S08]  /*0390*/  F2I.FTZ.U32.TRUNC.NTZ R3, R3 ;  /* 0x0000000300037305 */ /* 0x000eb0000021f000 */
[----:B-1----:R-:W1:Y:S01]  /*03a0*/  MUFU.RCP R4, R4 ;  /* 0x0000000400047308 */ /* 0x002e620000001000 */
[----:B--2---:R-:W-:-:S05]  /*03b0*/  IADD3 R9, RZ, -R3, RZ ;  /* 0x80000003ff097210 */ /* 0x004fca0007ffe0ff */
[----:B------:R-:W-:Y:S01]  /*03c0*/  IMAD.MOV.U32 R2, RZ, RZ, R9 ;  /* 0x000000ffff027224 */ /* 0x000fe200078e0009 */
[----:B------:R-:W-:Y:S02]  /*03d0*/  IABS R9, R8 ;  /* 0x0000000800097213 */ /* 0x000fe40000000000 */
[----:B-1----:R-:W-:Y:S01]  /*03e0*/  IADD3 R194, R4, 0xffffffe, RZ ;  /* 0x0ffffffe04c27810 */ /* 0x002fe20007ffe0ff */
[----:B------:R-:W-:Y:S02]  /*03f0*/  IMAD R5, R2, R7, RZ ;  /* 0x0000000702057224 */ /* 0x000fe400078e02ff */
[----:B------:R-:W-:Y:S01]  /*0400*/  IMAD.MOV.U32 R2, RZ, RZ, RZ ;  /* 0x000000ffff027224 */ /* 0x000fe200078e00ff */
[----:B------:R1:W2:Y:S03]  /*0410*/  F2I.FTZ.U32.TRUNC.NTZ R195, R194 ;  /* 0x000000c200c37305 */ /* 0x0002a6000021f000 */
[----:B------:R-:W-:Y:S01]  /*0420*/  IMAD.HI.U32 R2, R3, R5, R2 ;  /* 0x0000000503027227 */ /* 0x000fe200078e0002 */
[----:B------:R-:W-:-:S05]  /*0430*/  LOP3.LUT R5, R181, 0x3f, RZ, 0xc0, !PT ;  /* 0x0000003fb5057812 */ /* 0x000fca00078ec0ff */
[----:B------:R-:W-:-:S04]  /*0440*/  IMAD.HI.U32 R2, R2, R9, RZ ;  /* 0x0000000902027227 */ /* 0x000fc800078e00ff */
[----:B------:R-:W-:Y:S01]  /*0450*/  IMAD R0, R2, R0, R9 ;  /* 0x0000000002007224 */ /* 0x000fe200078e0209 */
[----:B------:R-:W-:Y:S01]  /*0460*/  IABS R9, c[0x0][0x178] ;  /* 0x00005e0000097a13 */ /* 0x000fe20000000000 */
[----:B-1----:R-:W-:Y:S02]  /*0470*/  IMAD.MOV.U32 R194, RZ, RZ, RZ ;  /* 0x000000ffffc27224 */ /* 0x002fe400078e00ff */
[----:B--2---:R-:W-:Y:S01]  /*0480*/  IMAD.MOV R4, RZ, RZ, -R195 ;  /* 0x000000ffff047224 */ /* 0x004fe200078e0ac3 */
[----:B------:R-:W-:Y:S01]  /*0490*/  ISETP.GT.U32.AND P1, PT, R7, R0, PT ;  /* 0x000000000700720c */ /* 0x000fe20003f24070 */
[----:B------:R-:W1:-:S12]  /*04a0*/  I2F.RP R3, R9 ;  /* 0x0000000900037306 */ /* 0x000e580000209400 */
[----:B------:R-:W-:Y:S01]  /*04b0*/  @!P1 IMAD.IADD R0, R0, 0x1, -R7 ;  /* 0x0000000100009824 */ /* 0x000fe200078e0a07 */
[----:B------:R-:W-:Y:S02]  /*04c0*/  @!P1 IADD3 R2, R2, 0x1, RZ ;  /* 0x0000000102029810 */ /* 0x000fe40007ffe0ff */
[----:B------:R-:W-:Y:S01]  /*04d0*/  ISETP.NE.AND P1, PT, R11, RZ, PT ;  /* 0x000000ff0b00720c */ /* 0x000fe20003f25270 */
[----:B-1----:R-:W1:Y:S01]  /*04e0*/  MUFU.RCP R3, R3 ;  /* 0x0000000300037308 */ /* 0x002e620000001000 */
[----:B------:R-:W-:Y:S02]  /*04f0*/  ISETP.GE.U32.AND P0, PT, R0, R7, PT ;  /* 0x000000070000720c */ /* 0x000fe40003f06070 */
[----:B------:R-:W-:-:S04]  /*0500*/  LOP3.LUT R0, R8, R11, RZ, 0x3c, !PT ;  /* 0x0000000b08007212 */ /* 0x000fc800078e3cff */
[----:B------:R-:W-:-:S07]  /*0510*/  ISETP.GE.AND P2, PT, R0, RZ, PT ;  /* 0x000000ff0000720c */ /* 0x000fce0003f46270 */
[----:B------:R-:W-:-:S05]  /*0520*/  @P0 IADD3 R2, R2, 0x1, RZ ;  /* 0x0000000102020810 */ /* 0x000fca0007ffe0ff */
[----:B------:R-:W-:Y:S01]  /*0530*/  IMAD.MOV.U32 R7, RZ, RZ, R2 ;  /* 0x000000ffff077224 */ /* 0x000fe200078e0002 */
[----:B-1----:R-:W-:-:S03]  /*0540*/  IADD3 R2, R3, 0xffffffe, RZ ;  /* 0x0ffffffe03027810 */ /* 0x002fc60007ffe0ff */
[----:B------:R-:W-:Y:S01]  /*0550*/  @!P2 IMAD.MOV R7, RZ, RZ, -R7 ;  /* 0x000000ffff07a224 */ /* 0x000fe200078e0a07 */
[----:B------:R-:W1:Y:S01]  /*0560*/  F2I.FTZ.U32.TRUNC.NTZ R3, R2 ;  /* 0x0000000200037305 */ /* 0x000e62000021f000 */
[----:B------:R-:W-:-:S04]  /*0570*/  @!P1 LOP3.LUT R7, RZ, R11, RZ, 0x33, !PT ;  /* 0x0000000bff079212 */ /* 0x000fc800078e33ff */
[C---:B------:R-:W-:Y:S01]  /*0580*/  IADD3 R0, -R7.reuse, RZ, RZ ;  /* 0x000000ff07007210 */ /* 0x040fe20007ffe1ff */
[----:B------:R-:W-:Y:S02]  /*0590*/  IMAD.SHL.U32 R247, R7, 0x200, RZ ;  /* 0x0000020007f77824 */ /* 0x000fe400078e00ff */
[----:B------:R-:W-:Y:S02]  /*05a0*/  IMAD R7, R4, R191, RZ ;  /* 0x000000bf04077224 */ /* 0x000fe400078e02ff */
[----:B------:R-:W-:Y:S01]  /*05b0*/  IMAD R0, R11, R0, R8 ;  /* 0x000000000b007224 */ /* 0x000fe200078e0208 */
[----:B------:R-:W-:Y:S01]  /*05c0*/  IADD3 R13, R247, 0x2, RZ ;  /* 0x00000002f70d7810 */ /* 0x000fe20007ffe0ff */
[----:B------:R-:W-:Y:S01]  /*05d0*/  IMAD.HI.U32 R194, R195, R7, R194 ;  /* 0x00000007c3c27227 */ /* 0x000fe200078e00c2 */
[C---:B------:R-:W-:Y:S01]  /*05e0*/  IADD3 R11, R247.reuse, 0x1, RZ ;  /* 0x00000001f70b7810 */ /* 0x040fe20007ffe0ff */
[----:B------:R-:W-:Y:S01]  /*05f0*/  STL [R1+0x478], R247 ;  /* 0x000478f701007387 */ /* 0x000fe20000100800 */
[C---:B------:R-:W-:Y:S01]  /*0600*/  IADD3 R14, R247.reuse, 0x3, RZ ;  /* 0x00000003f70e7810 */ /* 0x040fe20007ffe0ff */
[----:B-1----:R-:W-:Y:S01]  /*0610*/  IMAD.MOV R2, RZ, RZ, -R3 ;  /* 0x000000ffff027224 */ /* 0x002fe200078e0a03 */
[----:B------:R-:W-:Y:S01]  /*0620*/  IABS R4, R11 ;  /* 0x0000000b00047213 */ /* 0x000fe20000000000 */
[----:B------:R-:W-:Y:S01]  /*0630*/  IMAD.IADD R0, R6, 0x1, R0 ;  /* 0x0000000106007824 */ /* 0x000fe200078e0200 */
[----:B------:R-:W-:Y:S01]  /*0640*/  IABS R6, R13 ;  /* 0x0000000d00067213 */ /* 0x000fe20000000000 */
[----:B------:R-:W-:Y:S01]  /*0650*/  IMAD R7, R2, R9, RZ ;  /* 0x0000000902077224 */ /* 0x000fe200078e02ff */
[----:B------:R-:W-:Y:S01]  /*0660*/  MOV R2, RZ ;  /* 0x000000ff00027202 */ /* 0x000fe20000000f00 */
[----:B------:R-:W-:Y:S01]  /*0670*/  IMAD R205, R0, 0x40, R5 ;  /* 0x0000004000cd7824 */ /* 0x000fe200078e0205 */
[C---:B------:R-:W-:Y:S01]  /*0680*/  IADD3 R17, R247.reuse, 0xc, RZ ;  /* 0x0000000cf7117810 */ /* 0x040fe20007ffe0ff */
[----:B------:R-:W-:Y:S01]  /*0690*/  IMAD.HI.U32 R0, R194, R4, RZ ;  /* 0x00000004c2007227 */ /* 0x000fe200078e00ff */
[----:B------:R-:W-:-:S02]  /*06a0*/  IADD3 R18, R247, 0x16, RZ ;  /* 0x00000016f7127810 */ /* 0x000fc40007ffe0ff */
[----:B------:R-:W-:Y:S01]  /*06b0*/  IABS R8, R205 ;  /* 0x000000cd00087213 */ /* 0x000fe20000000000 */
[----:B------:R-:W-:Y:S01]  /*06c0*/  IMAD.HI.U32 R2, R3, R7, R2 ;  /* 0x0000000703027227 */ /* 0x000fe200078e0002 */
[----:B------:R-:W-:Y:S01]  /*06d0*/  STL [R1+0x1858], R205 ;  /* 0x001858cd01007387 */ /* 0x000fe20000100800 */
[C---:B------:R-:W-:Y:S02]  /*06e0*/  IADD3 R19, R247.reuse, 0x17, RZ ;  /* 0x00000017f7137810 */ /* 0x040fe40007ffe0ff */
[----:B------:R-:W-:Y:S01]  /*06f0*/  IMAD.HI.U32 R3, R194, R6, RZ ;  /* 0x00000006c2037227 */ /* 0x000fe200078e00ff */
[C---:B------:R-:W-:Y:S02]  /*0700*/  IADD3 R20, R247.reuse, 0x18, RZ ;  /* 0x00000018f7147810 */ /* 0x040fe40007ffe0ff */
[C---:B------:R-:W-:Y:S01]  /*0710*/  IADD3 R23, R247.reuse, 0x2d, RZ ;  /* 0x0000002df7177810 */ /* 0x040fe20007ffe0ff */
[----:B------:R-:W-:Y:S01]  /*0720*/  IMAD.MOV R3, RZ, RZ, -R3 ;  /* 0x000000ffff037224 */ /* 0x000fe200078e0a03 */
[----:B------:R-:W-:Y:S01]  /*0730*/  IADD3 R22, R247, 0x2c, RZ ;  /* 0x0000002cf7167810 */ /* 0x000fe20007ffe0ff */
[----:B------:R-:W-:Y:S01]  /*0740*/  IMAD.MOV.U32 R7, RZ, RZ, R8 ;  /* 0x000000ffff077224 */ /* 0x000fe200078e0008 */
[----:B------:R-:W-:Y:S01]  /*0750*/  SHF.R.S32.HI R8, RZ, 0x6, R181 ;  /* 0x00000006ff087819 */ /* 0x000fe200000114b5 */
[----:B------:R-:W-:Y:S01]  /*0760*/  IMAD R6, R191, R3, R6 ;  /* 0x00000003bf067224 */ /* 0x000fe200078e0206 */
[C---:B------:R-:W-:Y:S01]  /*0770*/  IADD3 R27, R247.reuse, 0xbf, RZ ;  /* 0x000000bff71b7810 */ /* 0x040fe20007ffe0ff */
[----:B------:R-:W-:Y:S01]  /*0780*/  IMAD.MOV.U32 R3, RZ, RZ, 0x7f ;  /* 0x0000007fff037424 */ /* 0x000fe200078e00ff */
[C---:B------:R-:W-:Y:S01]  /*0790*/  IADD3 R28, R247.reuse, 0xc0, RZ ;  /* 0x000000c0f71c7810 */ /* 0x040fe20007ffe0ff */
[----:B------:R-:W-:Y:S01]  /*07a0*/  IMAD.HI.U32 R2, R2, R7, RZ ;  /* 0x0000000702027227 */ /* 0x000fe200078e00ff */
[----:B------:R-:W-:-:S02]  /*07b0*/  IADD3 R34, R247, 0xc5, RZ ;  /* 0x000000c5f7227810 */ /* 0x000fc40007ffe0ff */
[----:B------:R-:W-:Y:S01]  /*07c0*/  IADD3 R15, R3, c[0x0][0x180], RZ ;  /* 0x00006000030f7a10 */ /* 0x000fe20007ffe0ff */
[----:B------:R-:W-:Y:S01]  /*07d0*/  IMAD.MOV R0, RZ, RZ, -R0 ;  /* 0x000000ffff007224 */ /* 0x000fe200078e0a00 */
[----:B------:R-:W-:Y:S01]  /*07e0*/  SGXT R3, R8, 0x1 ;  /* 0x000000010803781a */ /* 0x000fe20000000200 */
[----:B------:R-:W-:Y:S01]  /*07f0*/  IMAD.MOV R2, RZ, RZ, -R2 ;  /* 0x000000ffff027224 */ /* 0x000fe200078e0a02 */
[----:B------:R-:W-:Y:S01]  /*0800*/  ISETP.GT.AND P0, PT, R15, 0x7f, PT ;  /* 0x0000007f0f00780c */ /* 0x000fe20003f04270 */
[----:B------:R-:W-:Y:S01]  /*0810*/  IMAD R4, R191, R0, R4 ;  /* 0x00000000bf047224 */ /* 0x000fe200078e0204 */
[----:B------:R-:W-:Y:S01]  /*0820*/  IADD3 R15, R247, 0x4, RZ ;  /* 0x00000004f70f7810 */ /* 0x000fe20007ffe0ff */
[----:B------:R-:W-:Y:S01]  /*0830*/  IMAD R0, R9, R2, R7 ;  /* 0x0000000209007224 */ /* 0x000fe200078e0207 */
[----:B------:R-:W-:Y:S01]  /*0840*/  SEL R2, RZ, 0x4, !P0 ;  /* 0x00000004ff027807 */ /* 0x000fe20004000000 */
[----:B------:R-:W-:Y:S01]  /*0850*/  IMAD.SHL.U32 R8, R5, 0x4, RZ ;  /* 0x0000000405087824 */ /* 0x000fe200078e00ff */
[----:B------:R-:W-:-:S02]  /*0860*/  IABS R5, R14 ;  /* 0x0000000e00057213 */ /* 0x000fc40000000000 */
[----:B------:R-:W-:Y:S02]  /*0870*/  SEL R7, R2, RZ, !P3 ;  /* 0x000000ff02077207 */ /* 0x000fe40005800000 */
[----:B------:R-:W-:Y:S02]  /*0880*/  ISETP.GT.U32.AND P3, PT, R191, R6, PT ;  /* 0x00000006bf00720c */ /* 0x000fe40003f64070 */
[----:B------:R-:W-:Y:S02]  /*0890*/  ISETP.GT.U32.AND P1, PT, R9, R0, PT ;  /* 0x000000000900720c */ /* 0x000fe40003f24070 */
[----:B------:R-:W-:Y:S02]  /*08a0*/  ISETP.GT.U32.AND P2, PT, R191, R4, PT ;  /* 0x00000004bf00720c */ /* 0x000fe40003f44070 */
[----:B------:R-:W-:Y:S01]  /*08b0*/  LOP3.LUT R8, R8, 0x120, R3, 0x78, !PT ;  /* 0x0000012008087812 */ /* 0x000fe200078e7803 */
[----:B------:R-:W-:Y:S01]  /*08c0*/  IMAD.HI.U32 R3, R194, R5, RZ ;  /* 0x00000005c2037227 */ /* 0x000fe200078e00ff */
[----:B------:R-:W-:-:S02]  /*08d0*/  IABS R10, R15 ;  /* 0x0000000f000a7213 */ /* 0x000fc40000000000 */
[----:B------:R-:W-:Y:S01]  /*08e0*/  ISETP.NE.U32.AND P0, PT, R7, RZ, PT ;  /* 0x000000ff0700720c */ /* 0x000fe20003f05070 */
[----:B------:R1:W-:Y:S01]  /*08f0*/  STL [R1+0x480], R8 ;  /* 0x0004800801007387 */ /* 0x0003e20000100800 */
[----:B------:R-:W-:Y:S01]  /*0900*/  IADD3 R7, R247, 0x5, RZ ;  /* 0x00000005f7077810 */ /* 0x000fe20007ffe0ff */
[--C-:B------:R-:W-:Y:S01]  /*0910*/  @!P3 IMAD.IADD R6, R6, 0x1, -R191.reuse ;  /* 0x000000010606b824 */ /* 0x100fe200078e0abf */
[----:B------:R-:W-:Y:S02]  /*0920*/  ISETP.GE.AND P3, PT, R11, RZ, PT ;  /* 0x000000ff0b00720c */ /* 0x000fe40003f66270 */
[----:B------:R-:W-:Y:S01]  /*0930*/  @!P1 IADD3 R0, R0, -R9, RZ ;  /* 0x8000000900009210 */ /* 0x000fe20007ffe0ff */
[----:B------:R-:W-:Y:S01]  /*0940*/  @!P2 IMAD.IADD R4, R4, 0x1, -R191 ;  /* 0x000000010404a824 */ /* 0x000fe200078e0abf */
[----:B------:R-:W-:Y:S02]  /*0950*/  ISETP.GT.U32.AND P6, PT, R191, R6, PT ;  /* 0x00000006bf00720c */ /* 0x000fe40003fc4070 */
[----:B------:R-:W-:Y:S01]  /*0960*/  IABS R12, R7 ;  /* 0x00000007000c7213 */ /* 0x000fe20000000000 */
[----:B-1----:R-:W-:Y:S01]  /*0970*/  IMAD.MOV R8, RZ, RZ, -R3 ;  /* 0x000000ffff087224 */ /* 0x002fe200078e0a03 */
[----:B------:R-:W-:Y:S01]  /*0980*/  ISETP.GT.U32.AND P4, PT, R9, R0, PT ;  /* 0x000000000900720c */ /* 0x000fe20003f84070 */
[----:B------:R-:W-:Y:S01]  /*0990*/  IMAD.HI.U32 R3, R194, R10, RZ ;  /* 0x0000000ac2037227 */ /* 0x000fe200078e00ff */
[----:B------:R-:W-:-:S02]  /*09a0*/  ISETP.GE.AND P1, PT, R13, RZ, PT ;  /* 0x000000ff0d00720c */ /* 0x000fc40003f26270 */
[C---:B------:R-:W-:Y:S01]  /*09b0*/  ISETP.GT.U32.AND P2, PT, R191.reuse, R4, PT ;  /* 0x00000004bf00720c */ /* 0x040fe20003f44070 */
[----:B------:R-:W-:Y:S01]  /*09c0*/  IMAD R8, R191, R8, R5 ;  /* 0x00000008bf087224 */ /* 0x000fe200078e0205 */
[C---:B------:R-:W-:Y:S01]  /*09d0*/  IADD3 R11, R247.reuse, 0x7, RZ ;  /* 0x00000007f70b7810 */ /* 0x040fe20007ffe0ff */
[----:B------:R-:W-:Y:S01]  /*09e0*/  IMAD.MOV R5, RZ, RZ, -R3 ;  /* 0x000000ffff057224 */ /* 0x000fe200078e0a03 */
[----:B------:R-:W-:Y:S01]  /*09f0*/  IADD3 R13, R247, 0x8, RZ ;  /* 0x00000008f70d7810 */ /* 0x000fe20007ffe0ff */
[----:B------:R-:W-:Y:S01]  /*0a00*/  IMAD.HI.U32 R3, R194, R12, RZ ;  /* 0x0000000cc2037227 */ /* 0x000fe200078e00ff */
[----:B------:R-:W-:Y:S02]  /*0a10*/  ISETP.GT.U32.AND P5, PT, R191, R8, PT ;  /* 0x00000008bf00720c */ /* 0x000fe40003fa4070 */
[----:B------:R-:W-:Y:S01]  /*0a20*/  IADD3 R33, R247, 0xc6, RZ ;  /* 0x000000c6f7217810 */ /* 0x000fe20007ffe0ff */
[----:B------:R-:W-:Y:S01]  /*0a30*/  IMAD R10, R191, R5, R10 ;  /* 0x00000005bf0a7224 */ /* 0x000fe200078e020a */
[----:B------:R-:W-:Y:S01]  /*0a40*/  IADD3 R3, -R3, RZ, RZ ;  /* 0x000000ff03037210 */ /* 0x000fe20007ffe1ff */
[----:B------:R-:W-:Y:S01]  /*0a50*/  @!P6 IMAD.IADD R6, R6, 0x1, -R191 ;  /* 0x000000010606e824 */ /* 0x000fe200078e0abf */
[----:B------:R-:W-:Y:S01]  /*0a60*/  IABS R29, R33 ;  /* 0x00000021001d7213 */ /* 0x000fe20000000000 */
[----:B------:R-:W-:Y:S01]  /*0a70*/  @!P4 IMAD.IADD R0, R0, 0x1, -R9 ;  /* 0x000000010000c824 */ /* 0x000fe200078e0a09 */
[----:B------:R-:W-:Y:S01]  /*0a80*/  ISETP.GT.U32.AND P6, PT, R191, R10, PT ;  /* 0x0000000abf00720c */ /* 0x000fe20003fc4070 */
[----:B------:R-:W-:Y:S01]  /*0a90*/  IMAD.MOV.U32 R184, RZ, RZ, R6 ;  /* 0x000000ffffb87224 */ /* 0x000fe200078e0006 */
[----:B------:R-:W-:Y:S01]  /*0aa0*/  IADD3 R9, R247, 0x6, RZ ;  /* 0x00000006f7097810 */ /* 0x000fe20007ffe0ff */
[C---:B------:R-:W-:Y:S01]  /*0ab0*/  IMAD R12, R191.reuse, R3, R12 ;  /* 0x00000003bf0c7224 */ /* 0x040fe200078e020c */
[----:B------:R-:W-:Y:S01]  /*0ac0*/  IABS R6, R11 ;  /* 0x0000000b00067213 */ /* 0x000fe20000000000 */
[--C-:B------:R-:W-:Y:S01]  /*0ad0*/  @!P2 IMAD.IADD R4, R4, 0x1, -R191.reuse ;  /* 0x000000010404a824 */ /* 0x100fe200078e0abf */
[----:B------:R-:W-:Y:S01]  /*0ae0*/  @!P1 IADD3 R184, -R184, RZ, RZ ;  /* 0x000000ffb8b89210 */ /* 0x000fe20007ffe1ff */
[----:B------:R-:W-:Y:S01]  /*0af0*/  @!P5 IMAD.IADD R8, R8, 0x1, -R191 ;  /* 0x000000010808d824 */ /* 0x000fe200078e0abf */
[----:B------:R-:W-:Y:S01]  /*0b00*/  ISETP.GT.U32.AND P1, PT, R191, R12, PT ;  /* 0x0000000cbf00720c */ /* 0x000fe20003f24070 */
[----:B------:R-:W-:Y:S01]  /*0b10*/  IMAD.MOV.U32 R185, RZ, RZ, R4 ;  /* 0x000000ffffb97224 */ /* 0x000fe200078e0004 */
[----:B------:R-:W-:-:S02]  /*0b20*/  IABS R5, R9 ;  /* 0x0000000900057213 */ /* 0x000fc40000000000 */
[----:B------:R-:W-:Y:S01]  /*0b30*/  ISETP.GT.U32.AND P5, PT, R191, R8, PT ;  /* 0x00000008bf00720c */ /* 0x000fe20003fa4070 */
[----:B------:R-:W-:Y:S01]  /*0b40*/  @!P6 IMAD.IADD R10, R10, 0x1, -R191 ;  /* 0x000000010a0ae824 */ /* 0x000fe200078e0abf */
[----:B------:R-:W-:Y:S01]  /*0b50*/  ISETP.GE.AND P4, PT, R14, RZ, PT ;  /* 0x000000ff0e00720c */ /* 0x000fe20003f86270 */
[----:B------:R-:W-:Y:S01]  /*0b60*/  IMAD.MOV.U32 R4, RZ, RZ, R5 ;  /* 0x000000ffff047224 */ /* 0x000fe200078e0005 */
[----:B------:R-:W-:Y:S01]  /*0b70*/  IADD3 R14, R247, 0x9, RZ ;  /* 0x00000009f70e7810 */ /* 0x000fe20007ffe0ff */
[----:B------:R-:W-:Y:S01]  /*0b80*/  @!P3 IMAD.MOV R185, RZ, RZ, -R185 ;  /* 0x000000ffffb9b224 */ /* 0x000fe200078e0ab9 */
[----:B------:R-:W-:Y:S01]  /*0b90*/  ISETP.GT.U32.AND P6, PT, R191, R10, PT ;  /* 0x0000000abf00720c */ /* 0x000fe20003fc4070 */
[----:B------:R-:W-:Y:S01]  /*0ba0*/  IMAD.HI.U32 R3, R194, R4, RZ ;  /* 0x00000004c2037227 */ /* 0x000fe200078e00ff */
[----:B------:R-:W-:Y:S02]  /*0bb0*/  ISETP.GE.AND P3, PT, R7, RZ, PT ;  /* 0x000000ff0700720c */ /* 0x000fe40003f66270 */
[----:B------:R-:W-:Y:S01]  /*0bc0*/  IABS R7, R13 ;  /* 0x0000000d00077213 */ /* 0x000fe20000000000 */
[----:B------:R-:W-:Y:S01]  /*0bd0*/  @!P1 IMAD.IADD R12, R12, 0x1, -R191 ;  /* 0x000000010c0c9824 */ /* 0x000fe200078e0abf */
[----:B------:R-:W-:Y:S01]  /*0be0*/  ISETP.GE.AND P2, PT, R15, RZ, PT ;  /* 0x000000ff0f00720c */ /* 0x000fe20003f46270 */
[----:B------:R-:W-:Y:S01]  /*0bf0*/  IMAD.MOV R3, RZ, RZ, -R3 ;  /* 0x000000ffff037224 */ /* 0x000fe200078e0a03 */
[----:B------:R-:W-:Y:S01]  /*0c00*/  IADD3 R15, R247, 0xb, RZ ;  /* 0x0000000bf70f7810 */ /* 0x000fe20007ffe0ff */
[----:B------:R-:W-:Y:S01]  /*0c10*/  @!P5 IMAD.IADD R8, R8, 0x1, -R191 ;  /* 0x000000010808d824 */ /* 0x000fe200078e0abf */
[C---:B------:R-:W-:Y:S01]  /*0c20*/  ISETP.GT.U32.AND P1, PT, R191.reuse, R12, PT ;  /* 0x0000000cbf00720c */ /* 0x040fe20003f24070 */
[----:B------:R-:W-:Y:S01]  /*0c30*/  IMAD R4, R191, R3, R4 ;  /* 0x00000003bf047224 */ /* 0x000fe200078e0204 */
[----:B------:R-:W-:Y:S01]  /*0c40*/  ISETP.GE.AND P5, PT, R9, RZ, PT ;  /* 0x000000ff0900720c */ /* 0x000fe20003fa6270 */
[----:B------:R-:W-:Y:S01]  /*0c50*/  IMAD.HI.U32 R3, R194, R6, RZ ;  /* 0x00000006c2037227 */ /* 0x000fe200078e00ff */
[----:B------:R-:W-:-:S02]  /*0c60*/  IABS R9, R14 ;  /* 0x0000000e00097213 */ /* 0x000fc40000000000 */
[----:B------:R-:W-:Y:S01]  /*0c70*/  IADD3 R38, R247, 0xc7, RZ ;  /* 0x000000c7f7267810 */ /* 0x000fe20007ffe0ff */
[----:B------:R-:W-:Y:S01]  /*0c80*/  @!P6 IMAD.IADD R10, R10, 0x1, -R191 ;  /* 0x000000010a0ae824 */ /* 0x000fe200078e0abf */
[----:B------:R-:W-:Y:S01]  /*0c90*/  ISETP.GT.U32.AND P6, PT, R191, R4, PT ;  /* 0x00000004bf00720c */ /* 0x000fe20003fc4070 */
[----:B------:R-:W-:Y:S01]  /*0ca0*/  IMAD.HI.U32 R5, R194, R7, RZ ;  /* 0x00000007c2057227 */ /* 0x000fe200078e00ff */
[C---:B------:R-:W-:Y:S02]  /*0cb0*/  IADD3 R39, R247.reuse, 0xc8, RZ ;  /* 0x000000c8f7277810 */ /* 0x040fe40007ffe0ff */
[C---:B------:R-:W-:Y:S01]  /*0cc0*/  IADD3 R37, R247.reuse, 0xc9, RZ ;  /* 0x000000c9f7257810 */ /* 0x040fe20007ffe0ff */
[----:B------:R-:W-:Y:S01]  /*0cd0*/  IMAD.MOV R3, RZ, RZ, -R3 ;  /* 0x000000ffff037224 */ /* 0x000fe200078e0a03 */
[----:B------:R-:W-:Y:S01]  /*0ce0*/  IADD3 R35, R247, 0xcb, RZ ;  /* 0x000000cbf7237810 */ /* 0x000fe20007ffe0ff */
[----:B------:R-:W-:Y:S01]  /*0cf0*/  IMAD.MOV.U32 R241, RZ, RZ, R8 ;  /* 0x000000fffff17224 */ /* 0x000fe200078e0008 */
[----:B------:R-:W-:Y:S01]  /*0d00*/  IABS R30, R37 ;  /* 0x00000025001e7213 */ /* 0x000fe20000000000 */
[----:B------:R-:W-:Y:S01]  /*0d10*/  IMAD.MOV R8, RZ, RZ, -R5 ;  /* 0x000000ffff087224 */ /* 0x000fe200078e0a05 */
[----:B------:R-:W-:Y:S01]  /*0d20*/  IABS R32, R35 ;  /* 0x0000002300207213 */ /* 0x000fe20000000000 */
[----:B------:R-:W-:Y:S01]  /*0d30*/  IMAD R6, R191, R3, R6 ;  /* 0x00000003bf067224 */ /* 0x000fe200078e0206 */
[----:B------:R-:W-:Y:S01]  /*0d40*/  @!P4 IADD3 R241, -R241, RZ, RZ ;  /* 0x000000fff1f1c210 */ /* 0x000fe20007ffe1ff */
[----:B------:R-:W-:Y:S01]  /*0d50*/  @!P1 IMAD.IADD R12, R12, 0x1, -R191 ;  /* 0x000000010c0c9824 */ /* 0x000fe200078e0abf */
[----:B------:R-:W-:Y:S01]  /*0d60*/  @!P6 IADD3 R4, R4, -R191, RZ ;  /* 0x800000bf0404e210 */ /* 0x000fe20007ffe0ff */
[C---:B------:R-:W-:Y:S01]  /*0d70*/  IMAD R8, R191.reuse, R8, R7 ;  /* 0x00000008bf087224 */ /* 0x040fe200078e0207 */
[C---:B------:R-:W-:Y:S01]  /*0d80*/  ISETP.GT.U32.AND P1, PT, R191.reuse, R6, PT ;  /* 0x00000006bf00720c */ /* 0x040fe20003f24070 */
[----:B------:R-:W-:Y:S01]  /*0d90*/  IMAD.MOV.U32 R240, RZ, RZ, R12 ;  /* 0x000000fffff07224 */ /* 0x000fe200078e000c */
[----:B------:R-:W-:Y:S01]  /*0da0*/  ISETP.GT.U32.AND P6, PT, R191, R4, PT ;  /* 0x00000004bf00720c */ /* 0x000fe20003fc4070 */
[----:B------:R-:W-:Y:S01]  /*0db0*/  IMAD.MOV.U32 R206, RZ, RZ, R10 ;  /* 0x000000ffffce7224 */ /* 0x000fe200078e000a */
[----:B------:R-:W-:Y:S01]  /*0dc0*/  ISETP.GE.AND P4, PT, R11, RZ, PT ;  /* 0x000000ff0b00720c */ /* 0x000fe20003f86270 */
[----:B------:R-:W-:Y:S01]  /*0dd0*/  @!P3 IMAD.MOV R240, RZ, RZ, -R240 ;  /* 0x000000fffff0b224 */ /* 0x000fe200078e0af0 */
[----:B------:R-:W-:Y:S01]  /*0de0*/  ISETP.GT.U32.AND P3, PT, R191, R8, PT ;  /* 0x00000008bf00720c */ /* 0x000fe20003f64070 */
[----:B------:R-:W-:Y:S01]  /*0df0*/  IMAD.MOV.U32 R10, RZ, RZ, R9 ;  /* 0x000000ffff0a7224 */ /* 0x000fe200078e0009 */
[----:B------:R-:W-:Y:S01]  /*0e00*/  IABS R9, R15 ;  /* 0x0000000f00097213 */ /* 0x000fe20000000000 */
[----:B------:R-:W-:Y:S01]  /*0e10*/  @!P2 IMAD.MOV R206, RZ, RZ, -R206 ;  /* 0x000000ffffcea224 */ /* 0x000fe200078e0ace */
[----:B------:R-:W-:Y:S01]  /*0e20*/  ISETP.GE.AND P2, PT, R13, RZ, PT ;  /* 0x000000ff0d00720c */ /* 0x000fe20003f46270 */
[----:B------:R-:W-:Y:S01]  /*0e30*/  IMAD.HI.U32 R3, R194, R10, RZ ;  /* 0x0000000ac2037227 */ /* 0x000fe200078e00ff */
[----:B------:R-:W-:-:S02]  /*0e40*/  IADD3 R13, R247, 0xa, RZ ;  /* 0x0000000af70d7810 */ /* 0x000fc40007ffe0ff */
[----:B------:R-:W-:Y:S01]  /*0e50*/  IABS R11, R17 ;  /* 0x00000011000b7213 */ /* 0x000fe20000000000 */
[----:B------:R-:W-:Y:S01]  /*0e60*/  @!P1 IMAD.IADD R6, R6, 0x1, -R191 ;  /* 0x0000000106069824 */ /* 0x000fe200078e0abf */
[----:B------:R-:W-:Y:S01]  /*0e70*/  IABS R7, R13 ;  /* 0x0000000d00077213 */ /* 0x000fe20000000000 */
[----:B------:R-:W-:Y:S01]  /*0e80*/  IMAD.MOV R3, RZ, RZ, -R3 ;  /* 0x000000ffff037224 */ /* 0x000fe200078e0a03 */
[----:B------:R-:W-:Y:S01]  /*0e90*/  IADD3 R36, R247, 0xca, RZ ;  /* 0x000000caf7247810 */ /* 0x000fe20007ffe0ff */
[--C-:B------:R-:W-:Y:S01]  /*0ea0*/  @!P3 IMAD.IADD R8, R8, 0x1, -R191.reuse ;  /* 0x000000010808b824 */ /* 0x100fe200078e0abf */
[C---:B------:R-:W-:Y:S01]  /*0eb0*/  ISETP.GT.U32.AND P1, PT, R191.reuse, R6, PT ;  /* 0x00000006bf00720c */ /* 0x040fe20003f24070 */
[----:B------:R-:W-:Y:S01]  /*0ec0*/  @!P6 IMAD.IADD R4, R4, 0x1, -R191 ;  /* 0x000000010404e824 */ /* 0x000fe200078e0abf */
[----:B------:R-:W-:Y:S01]  /*0ed0*/  IABS R31, R36 ;  /* 0x00000024001f7213 */ /* 0x000fe20000000000 */
[C---:B------:R-:W-:Y:S01]  /*0ee0*/  IMAD R10, R191.reuse, R3, R10 ;  /* 0x00000003bf0a7224 */ /* 0x040fe200078e020a */
[----:B------:R-:W-:Y:S01]  /*0ef0*/  ISETP.GT.U32.AND P3, PT, R191, R8, PT ;  /* 0x00000008bf00720c */ /* 0x000fe20003f64070 */
[----:B------:R-:W-:Y:S01]  /*0f00*/  IMAD.HI.U32 R3, R194, R7, RZ ;  /* 0x00000007c2037227 */ /* 0x000fe200078e00ff */
[----:B------:R-:W-:-:S02]  /*0f10*/  MOV R239, R4 ;  /* 0x0000000400ef7202 */ /* 0x000fc40000000f00 */
[----:B------:R-:W-:Y:S01]  /*0f20*/  ISETP.GT.U32.AND P6, PT, R191, R10, PT ;  /* 0x0000000abf00720c */ /* 0x000fe20003fc4070 */
[----:B------:R-:W-:Y:S01]  /*0f30*/  IMAD.HI.U32 R4, R194, R9, RZ ;  /* 0x00000009c2047227 */ /* 0x000fe200078e00ff */
[C---:B------:R-:W-:Y:S02]  /*0f40*/  IADD3 R40, R247.reuse, 0xcc, RZ ;  /* 0x000000ccf7287810 */ /* 0x040fe40007ffe0ff */
[C---:B------:R-:W-:Y:S01]  /*0f50*/  IADD3 R41, R247.reuse, 0xcd, RZ ;  /* 0x000000cdf7297810 */ /* 0x040fe20007ffe0ff */
[----:B------:R-:W-:Y:S01]  /*0f60*/  IMAD.MOV R12, RZ, RZ, -R3 ;  /* 0x000000ffff0c7224 */ /* 0x000fe200078e0a03 */
[----:B------:R-:W-:Y:S01]  /*0f70*/  IADD3 R47, R247, 0xd2, RZ ;  /* 0x000000d2f72f7810 */ /* 0x000fe20007ffe0ff */
[----:B------:R-:W-:Y:S01]  /*0f80*/  @!P5 IMAD.MOV R239, RZ, RZ, -R239 ;  /* 0x000000ffffefd224 */ /* 0x000fe200078e0aef */
[----:B------:R-:W-:Y:S01]  /*0f90*/  ISETP.GE.AND P5, PT, R14, RZ, PT ;  /* 0x000000ff0e00720c */ /* 0x000fe20003fa6270 */
[----:B------:R-:W-:Y:S01]  /*0fa0*/  IMAD.MOV R14, RZ, RZ, -R4 ;  /* 0x000000ffff0e7224 */ /* 0x000fe200078e0a04 */
[----:B------:R-:W-:Y:S01]  /*0fb0*/  @!P3 IADD3 R8, R8, -R191, RZ ;  /* 0x800000bf0808b210 */ /* 0x000fe20007ffe0ff */
[----:B------:R-:W-:Y:S01]  /*0fc0*/  @!P1 IMAD.IADD R6, R6, 0x1, -R191 ;  /* 0x0000000106069824 */ /* 0x000fe200078e0abf */
[----:B------:R-:W-:Y:S01]  /*0fd0*/  ISETP.GE.AND P1, PT, R13, RZ, PT ;  /* 0x000000ff0d00720c */ /* 0x000fe20003f26270 */
[----:B------:R-:W-:Y:S01]  /*0fe0*/  IMAD R4, R191, R12, R7 ;  /* 0x0000000cbf047224 */ /* 0x000fe200078e0207 */
[----:B------:R-:W-:Y:S01]  /*0ff0*/  IADD3 R13, R247, 0xf, RZ ;  /* 0x0000000ff70d7810 */ /* 0x000fe20007ffe0ff */
[----:B------:R-:W-:Y:S01]  /*1000*/  IMAD R12, R191, R14, R9 ;  /* 0x0000000ebf0c7224 */ /* 0x000fe200078e0209 */
[----:B------:R-:W-:Y:S01]  /*1010*/  IADD3 R9, R247, 0xd, RZ ;  /* 0x0000000df7097810 */ /* 0x000fe20007ffe0ff */
[----:B------:R-:W-:Y:S01]  /*1020*/  IMAD.MOV.U32 R238, RZ, RZ, R6 ;  /* 0x000000ffffee7224 */ /* 0x000fe200078e0006 */
[C---:B------:R-:W-:Y:S01]  /*1030*/  ISETP.GT.U32.AND P3, PT, R191.reuse, R4, PT ;  /* 0x00000004bf00720c */ /* 0x040fe20003f64070 */
[----:B------:R-:W-:Y:S01]  /*1040*/  @!P6 IMAD.IADD R10, R10, 0x1, -R191 ;  /* 0x000000010a0ae824 */ /* 0x000fe200078e0abf */
[----:B------:R-:W-:Y:S01]  /*1050*/  IABS R6, R9 ;  /* 0x0000000900067213 */ /* 0x000fe20000000000 */
[----:B------:R-:W-:Y:S01]  /*1060*/  @!P4 IMAD.MOV R238, RZ, RZ, -R238 ;  /* 0x000000ffffeec224 */ /* 0x000fe200078e0aee */
[C---:B------:R-:W-:Y:S01]  /*1070*/  ISETP.GT.U32.AND P4, PT, R191.reuse, R12, PT ;  /* 0x0000000cbf00720c */ /* 0x040fe20003f84070 */
[----:B------:R-:W-:Y:S01]  /*1080*/  IMAD.HI.U32 R5, R194, R11, RZ ;  /* 0x0000000bc2057227 */ /* 0x000fe200078e00ff */
[----:B------:R-:W-:-:S02]  /*1090*/  ISETP.GT.U32.AND P6, PT, R191, R10, PT ;  /* 0x0000000abf00720c */ /* 0x000fc40003fc4070 */
[C---:B------:R-:W-:Y:S01]  /*10a0*/  IADD3 R45, R247.reuse, 0xd5, RZ ;  /* 0x000000d5f72d7810 */ /* 0x040fe20007ffe0ff */
[----:B------:R-:W-:Y:S01]  /*10b0*/  IMAD.MOV R16, RZ, RZ, -R5 ;  /* 0x000000ffff107224 */ /* 0x000fe200078e0a05 */
[C---:B------:R-:W-:Y:S01]  /*10c0*/  IADD3 R44, R247.reuse, 0xd6, RZ ;  /* 0x000000d6f72c7810 */ /* 0x040fe20007ffe0ff */
[----:B------:R-:W-:Y:S01]  /*10d0*/  IMAD.HI.U32 R3, R194, R6, RZ ;  /* 0x00000006c2037227 */ /* 0x000fe200078e00ff */
[----:B------:R-:W-:Y:S02]  /*10e0*/  IADD3 R48, R247, 0xd3, RZ ;  /* 0x000000d3f7307810 */ /* 0x000fe40007ffe0ff */
[----:B------:R-:W-:Y:S01]  /*10f0*/  IABS R42, R45 ;  /* 0x0000002d002a7213 */ /* 0x000fe20000000000 */
[----:B------:R-:W-:Y:S01]  /*1100*/  @!P3 IMAD.IADD R4, R4, 0x1, -R191 ;  /* 0x000000010404b824 */ /* 0x000fe200078e0abf */
[----:B------:R-:W-:Y:S01]  /*1110*/  ISETP.GE.AND P3, PT, R17, RZ, PT ;  /* 0x000000ff1100720c */ /* 0x000fe20003f66270 */
[C---:B------:R-:W-:Y:S01]  /*1120*/  IMAD R14, R191.reuse, R16, R11 ;  /* 0x00000010bf0e7224 */ /* 0x040fe200078e020b */
[----:B------:R-:W-:Y:S01]  /*1130*/  @!P4 IADD3 R12, R12, -R191, RZ ;  /* 0x800000bf0c0cc210 */ /* 0x000fe20007ffe0ff */
[----:B------:R-:W-:Y:S01]  /*1140*/  @!P6 IMAD.IADD R10, R10, 0x1, -R191 ;  /* 0x000000010a0ae824 */ /* 0x000fe200078e0abf */
[C---:B------:R-:W-:Y:S01]  /*1150*/  ISETP.GT.U32.AND P4, PT, R191.reuse, R4, PT ;  /* 0x00000004bf00720c */ /* 0x040fe20003f84070 */
[----:B------:R-:W-:Y:S01]  /*1160*/  IMAD.MOV R5, RZ, RZ, -R3 ;  /* 0x000000ffff057224 */ /* 0x000fe200078e0a03 */
[----:B------:R-:W-:Y:S01]  /*1170*/  ISETP.GT.U32.AND P6, PT, R191, R14, PT ;  /* 0x0000000ebf00720c */ /* 0x000fe20003fc4070 */
[----:B------:R-:W-:Y:S01]  /*1180*/  IMAD.MOV.U32 R243, RZ, RZ, R8 ;  /* 0x000000fffff37224 */ /* 0x000fe200078e0008 */
[----:B------:R-:W-:Y:S01]  /*1190*/  IADD3 R11, R247, 0xe, RZ ;  /* 0x0000000ef70b7810 */ /* 0x000fe20007ffe0ff */
[----:B------:R-:W-:Y:S01]  /*11a0*/  IMAD R6, R191, R5, R6 ;  /* 0x00000005bf067224 */ /* 0x000fe200078e0206 */
[----:B------:R-:W-:Y:S01]  /*11b0*/  IADD3 R16, R247, 0x11, RZ ;  /* 0x00000011f7107810 */ /* 0x000fe20007ffe0ff */
[----:B------:R-:W-:Y:S01]  /*11c0*/  IMAD.MOV.U32 R244, RZ, RZ, R10 ;  /* 0x000000fffff47224 */ /* 0x000fe200078e000a */
[----:B------:R-:W-:Y:S01]  /*11d0*/  IABS R8, R11 ;  /* 0x0000000b00087213 */ /* 0x000fe20000000000 */
[----:B------:R-:W-:Y:S01]  /*11e0*/  @!P2 IMAD.MOV R243, RZ, RZ, -R243 ;  /* 0x000000fffff3a224 */ /* 0x000fe200078e0af3 */
[----:B------:R-:W-:Y:S01]  /*11f0*/  ISETP.GE.AND P2, PT, R15, RZ, PT ;  /* 0x000000ff0f00720c */ /* 0x000fe20003f46270 */
[----:B------:R-:W-:Y:S01]  /*1200*/  @!P5 IMAD.MOV R244, RZ, RZ, -R244 ;  /* 0x000000fffff4d224 */ /* 0x000fe200078e0af4 */
[----:B------:R-:W-:Y:S01]  /*1210*/  IABS R10, R13 ;  /* 0x0000000d000a7213 */ /* 0x000fe20000000000 */
[--C-:B------:R-:W-:Y:S01]  /*1220*/  @!P4 IMAD.IADD R4, R4, 0x1, -R191.reuse ;  /* 0x000000010404c824 */ /* 0x100fe200078e0abf */
[C---:B------:R-:W-:Y:S01]  /*1230*/  ISETP.GT.U32.AND P4, PT, R191.reuse, R6, PT ;  /* 0x00000006bf00720c */ /* 0x040fe20003f84070 */
[----:B------:R-:W-:Y:S01]  /*1240*/  @!P6 IMAD.IADD R14, R14, 0x1, -R191 ;  /* 0x000000010e0ee824 */ /* 0x000fe200078e0abf */
[----:B------:R-:W-:Y:S01]  /*1250*/  ISETP.GT.U32.AND P6, PT, R191, R12, PT ;  /* 0x0000000cbf00720c */ /* 0x000fe20003fc4070 */
[----:B------:R-:W-:Y:S01]  /*1260*/  IMAD.HI.U32 R3, R194, R8, RZ ;  /* 0x00000008c2037227 */ /* 0x000fe200078e00ff */
[----:B------:R-:W-:-:S02]  /*1270*/  IADD3 R15, R247, 0x10, RZ ;  /* 0x00000010f70f7810 */ /* 0x000fc40007ffe0ff */
[----:B------:R-:W-:Y:S01]  /*1280*/  ISETP.GT.U32.AND P5, PT, R191, R14, PT ;  /* 0x0000000ebf00720c */ /* 0x000fe20003fa4070 */
[----:B------:R-:W-:Y:S01]  /*1290*/  IMAD.MOV R3, RZ, RZ, -R3 ;  /* 0x000000ffff037224 */ /* 0x000fe200078e0a03 */
[----:B------:R-:W-:Y:S01]  /*12a0*/  IABS R7, R15 ;  /* 0x0000000f00077213 */ /* 0x000fe20000000000 */
[----:B------:R-:W-:Y:S01]  /*12b0*/  IMAD.MOV.U32 R248, RZ, RZ, R4 ;  /* 0x000000fffff87224 */ /* 0x000fe200078e0004 */
[----:B------:R-:W-:Y:S01]  /*12c0*/  IADD3 R17, R247, 0x14, RZ ;  /* 0x00000014f7117810 */ /* 0x000fe20007ffe0ff */
[----:B------:R-:W-:Y:S01]  /*12d0*/  IMAD R8, R191, R3, R8 ;  /* 0x00000003bf087224 */ /* 0x000fe200078e0208 */
[----:B------:R-:W-:Y:S01]  /*12e0*/  IABS R43, R44 ;  /* 0x0000002c002b7213 */ /* 0x000fe20000000000 */
[----:B------:R-:W-:Y:S01]  /*12f0*/  @!P4 IMAD.IADD R6, R6, 0x1, -R191 ;  /* 0x000000010606c824 */ /* 0x000fe200078e0abf */
[----:B------:R-:W-:Y:S01]  /*1300*/  ISETP.GE.AND P4, PT, R11, RZ, PT ;  /* 0x000000ff0b00720c */ /* 0x000fe20003f86270 */
[----:B------:R-:W-:Y:S01]  /*1310*/  IMAD.HI.U32 R3, R194, R10, RZ ;  /* 0x0000000ac2037227 */ /* 0x000fe200078e00ff */
[----:B------:R-:W-:-:S02]  /*1320*/  @!P6 IADD3 R12, R12, -R191, RZ ;  /* 0x800000bf0c0ce210 */ /* 0x000fc40007ffe0ff */
[C---:B------:R-:W-:Y:S01]  /*1330*/  ISETP.GT.U32.AND P6, PT, R191.reuse, R8, PT ;  /* 0x00000008bf00720c */ /* 0x040fe20003fc4070 */
[----:B------:R-:W-:Y:S01]  /*1340*/  @!P1 IMAD.MOV R248, RZ, RZ, -R248 ;  /* 0x000000fffff89224 */ /* 0x000fe200078e0af8 */
[----:B------:R-:W-:Y:S01]  /*1350*/  ISETP.GT.U32.AND P1, PT, R191, R6, PT ;  /* 0x00000006bf00720c */ /* 0x000fe20003f24070 */
[----:B------:R-:W-:Y:S01]  /*1360*/  IMAD.MOV R5, RZ, RZ, -R3 ;  /* 0x000000ffff057224 */ /* 0x000fe200078e0a03 */
[C---:B------:R-:W-:Y:S01]  /*1370*/  IADD3 R11, R247.reuse, 0x12, RZ ;  /* 0x00000012f70b7810 */ /* 0x040fe20007ffe0ff */
[----:B------:R-:W-:Y:S01]  /*1380*/  IMAD.HI.U32 R3, R194, R7, RZ ;  /* 0x00000007c2037227 */ /* 0x000fe200078e00ff */
[C---:B------:R-:W-:Y:S02]  /*1390*/  IADD3 R46, R247.reuse, 0xd4, RZ ;  /* 0x000000d4f72e7810 */ /* 0x040fe40007ffe0ff */
[----:B------:R-:W-:Y:S01]  /*13a0*/  IADD3 R51, R247, 0xd7, RZ ;  /* 0x000000d7f7337810 */ /* 0x000fe20007ffe0ff */
[----:B------:R-:W-:Y:S01]  /*13b0*/  @!P5 IMAD.IADD R14, R14, 0x1, -R191 ;  /* 0x000000010e0ed824 */ /* 0x000fe200078e0abf */
[----:B------:R-:W-:Y:S01]  /*13c0*/  ISETP.GE.AND P5, PT, R9, RZ, PT ;  /* 0x000000ff0900720c */ /* 0x000fe20003fa6270 */
[----:B------:R-:W-:Y:S01]  /*13d0*/  IMAD.MOV R4, RZ, RZ, -R3 ;  /* 0x000000ffff047224 */ /* 0x000fe200078e0a03 */
[----:B------:R-:W-:Y:S01]  /*13e0*/  IABS R9, R16 ;  /* 0x0000001000097213 */ /* 0x000fe20000000000 */
[C---:B------:R-:W-:Y:S01]  /*13f0*/  IMAD R10, R191.reuse, R5, R10 ;  /* 0x00000005bf0a7224 */ /* 0x040fe200078e020a */
[-C--:B------:R-:W-:Y:S01]  /*1400*/  @!P6 IADD3 R8, R8, -R191.reuse, RZ ;  /* 0x800000bf0808e210 */ /* 0x080fe20007ffe0ff */
[C---:B------:R-:W-:Y:S01]  /*1410*/  IMAD R4, R191.reuse, R4, R7 ;  /* 0x00000004bf047224 */ /* 0x040fe200078e0207 */
[----:B------:R-:W-:Y:S01]  /*1420*/  @!P1 IADD3 R6, R6, -R191, RZ ;  /* 0x800000bf06069210 */ /* 0x000fe20007ffe0ff */
[----:B------:R-:W-:Y:S01]  /*1430*/  IMAD.MOV.U32 R5, RZ, RZ, R9 ;  /* 0x000000ffff057224 */ /* 0x000fe200078e0009 */
[C---:B------:R-:W-:Y:S01]  /*1440*/  ISETP.GT.U32.AND P6, PT, R191.reuse, R8, PT ;  /* 0x00000008bf00720c */ /* 0x040fe20003fc4070 */
[----:B------:R-:W-:Y:S01]  /*1450*/  IMAD.MOV.U32 R245, RZ, RZ, R12 ;  /* 0x000000fffff57224 */ /* 0x000fe200078e000c */
[----:B------:R-:W-:Y:S01]  /*1460*/  ISETP.GT.U32.AND P1, PT, R191, R4, PT ;  /* 0x00000004bf00720c */ /* 0x000fe20003f24070 */
[----:B------:R-:W-:Y:S01]  /*1470*/  IMAD.HI.U32 R3, R194, R5, RZ ;  /* 0x00000005c2037227 */ /* 0x000fe200078e00ff */
[----:B------:R-:W-:-:S02]  /*1480*/  IABS R7, R11 ;  /* 0x0000000b00077213 */ /* 0x000fc40000000000 */
[C---:B------:R-:W-:Y:S01]  /*1490*/  IADD3 R53, R247.reuse, 0xd8, RZ ;  /* 0x000000d8f7357810 */ /* 0x040fe20007ffe0ff */
[----:B------:R-:W-:Y:S01]  /*14a0*/  IMAD.MOV R12, RZ, RZ, -R3 ;  /* 0x000000ffff0c7224 */ /* 0x000fe200078e0a03 */
[C---:B------:R-:W-:Y:S01]  /*14b0*/  IADD3 R52, R247.reuse, 0xd9, RZ ;  /* 0x000000d9f7347810 */ /* 0x040fe20007ffe0ff */
[----:B------:R-:W-:Y:S01]  /*14c0*/  IMAD.MOV.U32 R187, RZ, RZ, R6 ;  /* 0x000000ffffbb7224 */ /* 0x000fe200078e0006 */
[----:B------:R-:W-:Y:S01]  /*14d0*/  IADD3 R50, R247, 0xda, RZ ;  /* 0x000000daf7327810 */ /* 0x000fe20007ffe0ff */
[----:B------:R-:W-:Y:S01]  /*14e0*/  IMAD R12, R191, R12, R5 ;  /* 0x0000000cbf0c7224 */ /* 0x000fe200078e0205 */
[----:B------:R-:W-:Y:S01]  /*14f0*/  IADD3 R49, R247, 0xdb, RZ ;  /* 0x000000dbf7317810 */ /* 0x000fe20007ffe0ff */
[--C-:B------:R-:W-:Y:S01]  /*1500*/  @!P6 IMAD.IADD R8, R8, 0x1, -R191.reuse ;  /* 0x000000010808e824 */ /* 0x100fe200078e0abf */
[----:B------:R-:W-:Y:S01]  /*1510*/  @!P5 IADD3 R187, -R187, RZ, RZ ;  /* 0x000000ffbbbbd210 */ /* 0x000fe20007ffe1ff */
[----:B------:R-:W-:Y:S01]  /*1520*/  @!P1 IMAD.IADD R4, R4, 0x1, -R191 ;  /* 0x0000000104049824 */ /* 0x000fe200078e0abf */
[C---:B------:R-:W-:Y:S01]  /*1530*/  ISETP.GT.U32.AND P6, PT, R191.reuse, R12, PT ;  /* 0x0000000cbf00720c */ /* 0x040fe20003fc4070 */
[----:B------:R-:W-:Y:S01]  /*1540*/  IMAD.MOV.U32 R186, RZ, RZ, R14 ;  /* 0x000000ffffba7224 */ /* 0x000fe200078e000e */
[----:B------:R-:W-:Y:S01]  /*1550*/  IABS R14, R17 ;  /* 0x00000011000e7213 */ /* 0x000fe20000000000 */
[----:B------:R-:W-:Y:S01]  /*1560*/  IMAD.HI.U32 R3, R194, R7, RZ ;  /* 0x00000007c2037227 */ /* 0x000fe200078e00ff */
[----:B------:R-:W-:-:S02]  /*1570*/  ISETP.GT.U32.AND P5, PT, R191, R4, PT ;  /* 0x00000004bf00720c */ /* 0x000fc40003fa4070 */
[----:B------:R-:W-:Y:S01]  /*1580*/  IADD3 R57, R247, 0xdc, RZ ;  /* 0x000000dcf7397810 */ /* 0x000fe20007ffe0ff */
[----:B------:R-:W-:Y:S01]  /*1590*/  @!P3 IMAD.MOV R186, RZ, RZ, -R186 ;  /* 0x000000ffffbab224 */ /* 0x000fe200078e0aba */
[----:B------:R-:W-:Y:S01]  /*15a0*/  ISETP.GE.AND P3, PT, R13, RZ, PT ;  /* 0x000000ff0d00720c */ /* 0x000fe20003f66270 */
[----:B------:R-:W-:Y:S01]  /*15b0*/  IMAD.MOV R6, RZ, RZ, -R3 ;  /* 0x000000ffff067224 */ /* 0x000fe200078e0a03 */
[----:B------:R-:W-:Y:S01]  /*15c0*/  IADD3 R13, R247, 0x13, RZ ;  /* 0x00000013f70d7810 */ /* 0x000fe20007ffe0ff */
[----:B------:R-:W-:Y:S01]  /*15d0*/  @!P2 IMAD.MOV R245, RZ, RZ, -R245 ;  /* 0x000000fffff5a224 */ /* 0x000fe200078e0af5 */
[C---:B------:R-:W-:Y:S01]  /*15e0*/  ISETP.GT.U32.AND P2, PT, R191.reuse, R10, PT ;  /* 0x0000000abf00720c */ /* 0x040fe20003f44070 */
[C---:B------:R-:W-:Y:S01]  /*15f0*/  IMAD R6, R191.reuse, R6, R7 ;  /* 0x00000006bf067224 */ /* 0x040fe200078e0207 */
[----:B------:R-:W-:Y:S01]  /*1600*/  IABS R9, R13 ;  /* 0x0000000d00097213 */ /* 0x000fe20000000000 */
[--C-:B------:R-:W-:Y:S01]  /*1610*/  @!P6 IMAD.IADD R12, R12, 0x1, -R191.reuse ;  /* 0x000000010c0ce824 */ /* 0x100fe200078e0abf */
[----:B------:R-:W-:Y:S01]  /*1620*/  IABS R7, R18 ;  /* 0x0000001200077213 */ /* 0x000fe20000000000 */
[----:B------:R-:W-:Y:S01]  /*1630*/  @!P5 IMAD.IADD R4, R4, 0x1, -R191 ;  /* 0x000000010404d824 */ /* 0x000fe200078e0abf */
[C---:B------:R-:W-:Y:S01]  /*1640*/  ISETP.GT.U32.AND P5, PT, R191.reuse, R6, PT ;  /* 0x00000006bf00720c */ /* 0x040fe20003fa4070 */
[----:B------:R-:W-:Y:S01]  /*1650*/  IMAD.HI.U32 R3, R194, R14, RZ ;  /* 0x0000000ec2037227 */ /* 0x000fe200078e00ff */
[----:B------:R-:W-:-:S02]  /*1660*/  ISETP.GT.U32.AND P6, PT, R191, R12, PT ;  /* 0x0000000cbf00720c */ /* 0x000fc40003fc4070 */
[C---:B------:R-:W-:Y:S01]  /*1670*/  IADD3 R56, R247.reuse, 0xdf, RZ ;  /* 0x000000dff7387810 */ /* 0x040fe20007ffe0ff */
[----:B------:R-:W-:Y:S01]  /*1680*/  IMAD.HI.U32 R5, R194, R9, RZ ;  /* 0x00000009c2057227 */ /* 0x000fe200078e00ff */
[C---:B------:R-:W-:Y:S02]  /*1690*/  IADD3 R54, R247.reuse, 0xde, RZ ;  /* 0x000000def7367810 */ /* 0x040fe40007ffe0ff */
[C---:B------:R-:W-:Y:S01]  /*16a0*/  IADD3 R55, R247.reuse, 0xe0, RZ ;  /* 0x000000e0f7377810 */ /* 0x040fe20007ffe0ff */
[----:B------:R-:W-:Y:S01]  /*16b0*/  IMAD.MOV.U32 R188, RZ, RZ, R8 ;  /* 0x000000ffffbc7224 */ /* 0x000fe200078e0008 */
[C---:B------:R-:W-:Y:S01]  /*16c0*/  IADD3 R59, R247.reuse, 0xe2, RZ ;  /* 0x000000e2f73b7810 */ /* 0x040fe20007ffe0ff */
[----:B------:R-:W-:Y:S01]  /*16d0*/  IMAD.MOV R3, RZ, RZ, -R3 ;  /* 0x000000ffff037224 */ /* 0x000fe200078e0a03 */
[----:B------:R-:W-:Y:S01]  /*16e0*/  IADD3 R58, R247, 0xe4, RZ ;  /* 0x000000e4f73a7810 */ /* 0x000fe20007ffe0ff */
[----:B------:R-:W-:Y:S01]  /*16f0*/  @!P2 IMAD.IADD R10, R10, 0x1, -R191 ;  /* 0x000000010a0aa824 */ /* 0x000fe200078e0abf */
[----:B------:R-:W-:Y:S01]  /*1700*/  ISETP.GE.AND P2, PT, R15, RZ, PT ;  /* 0x000000ff0f00720c */ /* 0x000fe20003f46270 */
[----:B------:R-:W-:Y:S01]  /*1710*/  IMAD.MOV R8, RZ, RZ, -R5 ;  /* 0x000000ffff087224 */ /* 0x000fe200078e0a05 */
[----:B------:R-:W-:Y:S01]  /*1720*/  @!P6 IADD3 R12, R12, -R191, RZ ;  /* 0x800000bf0c0ce210 */ /* 0x000fe20007ffe0ff */
[C---:B------:R-:W-:Y:S01]  /*1730*/  IMAD R14, R191.reuse, R3, R14 ;  /* 0x00000003bf0e7224 */ /* 0x040fe200078e020e */
[C---:B------:R-:W-:Y:S01]  /*1740*/  ISETP.GT.U32.AND P1, PT, R191.reuse, R10, PT ;  /* 0x0000000abf00720c */ /* 0x040fe20003f24070 */
[----:B------:R-:W-:Y:S01]  /*1750*/  IMAD R8, R191, R8, R9 ;  /* 0x00000008bf087224 */ /* 0x000fe200078e0209 */
[----:B------:R-:W-:Y:S01]  /*1760*/  IADD3 R15, R247, 0x15, RZ ;  /* 0x00000015f70f7810 */ /* 0x000fe20007ffe0ff */
[----:B------:R-:W-:Y:S01]  /*1770*/  @!P5 IMAD.IADD R6, R6, 0x1, -R191 ;  /* 0x000000010606d824 */ /* 0x000fe200078e0abf */
[C---:B------:R-:W-:Y:S01]  /*1780*/  ISETP.GT.U32.AND P5, PT, R191.reuse, R14, PT ;  /* 0x0000000ebf00720c */ /* 0x040fe20003fa4070 */
[----:B------:R-:W-:Y:S01]  /*1790*/  @!P4 IMAD.MOV R188, RZ, RZ, -R188 ;  /* 0x000000ffffbcc224 */ /* 0x000fe200078e0abc */
[----:B------:R-:W-:Y:S01]  /*17a0*/  ISETP.GT.U32.AND P6, PT, R191, R8, PT ;  /* 0x00000008bf00720c */ /* 0x000fe20003fc4070 */
[----:B------:R-:W-:Y:S01]  /*17b0*/  IMAD.MOV.U32 R192, RZ, RZ, R12 ;  /* 0x000000ffffc07224 */ /* 0x000fe200078e000c */
[----:B------:R-:W-:Y:S01]  /*17c0*/  ISETP.GE.AND P4, PT, R16, RZ, PT ;  /* 0x000000ff1000720c */ /* 0x000fe20003f86270 */
[----:B------:R-:W-:Y:S01]  /*17d0*/  IMAD.MOV.U32 R190, RZ, RZ, R4 ;  /* 0x000000ffffbe7224 */ /* 0x000fe200078e0004 */
[----:B------:R-:W-:-:S02]  /*17e0*/  IABS R16, R15 ;  /* 0x0000000f00107213 */ /* 0x000fc40000000000 */
[----:B------:R-:W-:Y:S01]  /*17f0*/  IABS R9, R19 ;  /* 0x0000001300097213 */ /* 0x000fe20000000000 */
[----:B------:R-:W-:Y:S01]  /*1800*/  @!P1 IMAD.IADD R10, R10, 0x1, -R191 ;  /* 0x000000010a0a9824 */ /* 0x000fe200078e0abf */
[----:B------:R-:W-:Y:S01]  /*1810*/  ISETP.GE.AND P1, PT, R11, RZ, PT ;  /* 0x000000ff0b00720c */ /* 0x000fe20003f26270 */
[----:B------:R-:W-:Y:S01]  /*1820*/  IMAD.HI.U32 R3, R194, R16, RZ ;  /* 0x00000010c2037227 */ /* 0x000fe200078e00ff */
[----:B------:R-:W-:Y:S02]  /*1830*/  IABS R11, R20 ;  /* 0x00000014000b7213 */ /* 0x000fe40000000000 */
[----:B------:R-:W-:Y:S01]  /*1840*/  @!P5 IADD3 R14, R14, -R191, RZ ;  /* 0x800000bf0e0ed210 */ /* 0x000fe20007ffe0ff */
[----:B------:R-:W-:Y:S01]  /*1850*/  IMAD.MOV R5, RZ, RZ, -R3 ;  /* 0x000000ffff057224 */ /* 0x000fe200078e0a03 */
[----:B------:R-:W-:Y:S01]  /*1860*/  ISETP.GT.U32.AND P5, PT, R191, R6, PT ;  /* 0x00000006bf00720c */ /* 0x000fe20003fa4070 */
[----:B------:R-:W-:Y:S01]  /*1870*/  @!P6 IMAD.IADD R8, R8, 0x1, -R191 ;  /* 0x000000010808e824 */ /* 0x000fe200078e0abf */
[----:B------:R-:W-:Y:S01]  /*1880*/  ISETP.GE.AND P6, PT, R13, RZ, PT ;  /* 0x000000ff0d00720c */ /* 0x000fe20003fc6270 */
[----:B------:R-:W-:Y:S01]  /*1890*/  IMAD.MOV.U32 R189, RZ, RZ, R10 ;  /* 0x000000ffffbd7224 */ /* 0x000fe200078e000a */
[C---:B------:R-:W-:Y:S01]  /*18a0*/  IADD3 R13, R247.reuse, 0x1e, RZ ;  /* 0x0000001ef70d7810 */ /* 0x040fe20007ffe0ff */
[----:B------:R-:W-:Y:S01]  /*18b0*/  IMAD.HI.U32 R3, R194, R7, RZ ;  /* 0x00000007c2037227 */ /* 0x000fe200078e00ff */
[----:B------:R-:W-:-:S02]  /*18c0*/  IADD3 R60, R247, 0xe5, RZ ;  /* 0x000000e5f73c7810 */ /* 0x000fc40007ffe0ff */
[----:B------:R-:W-:Y:S01]  /*18d0*/  IADD3 R61, R247, 0xe8, RZ ;  /* 0x000000e8f73d7810 */ /* 0x000fe20007ffe0ff */
[----:B------:R-:W-:Y:S01]  /*18e0*/  @!P3 IMAD.MOV R189, RZ, RZ, -R189 ;  /* 0x000000ffffbdb224 */ /* 0x000fe200078e0abd */
[C---:B------:R-:W-:Y:S01]  /*18f0*/  ISETP.GT.U32.AND P3, PT, R191.reuse, R8, PT ;  /* 0x00000008bf00720c */ /* 0x040fe20003f64070 */
[----:B------:R-:W-:Y:S01]  /*1900*/  IMAD R16, R191, R5, R16 ;  /* 0x00000005bf107224 */ /* 0x000fe200078e0210 */
[----:B------:R-:W-:Y:S01]  /*1910*/  IABS R70, R60 ;  /* 0x0000003c00467213 */ /* 0x000fe20000000000 */
[----:B------:R-:W-:Y:S01]  /*1920*/  IMAD.MOV R10, RZ, RZ, -R3 ;  /* 0x000000ffff0a7224 */ /* 0x000fe200078e0a03 */
[----:B------:R-:W-:Y:S01]  /*1930*/  @!P5 IADD3 R6, R6, -R191, RZ ;  /* 0x800000bf0606d210 */ /* 0x000fe20007ffe0ff */
[----:B------:R-:W-:Y:S01]  /*1940*/  IMAD.HI.U32 R5, R194, R9, RZ ;  /* 0x00000009c2057227 */ /* 0x000fe200078e00ff */
[----:B------:R-:W-:Y:S02]  /*1950*/  IABS R249, R247 ;  /* 0x000000f700f97213 */ /* 0x000fe40000000000 */
[----:B------:R-:W-:Y:S01]  /*1960*/  IADD3 R73, R247, 0x13f, RZ ;  /* 0x0000013ff7497810 */ /* 0x000fe20007ffe0ff */
[----:B------:R-:W-:Y:S01]  /*1970*/  IMAD R4, R191, R10, R7 ;  /* 0x0000000abf047224 */ /* 0x000fe200078e0207 */
[----:B------:R-:W-:Y:S01]  /*1980*/  IADD3 R77, R247, 0x143, RZ ;  /* 0x00000143f74d7810 */ /* 0x000fe20007ffe0ff */
[----:B------:R-:W-:Y:S01]  /*1990*/  @!P4 IMAD.MOV R192, RZ, RZ, -R192 ;  /* 0x000000ffffc0c224 */ /* 0x000fe200078e0ac0 */
[C---:B------:R-:W-:Y:S01]  /*19a0*/  ISETP.GT.U32.AND P4, PT, R191.reuse, R16, PT ;  /* 0x00000010bf00720c */ /* 0x040fe20003f84070 */
[----:B------:R-:W-:Y:S01]  /*19b0*/  IMAD.MOV R12, RZ, RZ, -R5 ;  /* 0x000000ffff0c7224 */ /* 0x000fe200078e0a05 */
[----:B------:R-:W-:Y:S01]  /*19c0*/  ISETP.GT.U32.AND P5, PT, R191, R4, PT ;  /* 0x00000004bf00720c */ /* 0x000fe20003fa4070 */
[----:B------:R-:W-:Y:S01]  /*19d0*/  IMAD.MOV.U32 R5, RZ, RZ, R11 ;  /* 0x000000ffff057224 */ /* 0x000fe200078e000b */
[----:B------:R-:W-:Y:S01]  /*19e0*/  IADD3 R11, R247, 0x1a, RZ ;  /* 0x0000001af70b7810 */ /* 0x000fe20007ffe0ff */
[----:B------:R-:W-:Y:S01]  /*19f0*/  IMAD R10, R191, R12, R9 ;  /* 0x0000000cbf0a7224 */ /* 0x000fe200078e0209 */
[----:B------:R-:W-:Y:S01]  /*1a00*/  IADD3 R9, R247, 0x19, RZ ;  /* 0x00000019f7097810 */ /* 0x000fe20007ffe0ff */
[----:B------:R-:W-:Y:S01]  /*1a10*/  @!P3 IMAD.IADD R8, R8, 0x1, -R191 ;  /* 0x000000010808b824 */ /* 0x000fe200078e0abf */
[----:B------:R-:W-:Y:S01]  /*1a20*/  IABS R7, R11 ;  /* 0x0000000b00077213 */ /* 0x000fe20000000000 */
[----:B------:R-:W-:Y:S01]  /*1a30*/  @!P2 IMAD.MOV R190, RZ, RZ, -R190 ;  /* 0x000000ffffbea224 */ /* 0x000fe200078e0abe */
[C---:B------:R-:W-:Y:S01]  /*1a40*/  ISETP.GT.U32.AND P3, PT, R191.reuse, R10, PT ;  /* 0x0000000abf00720c */ /* 0x040fe20003f64070 */
[----:B------:R-:W-:Y:S01]  /*1a50*/  IMAD.HI.U32 R3, R194, R5, RZ ;  /* 0x00000005c2037227 */ /* 0x000fe200078e00ff */
[----:B------:R-:W-:-:S02]  /*1a60*/  ISETP.GT.U32.AND P2, PT, R191, R14, PT ;  /* 0x0000000ebf00720c */ /* 0x000fc40003f44070 */
[----:B------:R-:W-:Y:S01]  /*1a70*/  IADD3 R83, R247, 0x144, RZ ;  /* 0x00000144f7537810 */ /* 0x000fe20007ffe0ff */
[----:B------:R-:W-:Y:S01]  /*1a80*/  @!P4 IMAD.IADD R16, R16, 0x1, -R191 ;  /* 0x000000011010c824 */ /* 0x000fe200078e0abf */
[----:B------:R-:W-:Y:S01]  /*1a90*/  @!P5 IADD3 R4, R4, -R191, RZ ;  /* 0x800000bf0404d210 */ /* 0x000fe20007ffe0ff */
[----:B------:R-:W-:Y:S01]  /*1aa0*/  IMAD.MOV R12, RZ, RZ, -R3 ;  /* 0x000000ffff0c7224 */ /* 0x000fe200078e0a03 */
[----:B------:R-:W-:Y:S01]  /*1ab0*/  IABS R3, R9 ;  /* 0x0000000900037213 */ /* 0x000fe20000000000 */
[----:B------:R-:W-:Y:S01]  /*1ac0*/  IMAD.MOV.U32 R195, RZ, RZ, R8 ;  /* 0x000000ffffc37224 */ /* 0x000fe200078e0008 */
[C---:B------:R-:W-:Y:S01]  /*1ad0*/  ISETP.GT.U32.AND P5, PT, R191.reuse, R16, PT ;  /* 0x00000010bf00720c */ /* 0x040fe20003fa4070 */
[----:B------:R-:W-:Y:S01]  /*1ae0*/  IMAD R12, R191, R12, R5 ;  /* 0x0000000cbf0c7224 */ /* 0x000fe200078e0205 */
[----:B------:R-:W-:Y:S01]  /*1af0*/  ISETP.GE.AND P4, PT, R15, RZ, PT ;  /* 0x000000ff0f00720c */ /* 0x000fe20003f86270 */
[--C-:B------:R-:W-:Y:S01]  /*1b00*/  @!P3 IMAD.IADD R10, R10, 0x1, -R191.reuse ;  /* 0x000000010a0ab824 */ /* 0x100fe200078e0abf */
[----:B------:R-:W-:Y:S01]  /*1b10*/  IADD3 R15, R247, 0x20, RZ ;  /* 0x00000020f70f7810 */ /* 0x000fe20007ffe0ff */
[----:B------:R-:W-:Y:S01]  /*1b20*/  @!P2 IMAD.IADD R14, R14, 0x1, -R191 ;  /* 0x000000010e0ea824 */ /* 0x000fe200078e0abf */
[----:B------:R-:W-:Y:S01]  /*1b30*/  ISETP.GE.AND P2, PT, R17, RZ, PT ;  /* 0x000000ff1100720c */ /* 0x000fe20003f46270 */
[----:B------:R-:W-:Y:S01]  /*1b40*/  IMAD.MOV.U32 R193, RZ, RZ, R6 ;  /* 0x000000ffffc17224 */ /* 0x000fe200078e0006 */
[C---:B------:R-:W-:Y:S01]  /*1b50*/  ISETP.GT.U32.AND P3, PT, R191.reuse, R10, PT ;  /* 0x0000000abf00720c */ /* 0x040fe20003f64070 */
[----:B------:R-:W-:Y:S01]  /*1b60*/  @!P6 IMAD.MOV R195, RZ, RZ, -R195 ;  /* 0x000000ffffc3e224 */ /* 0x000fe200078e0ac3 */
[----:B------:R-:W-:Y:S01]  /*1b70*/  ISETP.GT.U32.AND P6, PT, R191, R12, PT ;  /* 0x0000000cbf00720c */ /* 0x000fe20003fc4070 */
[----:B------:R-:W-:Y:S01]  /*1b80*/  IMAD.MOV.U32 R5, RZ, RZ, R3 ;  /* 0x000000ffff057224 */ /* 0x000fe200078e0003 */
[----:B------:R-:W-:Y:S01]  /*1b90*/  IADD3 R17, R247, 0x29, RZ ;  /* 0x00000029f7117810 */ /* 0x000fe20007ffe0ff */
[----:B------:R-:W-:Y:S01]  /*1ba0*/  @!P1 IMAD.MOV R193, RZ, RZ, -R193 ;  /* 0x000000ffffc19224 */ /* 0x000fe200078e0ac1 */
[----:B------:R-:W-:Y:S01]  /*1bb0*/  ISETP.GT.U32.AND P1, PT, R191, R4, PT ;  /* 0x00000004bf00720c */ /* 0x000fe20003f24070 */
[----:B------:R-:W-:Y:S01]  /*1bc0*/  IMAD.HI.U32 R3, R194, R5, RZ ;  /* 0x00000005c2037227 */ /* 0x000fe200078e00ff */
[----:B------:R-:W-:-:S02]  /*1bd0*/  @!P5 IADD3 R16, R16, -R191, RZ ;  /* 0x800000bf1010d210 */ /* 0x000fc40007ffe0ff */
[----:B------:R-:W-:Y:S01]  /*1be0*/  ISETP.GE.AND P5, PT, R19, RZ, PT ;  /* 0x000000ff1300720c */ /* 0x000fe20003fa6270 */
[----:B------:R-:W-:Y:S01]  /*1bf0*/  IMAD.MOV R6, RZ, RZ, -R3 ;  /* 0x000000ffff067224 */ /* 0x000fe200078e0a03 */
[C---:B------:R-:W-:Y:S01]  /*1c00*/  IADD3 R19, R247.reuse, 0x2a, RZ ;  /* 0x0000002af7137810 */ /* 0x040fe20007ffe0ff */
[----:B------:R-:W-:Y:S01]  /*1c10*/  IMAD.MOV.U32 R196, RZ, RZ, R14 ;  /* 0x000000ffffc47224 */ /* 0x000fe200078e000e */
[----:B------:R-:W-:Y:S01]  /*1c20*/  IADD3 R14, R247, 0x1f, RZ ;  /* 0x0000001ff70e7810 */ /* 0x000fe20007ffe0ff */
[----:B------:R-:W-:Y:S01]  /*1c30*/  IMAD R6, R191, R6, R5 ;  /* 0x00000006bf067224 */ /* 0x000fe200078e0205 */
[C---:B------:R-:W-:Y:S01]  /*1c40*/  IADD3 R5, R247.reuse, 0x1b, RZ ;  /* 0x0000001bf7057810 */ /* 0x040fe20007ffe0ff */
[----:B------:R-:W-:Y:S01]  /*1c50*/  IMAD.MOV.U32 R197, RZ, RZ, R16 ;  /* 0x000000ffffc57224 */ /* 0x000fe200078e0010 */
[----:B------:R-:W-:Y:S01]  /*1c60*/  IADD3 R81, R247, 0x145, RZ ;  /* 0x00000145f7517810 */ /* 0x000fe20007ffe0ff */
[----:B------:R-:W-:Y:S01]  /*1c70*/  @!P2 IMAD.MOV R196, RZ, RZ, -R196 ;  /* 0x000000ffffc4a224 */ /* 0x000fe200078e0ac4 */
[----:B------:R-:W-:Y:S01]  /*1c80*/  ISETP.GE.AND P2, PT, R18, RZ, PT ;  /* 0x000000ff1200720c */ /* 0x000fe20003f46270 */
[--C-:B------:R-:W-:Y:S01]  /*1c90*/  @!P6 IMAD.IADD R12, R12, 0x1, -R191.reuse ;  /* 0x000000010c0ce824 */ /* 0x100fe200078e0abf */
[----:B------:R-:W-:Y:S01]  /*1ca0*/  IABS R18, R19 ;  /* 0x0000001300127213 */ /* 0x000fe20000000000 */
[----:B------:R-:W-:Y:S01]  /*1cb0*/  @!P3 IMAD.IADD R10, R10, 0x1, -R191 ;  /* 0x000000010a0ab824 */ /* 0x000fe200078e0abf */
[----:B------:R-:W-:Y:S01]  /*1cc0*/  ISETP.GE.AND P3, PT, R9, RZ, PT ;  /* 0x000000ff0900720c */ /* 0x000fe20003f66270 */
[----:B------:R-:W-:Y:S01]  /*1cd0*/  @!P4 IMAD.MOV R197, RZ, RZ, -R197 ;  /* 0x000000ffffc5c224 */ /* 0x000fe200078e0ac5 */
[C---:B------:R-:W-:Y:S01]  /*1ce0*/  ISETP.GT.U32.AND P4, PT, R191.reuse, R6, PT ;  /* 0x00000006bf00720c */ /* 0x040fe20003f84070 */
[----:B------:R-:W-:Y:S01]  /*1cf0*/  @!P1 IMAD.IADD R4, R4, 0x1, -R191 ;  /* 0x0000000104049824 */ /* 0x000fe200078e0abf */
[----:B------:R-:W-:Y:S01]  /*1d00*/  ISETP.GT.U32.AND P6, PT, R191, R12, PT ;  /* 0x0000000cbf00720c */ /* 0x000fe20003fc4070 */
[----:B------:R-:W-:Y:S01]  /*1d10*/  IMAD.HI.U32 R3, R194, R7, RZ ;  /* 0x00000007c2037227 */ /* 0x000fe200078e00ff */
[----:B------:R-:W-:-:S02]  /*1d20*/  ISETP.GE.AND P1, PT, R20, RZ, PT ;  /* 0x000000ff1400720c */ /* 0x000fc40003f26270 */
[----:B------:R-:W-:Y:S01]  /*1d30*/  MOV R198, R4 ;  /* 0x0000000400c67202 */ /* 0x000fe20000000f00 */
[----:B------:R-:W-:Y:S01]  /*1d40*/  IMAD.MOV.U32 R201, RZ, RZ, R10 ;  /* 0x000000ffffc97224 */ /* 0x000fe200078e000a */
[----:B------:R-:W-:Y:S01]  /*1d50*/  IABS R9, R15 ;  /* 0x0000000f00097213 */ /* 0x000fe20000000000 */
[----:B------:R-:W-:Y:S01]  /*1d60*/  IMAD.MOV R8, RZ, RZ, -R3 ;  /* 0x000000ffff087224 */ /* 0x000fe200078e0a03 */
[----:B------:R-:W-:Y:S01]  /*1d70*/  IADD3 R75, R247, 0x146, RZ ;  /* 0x00000146f74b7810 */ /* 0x000fe20007ffe0ff */
[----:B------:R-:W-:Y:S01]  /*1d80*/  @!P5 IMAD.MOV R201, RZ, RZ, -R201 ;  /* 0x000000ffffc9d224 */ /* 0x000fe200078e0ac9 */
[----:B------:R-:W-:Y:S01]  /*1d90*/  ISETP.GE.AND P5, PT, R5, RZ, PT ;  /* 0x000000ff0500720c */ /* 0x000fe20003fa6270 */
[----:B------:R-:W-:Y:S01]  /*1da0*/  @!P2 IMAD.MOV R198, RZ, RZ, -R198 ;  /* 0x000000ffffc6a224 */ /* 0x000fe200078e0ac6 */
[----:B------:R-:W-:Y:S01]  /*1db0*/  IABS R5, R5 ;  /* 0x0000000500057213 */ /* 0x000fe20000000000 */
[----:B------:R-:W-:Y:S01]  /*1dc0*/  IMAD R4, R191, R8, R7 ;  /* 0x00000008bf047224 */ /* 0x000fe200078e0207 */
[----:B------:R-:W-:Y:S01]  /*1dd0*/  ISETP.GE.AND P2, PT, R11, RZ, PT ;  /* 0x000000ff0b00720c */ /* 0x000fe20003f46270 */
[----:B------:R-:W-:Y:S01]  /*1de0*/  @!P6 IMAD.IADD R12, R12, 0x1, -R191 ;  /* 0x000000010c0ce824 */ /* 0x000fe200078e0abf */
[----:B------:R-:W-:Y:S01]  /*1df0*/  IADD3 R11, R247, 0x1d, RZ ;  /* 0x0000001df70b7810 */ /* 0x000fe20007ffe0ff */
[----:B------:R-:W-:Y:S01]  /*1e00*/  IMAD.MOV.U32 R8, RZ, RZ, R5 ;  /* 0x000000ffff087224 */ /* 0x000fe200078e0005 */
[----:B------:R-:W-:Y:S01]  /*1e10*/  @!P4 IADD3 R6, R6, -R191, RZ ;  /* 0x800000bf0606c210 */ /* 0x000fe20007ffe0ff */
[----:B------:R-:W-:Y:S01]  /*1e20*/  IMAD.MOV.U32 R202, RZ, RZ, R12 ;  /* 0x000000ffffca7224 */ /* 0x000fe200078e000c */
[----:B------:R-:W-:Y:S01]  /*1e30*/  ISETP.GT.U32.AND P6, PT, R191, R4, PT ;  /* 0x00000004bf00720c */ /* 0x000fe20003fc4070 */
[----:B------:R-:W-:Y:S01]  /*1e40*/  IMAD.HI.U32 R3, R194, R8, RZ ;  /* 0x00000008c2037227 */ /* 0x000fe200078e00ff */
[----:B------:R-:W-:-:S02]  /*1e50*/  IABS R5, R11 ;  /* 0x0000000b00057213 */ /* 0x000fc40000000000 */
[----:B------:R-:W-:Y:S01]  /*1e60*/  ISETP.GT.U32.AND P4, PT, R191, R6, PT ;  /* 0x00000006bf00720c */ /* 0x000fe20003f84070 */
[----:B------:R-:W-:Y:S01]  /*1e70*/  @!P1 IMAD.MOV R202, RZ, RZ, -R202 ;  /* 0x000000ffffca9224 */ /* 0x000fe200078e0aca */
[C---:B------:R-:W-:Y:S01]  /*1e80*/  IADD3 R7, R247.reuse, 0x1c, RZ ;  /* 0x0000001cf7077810 */ /* 0x040fe20007ffe0ff */
[----:B------:R-:W-:Y:S01]  /*1e90*/  IMAD.MOV.U32 R12, RZ, RZ, R5 ;  /* 0x000000ffff0c7224 */ /* 0x000fe200078e0005 */
[----:B------:R-:W-:Y:S01]  /*1ea0*/  IADD3 R78, R247, 0x147, RZ ;  /* 0x00000147f74e7810 */ /* 0x000fe20007ffe0ff */
[----:B------:R-:W-:Y:S01]  /*1eb0*/  IMAD.MOV R5, RZ, RZ, -R3 ;  /* 0x000000ffff057224 */ /* 0x000fe200078e0a03 */
[----:B------:R-:W-:Y:S02]  /*1ec0*/  IABS R10, R7 ;  /* 0x00000007000a7213 */ /* 0x000fe40000000000 */
[----:B------:R-:W-:Y:S01]  /*1ed0*/  ISETP.GE.AND P1, PT, R7, RZ, PT ;  /* 0x000000ff0700720c */ /* 0x000fe20003f26270 */
[----:B------:R-:W-:Y:S01]  /*1ee0*/  IMAD R8, R191, R5, R8 ;  /* 0x00000005bf087224 */ /* 0x000fe200078e0208 */
[----:B------:R-:W-:Y:S01]  /*1ef0*/  IABS R7, R14 ;  /* 0x0000000e00077213 */ /* 0x000fe20000000000 */
[----:B------:R-:W-:Y:S01]  /*1f00*/  @!P6 IMAD.IADD R4, R4, 0x1, -R191 ;  /* 0x000000010404e824 */ /* 0x000fe200078e0abf */
[----:B------:R-:W-:Y:S01]  /*1f10*/  IADD3 R80, R247, 0x149, RZ ;  /* 0x00000149f7507810 */ /* 0x000fe20007ffe0ff */
[----:B------:R-:W-:Y:S01]  /*1f20*/  IMAD.HI.U32 R3, R194, R10, RZ ;  /* 0x0000000ac2037227 */ /* 0x000fe200078e00ff */
[----:B------:R-:W-:-:S02]  /*1f30*/  @!P4 IADD3 R6, R6, -R191, RZ ;  /* 0x800000bf0606c210 */ /* 0x000fc40007ffe0ff */
[C---:B------:R-:W-:Y:S01]  /*1f40*/  ISETP.GT.U32.AND P4, PT, R191.reuse, R8, PT ;  /* 0x00000008bf00720c */ /* 0x040fe20003f84070 */
[----:B------:R-:W-:Y:S01]  /*1f50*/  IMAD.MOV R3, RZ, RZ, -R3 ;  /* 0x000000ffff037224 */ /* 0x000fe200078e0a03 */
[----:B------:R-:W-:Y:S01]  /*1f60*/  ISETP.GT.U32.AND P6, PT, R191, R4, PT ;  /* 0x00000004bf00720c */ /* 0x000fe20003fc4070 */
[----:B------:R-:W-:Y:S01]  /*1f70*/  IMAD.HI.U32 R5, R194, R12, RZ ;  /* 0x0000000cc2057227 */ /* 0x000fe200078e00ff */
[C---:B------:R-:W-:Y:S02]  /*1f80*/  IADD3 R84, R247.reuse, 0x14c, RZ ;  /* 0x0000014cf7547810 */ /* 0x040fe40007ffe0ff */
[----:B------:R-:W-:Y:S01]  /*1f90*/  IADD3 R85, R247, 0x14e, RZ ;  /* 0x0000014ef7557810 */ /* 0x000fe20007ffe0ff */
[----:B------:R-:W-:Y:S01]  /*1fa0*/  IMAD R10, R191, R3, R10 ;  /* 0x00000003bf0a7224 */ /* 0x000fe200078e020a */
[----:B------:R-:W-:Y:S01]  /*1fb0*/  IABS R3, R13 ;  /* 0x0000000d00037213 */ /* 0x000fe20000000000 */
[----:B------:R-:W-:Y:S01]  /*1fc0*/  IMAD.MOV R5, RZ, RZ, -R5 ;  /* 0x000000ffff057224 */ /* 0x000fe200078e0a05 */
[C---:B------:R-:W-:Y:S01]  /*1fd0*/  IADD3 R92, R247.reuse, 0x154, RZ ;  /* 0x00000154f75c7810 */ /* 0x040fe20007ffe0ff */
[----:B------:R-:W-:Y:S01]  /*1fe0*/  IMAD.MOV.U32 R203, RZ, RZ, R6 ;  /* 0x000000ffffcb7224 */ /* 0x000fe200078e0006 */
[C---:B------:R-:W-:Y:S01]  /*1ff0*/  IADD3 R91, R247.reuse, 0x157, RZ ;  /* 0x00000157f75b7810 */ /* 0x040fe20007ffe0ff */
[----:B------:R-:W-:Y:S01]  /*2000*/  @!P4 IMAD.IADD R8, R8, 0x1, -R191 ;  /* 0x000000010808c824 */ /* 0x000fe200078e0abf */
[----:B------:R-:W-:Y:S01]  /*2010*/  IADD3 R96, R247, 0x159, RZ ;  /* 0x00000159f7607810 */ /* 0x000fe20007ffe0ff */
[----:B------:R-:W-:Y:S01]  /*2020*/  IMAD R12, R191, R5, R12 ;  /* 0x00000005bf0c7224 */ /* 0x000fe200078e020c */
[----:B------:R-:W-:Y:S01]  /*2030*/  @!P3 IADD3 R203, -R203, RZ, RZ ;  /* 0x000000ffcbcbb210 */ /* 0x000fe20007ffe1ff */
[----:B------:R-:W-:Y:S01]  /*2040*/  IMAD.MOV.U32 R5, RZ, RZ, R3 ;  /* 0x000000ffff057224 */ /* 0x000fe200078e0003 */
[C---:B------:R-:W-:Y:S01]  /*2050*/  ISETP.GT.U32.AND P3, PT, R191.reuse, R8, PT ;  /* 0x00000008bf00720c */ /* 0x040fe20003f64070 */
[----:B------:R-:W-:Y:S01]  /*2060*/  @!P6 IMAD.IADD R4, R4, 0x1, -R191 ;  /* 0x000000010404e824 */ /* 0x000fe200078e0abf */
[C---:B------:R-:W-:Y:S01]  /*2070*/  ISETP.GT.U32.AND P6, PT, R191.reuse, R10, PT ;  /* 0x0000000abf00720c */ /* 0x040fe20003fc4070 */
[----:B------:R-:W-:Y:S01]  /*2080*/  IMAD.HI.U32 R3, R194, R5, RZ ;  /* 0x00000005c2037227 */ /* 0x000fe200078e00ff */
[----:B------:R-:W-:-:S02]  /*2090*/  ISETP.GT.U32.AND P4, PT, R191, R12, PT ;  /* 0x0000000cbf00720c */ /* 0x000fc40003f84070 */
[C---:B------:R-:W-:Y:S01]  /*20a0*/  IADD3 R108, R247.reuse, 0x15b, RZ ;  /* 0x0000015bf76c7810 */ /* 0x040fe20007ffe0ff */
[----:B------:R-:W-:Y:S01]  /*20b0*/  IMAD.MOV.U32 R204, RZ, RZ, R4 ;  /* 0x000000ffffcc7224 */ /* 0x000fe200078e0004 */
[C---:B------:R-:W-:Y:S01]  /*20c0*/  IADD3 R102, R247.reuse, 0x15c, RZ ;  /* 0x0000015cf7667810 */ /* 0x040fe20007ffe0ff */
[----:B------:R-:W-:Y:S01]  /*20d0*/  IMAD.MOV R4, RZ, RZ, -R3 ;  /* 0x000000ffff047224 */ /* 0x000fe200078e0a03 */
[C---:B------:R-:W-:Y:S01]  /*20e0*/  IADD3 R101, R247.reuse, 0x15d, RZ ;  /* 0x0000015df7657810 */ /* 0x040fe20007ffe0ff */
[----:B------:R-:W-:Y:S01]  /*20f0*/  IMAD.MOV.U32 R6, RZ, RZ, R7 ;  /* 0x000000ffff067224 */ /* 0x000fe200078e0007 */
[----:B------:R-:W-:Y:S01]  /*2100*/  IADD3 R104, R247, 0x15f, RZ ;  /* 0x0000015ff7687810 */ /* 0x000fe20007ffe0ff */
[----:B------:R-:W-:Y:S01]  /*2110*/  IMAD R4, R191, R4, R5 ;  /* 0x00000004bf047224 */ /* 0x000fe200078e0205 */
[----:B------:R-:W-:Y:S01]  /*2120*/  @!P3 IADD3 R8, R8, -R191, RZ ;  /* 0x800000bf0808b210 */ /* 0x000fe20007ffe0ff */
[----:B------:R-:W-:Y:S01]  /*2130*/  @!P6 IMAD.IADD R10, R10, 0x1, -R191 ;  /* 0x000000010a0ae824 */ /* 0x000fe200078e0abf */
[----:B------:R-:W-:Y:S01]  /*2140*/  IADD3 R103, R247, 0x15e, RZ ;  /* 0x0000015ef7677810 */ /* 0x000fe20007ffe0ff */
[----:B------:R-:W-:Y:S01]  /*2150*/  IMAD.HI.U32 R3, R194, R6, RZ ;  /* 0x00000006c2037227 */ /* 0x000fe200078e00ff */
[----:B------:R-:W-:-:S02]  /*2160*/  ISETP.GT.U32.AND P3, PT, R191, R4, PT ;  /* 0x00000004bf00720c */ /* 0x000fc40003f64070 */
[----:B------:R-:W-:Y:S01]  /*2170*/  ISETP.GT.U32.AND P6, PT, R191, R10, PT ;  /* 0x0000000abf00720c */ /* 0x000fe20003fc4070 */
[----:B------:R-:W-:Y:S01]  /*2180*/  IMAD.MOV R3, RZ, RZ, -R3 ;  /* 0x000000ffff037224 */ /* 0x000fe200078e0a03 */
[C---:B------:R-:W-:Y:S01]  /*2190*/  IADD3 R105, R247.reuse, 0x160, RZ ;  /* 0x00000160f7697810 */ /* 0x040fe20007ffe0ff */
[----:B------:R-:W-:Y:S01]  /*21a0*/  @!P4 IMAD.IADD R12, R12, 0x1, -R191 ;  /* 0x000000010c0cc824 */ /* 0x000fe200078e0abf */
[C---:B------:R-:W-:Y:S01]  /*21b0*/  IADD3 R106, R247.reuse, 0x161, RZ ;  /* 0x00000161f76a7810 */ /* 0x040fe20007ffe0ff */
[----:B------:R-:W-:Y:S01]  /*21c0*/  IMAD.MOV.U32 R7, RZ, RZ, R9 ;  /* 0x000000ffff077224 */ /* 0x000fe200078e0009 */
[----:B------:R-:W-:Y:S01]  /*21d0*/  IADD3 R9, R247, 0x21, RZ ;  /* 0x00000021f7097810 */ /* 0x000fe20007ffe0ff */
[C---:B------:R-:W-:Y:S01]  /*21e0*/  IMAD R6, R191.reuse, R3, R6 ;  /* 0x00000003bf067224 */ /* 0x040fe200078e0206 */
[----:B------:R-:W-:Y:S01]  /*21f0*/  ISETP.GT.U32.AND P4, PT, R191, R12, PT ;  /* 0x0000000cbf00720c */ /* 0x000fe20003f84070 */
[----:B------:R-:W-:Y:S01]  /*2200*/  IMAD.HI.U32 R5, R194, R7, RZ ;  /* 0x00000007c2057227 */ /* 0x000fe200078e00ff */
[----:B------:R-:W-:-:S02]  /*2210*/  IABS R3, R9 ;  /* 0x0000000900037213 */ /* 0x000fc40000000000 */
[C---:B------:R-:W-:Y:S01]  /*2220*/  IADD3 R107, R247.reuse, 0x162, RZ ;  /* 0x00000162f76b7810 */ /* 0x040fe20007ffe0ff */
[--C-:B------:R-:W-:Y:S01]  /*2230*/  @!P3 IMAD.IADD R4, R4, 0x1, -R191.reuse ;  /* 0x000000010404b824 */ /* 0x100fe200078e0abf */
[----:B------:R-:W-:Y:S01]  /*2240*/  IADD3 R112, R247, 0x167, RZ ;  /* 0x00000167f7707810 */ /* 0x000fe20007ffe0ff */
[----:B------:R-:W-:Y:S01]  /*2250*/  @!P6 IMAD.IADD R10, R10, 0x1, -R191 ;  /* 0x000000010a0ae824 */ /* 0x000fe200078e0abf */
[C---:B------:R-:W-:Y:S01]  /*2260*/  ISETP.GT.U32.AND P6, PT, R191.reuse, R6, PT ;  /* 0x00000006bf00720c */ /* 0x040fe20003fc4070 */
[----:B------:R-:W-:Y:S01]  /*2270*/  IMAD.MOV.U32 R234, RZ, RZ, R8 ;  /* 0x000000ffffea7224 */ /* 0x000fe200078e0008 */
[----:B------:R-:W-:Y:S01]  /*2280*/  ISETP.GT.U32.AND P3, PT, R191, R4, PT ;  /* 0x00000004bf00720c */ /* 0x000fe20003f64070 */
[----:B------:R-:W-:Y:S01]  /*2290*/  IMAD.MOV R8, RZ, RZ, -R5 ;  /* 0x000000ffff087224 */ /* 0x000fe200078e0a05 */
[----:B------:R-:W-:Y:S01]  /*22a0*/  MOV R235, R10 ;  /* 0x0000000a00eb7202 */ /* 0x000fe20000000f00 */
[----:B------:R-:W-:Y:S01]  /*22b0*/  IMAD.MOV.U32 R10, RZ, RZ, R3 ;  /* 0x000000ffff0a7224 */ /* 0x000fe200078e0003 */
[----:B------:R-:W-:Y:S01]  /*22c0*/  IADD3 R111, R247, 0x168, RZ ;  /* 0x00000168f76f7810 */ /* 0x000fe20007ffe0ff */
[----:B------:R-:W-:Y:S01]  /*22d0*/  IMAD R8, R191, R8, R7 ;  /* 0x00000008bf087224 */ /* 0x000fe200078e0207 */
[----:B------:R-:W-:Y:S01]  /*22e0*/  IADD3 R113, R247, 0x169, RZ ;  /* 0x00000169f7717810 */ /* 0x000fe20007ffe0ff */
[----:B------:R-:W-:Y:S01]  /*22f0*/  @!P5 IMAD.MOV R234, RZ, RZ, -R234 ;  /* 0x000000ffffead224 */ /* 0x000fe200078e0aea */
[----:B------:R-:W-:Y:S01]  /*2300*/  ISETP.GE.AND P5, PT, R13, RZ, PT ;  /* 0x000000ff0d00720c */ /* 0x000fe20003fa6270 */
[----:B------:R-:W-:Y:S01]  /*2310*/  IMAD.HI.U32 R3, R194, R10, RZ ;  /* 0x0000000ac2037227 */ /* 0x000fe200078e00ff */
[----:B------:R-:W-:-:S02]  /*2320*/  IADD3 R13, R247, 0x25, RZ ;  /* 0x00000025f70d7810 */ /* 0x000fc40007ffe0ff */
[----:B------:R-:W-:Y:S01]  /*2330*/  IABS R114, R111 ;  /* 0x0000006f00727213 */ /* 0x000fe20000000000 */
[--C-:B------:R-:W-:Y:S01]  /*2340*/  @!P4 IMAD.IADD R12, R12, 0x1, -R191.reuse ;  /* 0x000000010c0cc824 */ /* 0x100fe200078e0abf */
[----:B------:R-:W-:Y:S01]  /*2350*/  ISETP.GT.U32.AND P4, PT, R191, R8, PT ;  /* 0x00000008bf00720c */ /* 0x000fe20003f84070 */
[--C-:B------:R-:W-:Y:S01]  /*2360*/  @!P6 IMAD.IADD R6, R6, 0x1, -R191.reuse ;  /* 0x000000010606e824 */ /* 0x100fe200078e0abf */
[----:B------:R-:W-:Y:S01]  /*2370*/  IADD3 R5, -R3, RZ, RZ ;  /* 0x000000ff03057210 */ /* 0x000fe20007ffe1ff */
[----:B------:R-:W-:Y:S01]  /*2380*/  @!P3 IMAD.IADD R4, R4, 0x1, -R191 ;  /* 0x000000010404b824 */ /* 0x000fe200078e0abf */
[----:B------:R-:W-:Y:S01]  /*2390*/  ISETP.GE.AND P3, PT, R9, RZ, PT ;  /* 0x000000ff0900720c */ /* 0x000fe20003f66270 */
[----:B------:R-:W-:Y:S01]  /*23a0*/  @!P2 IMAD.MOV R204, RZ, RZ, -R204 ;  /* 0x000000ffffcca224 */ /* 0x000fe200078e0acc */
[C---:B------:R-:W-:Y:S01]  /*23b0*/  ISETP.GT.U32.AND P6, PT, R191.reuse, R6, PT ;  /* 0x00000006bf00720c */ /* 0x040fe20003fc4070 */
[----:B------:R-:W-:Y:S01]  /*23c0*/  IMAD R10, R191, R5, R10 ;  /* 0x00000005bf0a7224 */ /* 0x000fe200078e020a */
[----:B------:R-:W-:Y:S01]  /*23d0*/  ISETP.GE.AND P2, PT, R11, RZ, PT ;  /* 0x000000ff0b00720c */ /* 0x000fe20003f46270 */
[----:B------:R-:W-:Y:S01]  /*23e0*/  IMAD.MOV.U32 R21, RZ, RZ, R4 ;  /* 0x000000ffff157224 */ /* 0x000fe200078e0004 */
[----:B------:R-:W-:Y:S01]  /*23f0*/  IADD3 R11, R247, 0x22, RZ ;  /* 0x00000022f70b7810 */ /* 0x000fe20007ffe0ff */
[----:B------:R-:W-:Y:S01]  /*2400*/  @!P1 IMAD.MOV R235, RZ, RZ, -R235 ;  /* 0x000000ffffeb9224 */ /* 0x000fe200078e0aeb */
[----:B------:R-:W-:Y:S01]  /*2410*/  ISETP.GE.AND P1, PT, R14, RZ, PT ;  /* 0x000000ff0e00720c */ /* 0x000fe20003f26270 */
[----:B------:R-:W-:Y:S01]  /*2420*/  @!P5 IMAD.MOV R21, RZ, RZ, -R21 ;  /* 0x000000ffff15d224 */ /* 0x000fe200078e0a15 */
[----:B------:R-:W-:Y:S01]  /*2430*/  ISETP.GT.U32.AND P5, PT, R191, R10, PT ;  /* 0x0000000abf00720c */ /* 0x000fe20003fa4070 */
[--C-:B------:R-:W-:Y:S01]  /*2440*/  @!P4 IMAD.IADD R8, R8, 0x1, -R191.reuse ;  /* 0x000000010808c824 */ /* 0x100fe200078e0abf */
[----:B------:R-:W-:Y:S01]  /*2450*/  IABS R7, R11 ;  /* 0x0000000b00077213 */ /* 0x000fe20000000000 */
[----:B------:R-:W-:Y:S01]  /*2460*/  IMAD.MOV.U32 R236, RZ, RZ, R12 ;  /* 0x000000ffffec7224 */ /* 0x000fe200078e000c */
[----:B------:R-:W-:Y:S01]  /*2470*/  IADD3 R5, R247, 0x23, RZ ;  /* 0x00000023f7057810 */ /* 0x000fe20007ffe0ff */
[----:B------:R-:W-:Y:S01]  /*2480*/  @!P6 IMAD.IADD R6, R6, 0x1, -R191 ;  /* 0x000000010606e824 */ /* 0x000fe200078e0abf */
[----:B------:R-:W-:Y:S01]  /*2490*/  ISETP.GT.U32.AND P4, PT, R191, R8, PT ;  /* 0x00000008bf00720c */ /* 0x000fe20003f84070 */
[----:B------:R-:W-:Y:S01]  /*24a0*/  IMAD.HI.U32 R3, R194, R7, RZ ;  /* 0x00000007c2037227 */ /* 0x000fe200078e00ff */
[----:B------:R-:W-:Y:S01]  /*24b0*/  ISETP.GE.AND P6, PT, R11, RZ, PT ;  /* 0x000000ff0b00720c */ /* 0x000fe20003fc6270 */
[----:B------:R-:W-:Y:S01]  /*24c0*/  STL [R1+0x33c], R21 ;  /* 0x00033c1501007387 */ /* 0x000fe20000100800 */
[----:B------:R-:W-:Y:S01]  /*24d0*/  IABS R11, R13 ;  /* 0x0000000d000b7213 */ /* 0x000fe20000000000 */
[----:B------:R-:W-:Y:S01]  /*24e0*/  @!P2 IMAD.MOV R236, RZ, RZ, -R236 ;  /* 0x000000ffffeca224 */ /* 0x000fe200078e0aec */
[----:B------:R-:W-:Y:S01]  /*24f0*/  ISETP.GE.AND P2, PT, R15, RZ, PT ;  /* 0x000000ff0f00720c */ /* 0x000fe20003f46270 */
[----:B------:R-:W-:Y:S01]  /*2500*/  IMAD.MOV R4, RZ, RZ, -R3 ;  /* 0x000000ffff047224 */ /* 0x000fe200078e0a03 */
[----:B------:R-:W-:Y:S01]  /*2510*/  IABS R3, R5 ;  /* 0x0000000500037213 */ /* 0x000fe20000000000 */
[----:B------:R-:W-:Y:S01]  /*2520*/  IMAD.MOV.U32 R14, RZ, RZ, R6 ;  /* 0x000000ffff0e7224 */ /* 0x000fe200078e0006 */
[----:B------:R-:W-:Y:S01]  /*2530*/  IADD3 R12, R247, 0x24, RZ ;  /* 0x00000024f70c7810 */ /* 0x000fe20007ffe0ff */
[----:B------:R-:W-:Y:S01]  /*2540*/  @!P5 IMAD.IADD R10, R10, 0x1, -R191 ;  /* 0x000000010a0ad824 */ /* 0x000fe200078e0abf */
[----:B------:R-:W-:Y:S01]  /*2550*/  ISETP.GE.AND P5, PT, R5, RZ, PT ;  /* 0x000000ff0500720c */ /* 0x000fe20003fa6270 */
[C---:B------:R-:W-:Y:S01]  /*2560*/  IMAD R4, R191.reuse, R4, R7 ;  /* 0x00000004bf047224 */ /* 0x040fe200078e0207 */
[----:B------:R-:W-:Y:S01]  /*2570*/  MOV R7, R3 ;  /* 0x0000000300077202 */ /* 0x000fe20000000f00 */
[----:B------:R-:W-:Y:S01]  /*2580*/  @!P1 IMAD.MOV R14, RZ, RZ, -R14 ;  /* 0x000000ffff0e9224 */ /* 0x000fe200078e0a0e */
[C---:B------:R-:W-:Y:S01]  /*2590*/  ISETP.GT.U32.AND P1, PT, R191.reuse, R10, PT ;  /* 0x0000000abf00720c */ /* 0x040fe20003f24070 */
[----:B------:R-:W-:Y:S01]  /*25a0*/  @!P4 IMAD.IADD R8, R8, 0x1, -R191 ;  /* 0x000000010808c824 */ /* 0x000fe200078e0abf */
[----:B------:R-:W-:Y:S01]  /*25b0*/  ISETP.GT.U32.AND P4, PT, R191, R4, PT ;  /* 0x00000004bf00720c */ /* 0x000fe20003f84070 */
[----:B------:R-:W-:Y:S01]  /*25c0*/  IMAD.HI.U32 R3, R194, R7, RZ ;  /* 0x00000007c2037227 */ /* 0x000fe200078e00ff */
[----:B------:R1:W-:Y:S01]  /*25d0*/  STL [R1+0x338], R14 ;  /* 0x0003380e01007387 */ /* 0x0003e20000100800 */
[----:B------:R-:W-:-:S02]  /*25e0*/  IABS R9, R12 ;  /* 0x0000000c00097213 */ /* 0x000fc40000000000 */
[----:B------:R-:W-:Y:S01]  /*25f0*/  @!P2 IMAD.MOV R8, RZ, RZ, -R8 ;  /* 0x000000ffff08a224 */ /* 0x000fe200078e0a08 */
[----:B------:R-:W-:Y:S01]  /*2600*/  ISETP.GE.AND P2, PT, R12, RZ, PT ;  /* 0x000000ff0c00720c */ /* 0x000fe20003f46270 */
[----:B------:R-:W-:Y:S01]  /*2610*/  IMAD.HI.U32 R6, R194, R11, RZ ;  /* 0x0000000bc2067227 */ /* 0x000fe200078e00ff */
[----:B------:R-:W-:Y:S02]  /*2620*/  IADD3 R15, R247, 0x28, RZ ;  /* 0x00000028f70f7810 */ /* 0x000fe40007ffe0ff */
[----:B------:R2:W-:Y:S01]  /*2630*/  STL [R1+0x334], R8 ;  /* 0x0003340801007387 */ /* 0x0005e20000100800 */
[--C-:B------:R-:W-:Y:S01]  /*2640*/  @!P1 IMAD.IADD R10, R10, 0x1, -R191.reuse ;  /* 0x000000010a0a9824 */ /* 0x100fe200078e0abf */
[----:B------:R-:W-:Y:S01]  /*2650*/  ISETP.GE.AND P1, PT, R13, RZ, PT ;  /* 0x000000ff0d00720c */ /* 0x000fe20003f26270 */
[----:B------:R-:W-:Y:S01]  /*2660*/  @!P4 IMAD.IADD R4, R4, 0x1, -R191 ;  /* 0x000000010404c824 */ /* 0x000fe200078e0abf */
[C---:B------:R-:W-:Y:S01]  /*2670*/  IADD3 R13, R247.reuse, 0x27, RZ ;  /* 0x00000027f70d7810 */ /* 0x040fe20007ffe0ff */
[----:B-1----:R-:W-:Y:S01]  /*2680*/  IMAD.MOV R14, RZ, RZ, -R6 ;  /* 0x000000ffff0e7224 */ /* 0x002fe200078e0a06 */
[----:B------:R-:W-:Y:S01]  /*2690*/  IADD3 R21, R247, 0x2b, RZ ;  /* 0x0000002bf7157810 */ /* 0x000fe20007ffe0ff */
[----:B------:R-:W-:Y:S01]  /*26a0*/  IMAD.MOV.U32 R16, RZ, RZ, R10 ;  /* 0x000000ffff107224 */ /* 0x000fe200078e000a */
[----:B------:R-:W-:Y:S01]  /*26b0*/  ISETP.GT.U32.AND P4, PT, R191, R4, PT ;  /* 0x00000004bf00720c */ /* 0x000fe20003f84070 */
[----:B------:R-:W-:Y:S01]  /*26c0*/  IMAD.HI.U32 R5, R194, R9, RZ ;  /* 0x00000009c2057227 */ /* 0x000fe200078e00ff */
[----:B--2---:R-:W-:-:S02]  /*26d0*/  IADD3 R8, -R3, RZ, RZ ;  /* 0x000000ff03087210 */ /* 0x004fc40007ffe1ff */
[----:B------:R-:W-:Y:S01]  /*26e0*/  IADD3 R3, R247, 0x26, RZ ;  /* 0x00000026f7037810 */ /* 0x000fe20007ffe0ff */
[----:B------:R-:W-:Y:S01]  /*26f0*/  @!P3 IMAD.MOV R16, RZ, RZ, -R16 ;  /* 0x000000ffff10b224 */ /* 0x000fe200078e0a10 */
[----:B------:R-:W-:Y:S01]  /*2700*/  IABS R10, R13 ;  /* 0x0000000d000a7213 */ /* 0x000fe20000000000 */
[----:B------:R-:W-:Y:S01]  /*2710*/  IMAD R6, R191, R8, R7 ;  /* 0x00000008bf067224 */ /* 0x000fe200078e0207 */
[C---:B------:R-:W-:Y:S01]  /*2720*/  IADD3 R110, R247.reuse, 0x16b, RZ ;  /* 0x0000016bf76e7810 */ /* 0x040fe20007ffe0ff */
[----:B------:R-:W-:Y:S01]  /*2730*/  IMAD.MOV R12, RZ, RZ, -R5 ;  /* 0x000000ffff0c7224 */ /* 0x000fe200078e0a05 */
[----:B------:R1:W-:Y:S01]  /*2740*/  STL [R1+0x330], R16 ;  /* 0x0003301001007387 */ /* 0x0003e20000100800 */
[----:B------:R-:W-:Y:S02]  /*2750*/  IADD3 R121, R247, 0x170, RZ ;  /* 0x00000170f7797810 */ /* 0x000fe40007ffe0ff */
[----:B------:R-:W-:Y:S01]  /*2760*/  ISETP.GT.U32.AND P3, PT, R191, R6, PT ;  /* 0x00000006bf00720c */ /* 0x000fe20003f64070 */
[----:B------:R-:W-:Y:S01]  /*2770*/  @!P4 IMAD.IADD R4, R4, 0x1, -R191 ;  /* 0x000000010404c824 */ /* 0x000fe200078e0abf */
[----:B------:R-:W-:Y:S01]  /*2780*/  ISETP.GE.AND P4, PT, R3, RZ, PT ;  /* 0x000000ff0300720c */ /* 0x000fe20003f86270 */
[----:B------:R-:W-:Y:S01]  /*2790*/  IMAD R8, R191, R12, R9 ;  /* 0x0000000cbf087224 */ /* 0x000fe200078e0209 */
[----:B------:R-:W-:Y:S01]  /*27a0*/  IABS R9, R3 ;  /* 0x0000000300097213 */ /* 0x000fe20000000000 */
[----:B------:R-:W-:Y:S01]  /*27b0*/  IMAD.MOV.U32 R5, RZ, RZ, R4 ;  /* 0x000000ffff057224 */ /* 0x000fe200078e0004 */
[----:B------:R-:W-:Y:S01]  /*27c0*/  IADD3 R123, R247, 0x171, RZ ;  /* 0x00000171f77b7810 */ /* 0x000fe20007ffe0ff */
[C---:B------:R-:W-:Y:S01]  /*27d0*/  IMAD R12, R191.reuse, R14, R11 ;  /* 0x0000000ebf0c7224 */ /* 0x040fe200078e020b */
[----:B-1----:R-:W-:Y:S01]  /*27e0*/  IABS R16, R17 ;  /* 0x0000001100107213 */ /* 0x002fe20000000000 */
[----:B------:R-:W-:Y:S01]  /*27f0*/  @!P6 IMAD.MOV R5, RZ, RZ, -R5 ;  /* 0x000000ffff05e224 */ /* 0x000fe200078e0a05 */
[----:B------:R-:W-:Y:S01]  /*2800*/  ISETP.GT.U32.AND P6, PT, R191, R8, PT ;  /* 0x00000008bf00720c */ /* 0x000fe20003fc4070 */
[----:B------:R-:W-:Y:S01]  /*2810*/  IMAD.HI.U32 R3, R194, R9, RZ ;  /* 0x00000009c2037227 */ /* 0x000fe200078e00ff */
[----:B------:R-:W-:-:S02]  /*2820*/  IABS R14, R15 ;  /* 0x0000000f000e7213 */ /* 0x000fc40000000000 */
[----:B------:R-:W-:Y:S01]  /*2830*/  @!P3 IADD3 R6, R6, -R191, RZ ;  /* 0x800000bf0606b210 */ /* 0x000fe20007ffe0ff */
[----:B------:R-:W-:Y:S01]  /*2840*/  IMAD.MOV R4, RZ, RZ, -R3 ;  /* 0x000000ffff047224 */ /* 0x000fe200078e0a03 */
[----:B------:R1:W-:Y:S01]  /*2850*/  STL [R1+0x32c], R5 ;  /* 0x00032c0501007387 */ /* 0x0003e20000100800 */
[----:B------:R-:W-:Y:S01]  /*2860*/  IMAD.HI.U32 R3, R194, R10, RZ ;  /* 0x0000000ac2037227 */ /* 0x000fe200078e00ff */
[C---:B------:R-:W-:Y:S02]  /*2870*/  ISETP.GT.U32.AND P3, PT, R191.reuse, R6, PT ;  /* 0x00000006bf00720c */ /* 0x040fe40003f64070 */
[----:B------:R-:W-:Y:S01]  /*2880*/  IABS R11, R23 ;  /* 0x00000017000b7213 */ /* 0x000fe20000000000 */
[----:B------:R-:W-:Y:S01]  /*2890*/  IMAD R4, R191, R4, R9 ;  /* 0x00000004bf047224 */ /* 0x000fe200078e0209 */
[C---:B------:R-:W-:Y:S01]  /*28a0*/  IADD3 R119, R247.reuse, 0x172, RZ ;  /* 0x00000172f7777810 */ /* 0x040fe20007ffe0ff */
[----:B------:R-:W-:Y:S01]  /*28b0*/  @!P6 IMAD.IADD R8, R8, 0x1, -R191 ;  /* 0x000000010808e824 */ /* 0x000fe200078e0abf */
[C---:B------:R-:W-:Y:S01]  /*28c0*/  IADD3 R120, R247.reuse, 0x173, RZ ;  /* 0x00000173f7787810 */ /* 0x040fe20007ffe0ff */
[----:B------:R-:W-:Y:S01]  /*28d0*/  IMAD.HI.U32 R7, R194, R16, RZ ;  /* 0x00000010c2077227 */ /* 0x000fe200078e00ff */
[----:B------:R-:W-:-:S02]  /*28e0*/  IADD3 R128, R247, 0x174, RZ ;  /* 0x00000174f7807810 */ /* 0x000fc40007ffe0ff */
[C---:B------:R-:W-:Y:S01]  /*28f0*/  ISETP.GT.U32.AND P6, PT, R191.reuse, R8, PT ;  /* 0x00000008bf00720c */ /* 0x040fe20003fc4070 */
[----:B------:R-:W-:Y:S01]  /*2900*/  IMAD.HI.U32 R9, R194, R18, RZ ;  /* 0x00000012c2097227 */ /* 0x000fe200078e00ff */
[----:B------:R-:W-:Y:S02]  /*2910*/  IABS R122, R120 ;  /* 0x00000078007a7213 */ /* 0x000fe40000000000 */
[----:B------:R-:W-:Y:S01]  /*2920*/  @!P3 IADD3 R6, R6, -R191, RZ ;  /* 0x800000bf0606b210 */ /* 0x000fe20007ffe0ff */
[----:B------:R-:W-:Y:S01]  /*2930*/  IMAD.MOV R3, RZ, RZ, -R3 ;  /* 0x000000ffff037224 */ /* 0x000fe200078e0a03 */
[----:B------:R-:W-:Y:S01]  /*2940*/  ISETP.GT.U32.AND P3, PT, R191, R12, PT ;  /* 0x0000000cbf00720c */ /* 0x000fe20003f64070 */
[----:B------:R-:W-:Y:S01]  /*2950*/  IMAD.MOV R7, RZ, RZ, -R7 ;  /* 0x000000ffff077224 */ /* 0x000fe200078e0a07 */
[----:B------:R-:W-:Y:S01]  /*2960*/  IABS R118, R128 ;  /* 0x0000008000767213 */ /* 0x000fe20000000000 */
[----:B------:R-:W-:Y:S01]  /*2970*/  IMAD.MOV.U32 R24, RZ, RZ, R6 ;  /* 0x000000ffff187224 */ /* 0x000fe200078e0006 */
[----:B------:R-:W-:Y:S01]  /*2980*/  IADD3 R130, R247, 0x176, RZ ;  /* 0x00000176f7827810 */ /* 0x000fe20007ffe0ff */
[----:B------:R-:W-:Y:S01]  /*2990*/  IMAD R10, R191, R3, R10 ;  /* 0x00000003bf0a7224 */ /* 0x000fe200078e020a */
[----:B------:R-:W-:Y:S01]  /*29a0*/  IADD3 R126, R247, 0x178, RZ ;  /* 0x00000178f77e7810 */ /* 0x000fe20007ffe0ff */
[----:B------:R-:W-:Y:S01]  /*29b0*/  @!P6 IMAD.IADD R8, R8, 0x1, -R191 ;  /* 0x000000010808e824 */ /* 0x000fe200078e0abf */
[C---:B------:R-:W-:Y:S01]  /*29c0*/  ISETP.GT.U32.AND P6, PT, R191.reuse, R4, PT ;  /* 0x00000004bf00720c */ /* 0x040fe20003fc4070 */
[----:B------:R-:W-:Y:S01]  /*29d0*/  IMAD.MOV R9, RZ, RZ, -R9 ;  /* 0x000000ffff097224 */ /* 0x000fe200078e0a09 */
[----:B------:R-:W-:Y:S01]  /*29e0*/  @!P5 IADD3 R24, -R24, RZ, RZ ;  /* 0x000000ff1818d210 */ /* 0x000fe20007ffe1ff */
[C---:B------:R-:W-:Y:S01]  /*29f0*/  IMAD R16, R191.reuse, R7, R16 ;  /* 0x00000007bf107224 */ /* 0x040fe200078e0210 */
[----:B------:R-:W-:Y:S01]  /*2a00*/  ISETP.GT.U32.AND P5, PT, R191, R10, PT ;  /* 0x0000000abf00720c */ /* 0x000fe20003fa4070 */
[----:B------:R-:W-:Y:S01]  /*2a10*/  @!P3 IMAD.IADD R12, R12, 0x1, -R191 ;  /* 0x000000010c0cb824 */ /* 0x000fe200078e0abf */
[----:B------:R-:W-:Y:S01]  /*2a20*/  IABS R7, R21 ;  /* 0x0000001500077213 */ /* 0x000fe20000000000 */
[----:B-1----:R-:W-:Y:S01]  /*2a30*/  IMAD.HI.U32 R5, R194, R14, RZ ;  /* 0x0000000ec2057227 */ /* 0x002fe200078e00ff */
[----:B------:R1:W-:Y:S01]  /*2a40*/  STL [R1+0x328], R24 ;  /* 0x0003281801007387 */ /* 0x0003e20000100800 */
[----:B------:R-:W-:-:S02]  /*2a50*/  IABS R129, R130 ;  /* 0x0000008200817213 */ /* 0x000fc40000000000 */
[C---:B------:R-:W-:Y:S01]  /*2a60*/  ISETP.GT.U32.AND P3, PT, R191.reuse, R12, PT ;  /* 0x0000000cbf00720c */ /* 0x040fe20003f64070 */
[----:B------:R-:W-:Y:S01]  /*2a70*/  IMAD R18, R191, R9, R18 ;  /* 0x00000009bf127224 */ /* 0x000fe200078e0212 */
[----:B------:R-:W-:Y:S01]  /*2a80*/  IABS R9, R22 ;  /* 0x0000001600097213 */ /* 0x000fe20000000000 */
[----:B------:R-:W-:Y:S01]  /*2a90*/  IMAD.MOV R5, RZ, RZ, -R5 ;  /* 0x000000ffff057224 */ /* 0x000fe200078e0a05 */
[----:B------:R-:W-:Y:S01]  /*2aa0*/  IADD3 R139, R247, 0x182, RZ ;  /* 0x00000182f78b7810 */ /* 0x000fe20007ffe0ff */
[----:B------:R-:W-:Y:S01]  /*2ab0*/  @!P6 IMAD.IADD R4, R4, 0x1, -R191 ;  /* 0x000000010404e824 */ /* 0x000fe200078e0abf */
[C---:B------:R-:W-:Y:S01]  /*2ac0*/  ISETP.GT.U32.AND P6, PT, R191.reuse, R18, PT ;  /* 0x00000012bf00720c */ /* 0x040fe20003fc4070 */
[----:B------:R-:W-:Y:S01]  /*2ad0*/  IMAD R14, R191, R5, R14 ;  /* 0x00000005bf0e7224 */ /* 0x000fe200078e020e */
[----:B------:R-:W-:Y:S01]  /*2ae0*/  IABS R138, R139 ;  /* 0x0000008b008a7213 */ /* 0x000fe20000000000 */
[----:B------:R-:W-:Y:S01]  /*2af0*/  IMAD.MOV.U32 R20, RZ, RZ, R8 ;  /* 0x000000ffff147224 */ /* 0x000fe200078e0008 */
[C---:B------:R-:W-:Y:S01]  /*2b00*/  IADD3 R136, R247.reuse, 0x184, RZ ;  /* 0x00000184f7887810 */ /* 0x040fe20007ffe0ff */
[----:B------:R-:W-:Y:S01]  /*2b10*/  IMAD.HI.U32 R3, R194, R7, RZ ;  /* 0x00000007c2037227 */ /* 0x000fe200078e00ff */
[----:B------:R-:W-:-:S02]  /*2b20*/  IADD3 R142, R247, 0x187, RZ ;  /* 0x00000187f78e7810 */ /* 0x000fc40007ffe0ff */
[----:B------:R-:W-:Y:S01]  /*2b30*/  IADD3 R154, R247, 0x1b4, RZ ;  /* 0x000001b4f79a7810 */ /* 0x000fe20007ffe0ff */
[--C-:B------:R-:W-:Y:S01]  /*2b40*/  @!P3 IMAD.IADD R12, R12, 0x1, -R191.reuse ;  /* 0x000000010c0cb824 */ /* 0x100fe200078e0abf */
[C---:B------:R-:W-:Y:S01]  /*2b50*/  ISETP.GT.U32.AND P3, PT, R191.reuse, R16, PT ;  /* 0x00000010bf00720c */ /* 0x040fe20003f64070 */
[----:B------:R-:W-:Y:S01]  /*2b60*/  @!P2 IMAD.MOV R20, RZ, RZ, -R20 ;  /* 0x000000ffff14a224 */ /* 0x000fe200078e0a14 */
[C---:B------:R-:W-:Y:S01]  /*2b70*/  ISETP.GT.U32.AND P2, PT, R191.reuse, R14, PT ;  /* 0x0000000ebf00720c */ /* 0x040fe20003f44070 */
[----:B------:R-:W-:Y:S01]  /*2b80*/  @!P5 IMAD.IADD R10, R10, 0x1, -R191 ;  /* 0x000000010a0ad824 */ /* 0x000fe200078e0abf */
[----:B------:R-:W-:Y:S01]  /*2b90*/  ISETP.GT.U32.AND P5, PT, R191, R4, PT ;  /* 0x00000004bf00720c */ /* 0x000fe20003fa4070 */
[----:B------:R-:W-:Y:S01]  /*2ba0*/  IMAD.MOV R6, RZ, RZ, -R3 ;  /* 0x000000ffff067224 */ /* 0x000fe200078e0a03 */
[----:B------:R2:W-:Y:S01]  /*2bb0*/  STL [R1+0x324], R20 ;  /* 0x0003241401007387 */ /* 0x0005e20000100800 */
[----:B------:R-:W-:Y:S01]  /*2bc0*/  IMAD.HI.U32 R3, R194, R11, RZ ;  /* 0x0000000bc2037227 */ /* 0x000fe200078e00ff */
[----:B------:R-:W-:-:S02]  /*2bd0*/  IABS R157, R154 ;  /* 0x0000009a009d7213 */ /* 0x000fc40000000000 */
[C---:B------:R-:W-:Y:S01]  /*2be0*/  IADD3 R160, R247.reuse, 0x1ce, RZ ;  /* 0x000001cef7a07810 */ /* 0x040fe20007ffe0ff */
[--C-:B------:R-:W-:Y:S01]  /*2bf0*/  @!P6 IMAD.IADD R18, R18, 0x1, -R191.reuse ;  /* 0x000000011212e824 */ /* 0x100fe200078e0abf */
[C---:B------:R-:W-:Y:S01]  /*2c00*/  IADD3 R164, R247.reuse, 0x1da, RZ ;  /* 0x000001daf7a47810 */ /* 0x040fe20007ffe0ff */
[--C-:B------:R-:W-:Y:S01]  /*2c10*/  @!P3 IMAD.IADD R16, R16, 0x1, -R191.reuse ;  /* 0x000000011010b824 */ /* 0x100fe200078e0abf */
[----:B------:R-:W-:Y:S01]  /*2c20*/  IADD3 R171, R247, 0x1db, RZ ;  /* 0x000001dbf7ab7810 */ /* 0x000fe20007ffe0ff */
[----:B-1----:R-:W-:Y:S01]  /*2c30*/  IMAD.MOV.U32 R24, RZ, RZ, R12 ;  /* 0x000000ffff187224 */ /* 0x002fe200078e000c */
[----:B--2---:R-:W-:Y:S01]  /*2c40*/  IADD3 R20, -R3, RZ, RZ ;  /* 0x000000ff03147210 */ /* 0x004fe20007ffe1ff */
[----:B------:R-:W-:Y:S01]  /*2c50*/  @!P2 IMAD.IADD R14, R14, 0x1, -R191 ;  /* 0x000000010e0ea824 */ /* 0x000fe200078e0abf */
[C---:B------:R-:W-:Y:S01]  /*2c60*/  ISETP.GT.U32.AND P6, PT, R191.reuse, R16, PT ;  /* 0x00000010bf00720c */ /* 0x040fe20003fc4070 */
[C---:B------:R-:W-:Y:S01]  /*2c70*/  IMAD R6, R191.reuse, R6, R7 ;  /* 0x00000006bf067224 */ /* 0x040fe200078e0207 */
[C---:B------:R-:W-:Y:S01]  /*2c80*/  ISETP.GT.U32.AND P2, PT, R191.reuse, R10, PT ;  /* 0x0000000abf00720c */ /* 0x040fe20003f44070 */
[----:B------:R-:W-:Y:S01]  /*2c90*/  IMAD.HI.U32 R5, R194, R9, RZ ;  /* 0x00000009c2057227 */ /* 0x000fe200078e00ff */
[----:B------:R-:W-:-:S02]  /*2ca0*/  ISETP.GT.U32.AND P3, PT, R191, R14, PT ;  /* 0x0000000ebf00720c */ /* 0x000fc40003f64070 */
[----:B------:R-:W-:Y:S01]  /*2cb0*/  IADD3 R7, R247, 0x2e, RZ ;  /* 0x0000002ef7077810 */ /* 0x000fe20007ffe0ff */
[----:B------:R-:W-:Y:S01]  /*2cc0*/  @!P1 IMAD.MOV R24, RZ, RZ, -R24 ;  /* 0x000000ffff189224 */ /* 0x000fe200078e0a18 */
[C---:B------:R-:W-:Y:S01]  /*2cd0*/  ISETP.GT.U32.AND P1, PT, R191.reuse, R18, PT ;  /* 0x00000012bf00720c */ /* 0x040fe20003f24070 */
[C---:B------:R-:W-:Y:S01]  /*2ce0*/  IMAD R12, R191.reuse, R20, R11 ;  /* 0x00000014bf0c7224 */ /* 0x040fe200078e020b */
[----:B------:R-:W-:Y:S01]  /*2cf0*/  IABS R3, R7 ;  /* 0x0000000700037213 */ /* 0x000fe20000000000 */
[----:B------:R-:W-:Y:S01]  /*2d00*/  @!P5 IMAD.IADD R4, R4, 0x1, -R191 ;  /* 0x000000010404d824 */ /* 0x000fe200078e0abf */
[C---:B------:R-:W-:Y:S01]  /*2d10*/  ISETP.GT.U32.AND P5, PT, R191.reuse, R6, PT ;  /* 0x00000006bf00720c */ /* 0x040fe20003fa4070 */
[----:B------:R-:W-:Y:S01]  /*2d20*/  IMAD.MOV R8, RZ, RZ, -R5 ;  /* 0x000000ffff087224 */ /* 0x000fe200078e0a05 */
[----:B------:R-:W-:Y:S01]  /*2d30*/  MOV R20, R3 ;  /* 0x0000000300147202 */ /* 0x000fe20000000f00 */
[----:B------:R-:W-:Y:S01]  /*2d40*/  @!P6 IMAD.IADD R16, R16, 0x1, -R191 ;  /* 0x000000011010e824 */ /* 0x000fe200078e0abf */
[C---:B------:R-:W-:Y:S01]  /*2d50*/  ISETP.GT.U32.AND P6, PT, R191.reuse, R12, PT ;  /* 0x0000000cbf00720c */ /* 0x040fe20003fc4070 */
[----:B------:R-:W-:Y:S01]  /*2d60*/  IMAD R8, R191, R8, R9 ;  /* 0x00000008bf087224 */ /* 0x000fe200078e0209 */
[----:B------:R1:W-:Y:S01]  /*2d70*/  STL [R1+0x320], R24 ;  /* 0x0003201801007387 */ /* 0x0003e20000100800 */
[--C-:B------:R-:W-:Y:S01]  /*2d80*/  @!P2 IMAD.IADD R10, R10, 0x1, -R191.reuse ;  /* 0x000000010a0aa824 */ /* 0x100fe200078e0abf */
[----:B------:R-:W-:Y:S01]  /*2d90*/  IADD3 R9, R247, 0x2f, RZ ;  /* 0x0000002ff7097810 */ /* 0x000fe20007ffe0ff */
[--C-:B------:R-:W-:Y:S01]  /*2da0*/  @!P1 IMAD.IADD R18, R18, 0x1, -R191.reuse ;  /* 0x0000000112129824 */ /* 0x100fe200078e0abf */
[----:B------:R-:W-:Y:S01]  /*2db0*/  ISETP.GT.U32.AND P2, PT, R191, R8, PT ;  /* 0x00000008bf00720c */ /* 0x000fe20003f44070 */
[--C-:B------:R-:W-:Y:S01]  /*2dc0*/  @!P3 IMAD.IADD R14, R14, 0x1, -R191.reuse ;  /* 0x000000010e0eb824 */ /* 0x100fe200078e0abf */
[----:B------:R-:W-:Y:S01]  /*2dd0*/  ISETP.GE.AND P1, PT, R15, RZ, PT ;  /* 0x000000ff0f00720c */ /* 0x000fe20003f26270 */
[----:B------:R-:W-:Y:S01]  /*2de0*/  @!P5 IMAD.IADD R6, R6, 0x1, -R191 ;  /* 0x000000010606d824 */ /* 0x000fe200078e0abf */
[----:B------:R-:W-:Y:S01]  /*2df0*/  ISETP.GE.AND P3, PT, R13, RZ, PT ;  /* 0x000000ff0d00720c */ /* 0x000fe20003f66270 */
[----:B------:R-:W-:Y:S01]  /*2e00*/  IMAD.HI.U32 R3, R194, R20, RZ ;  /* 0x00000014c2037227 */ /* 0x000fe200078e00ff */
[----:B------:R-:W-:-:S02]  /*2e10*/  ISETP.GE.AND P5, PT, R17, RZ, PT ;  /* 0x000000ff1100720c */ /* 0x000fc40003fa6270 */
[----:B------:R-:W-:Y:S01]  /*2e20*/  IABS R5, R9 ;  /* 0x0000000900057213 */ /* 0x000fe20000000000 */
[----:B------:R-:W-:Y:S01]  /*2e30*/  @!P6 IMAD.IADD R12, R12, 0x1, -R191 ;  /* 0x000000010c0ce824 */ /* 0x000fe200078e0abf */
[----:B------:R-:W-:Y:S01]  /*2e40*/  ISETP.GT.U32.AND P6, PT, R191, R6, PT ;  /* 0x00000006bf00720c */ /* 0x000fe20003fc4070 */
[----:B-1----:R-:W-:Y:S01]  /*2e50*/  IMAD.MOV.U32 R24, RZ, RZ, R14 ;  /* 0x000000ffff187224 */ /* 0x002fe200078e000e */
[----:B------:R-:W-:Y:S01]  /*2e60*/  IADD3 R17, R247, 0x33, RZ ;  /* 0x00000033f7117810 */ /* 0x000fe20007ffe0ff */
[----:B------:R-:W-:Y:S01]  /*2e70*/  IMAD.MOV.U32 R26, RZ, RZ, R4 ;  /* 0x000000ffff1a7224 */ /* 0x000fe200078e0004 */
[----:B------:R-:W-:Y:S01]  /*2e80*/  @!P2 IADD3 R8, R8, -R191, RZ ;  /* 0x800000bf0808a210 */ /* 0x000fe20007ffe0ff */
[----:B------:R-:W-:Y:S01]  /*2e90*/  IMAD.MOV.U32 R25, RZ, RZ, R10 ;  /* 0x000000ffff197224 */ /* 0x000fe200078e000a */
[----:B------:R-:W-:Y:S01]  /*2ea0*/  ISETP.GE.AND P2, PT, R19, RZ, PT ;  /* 0x000000ff1300720c */ /* 0x000fe20003f46270 */
[----:B------:R-:W-:Y:S01]  /*2eb0*/  IMAD.MOV.U32 R10, RZ, RZ, R16 ;  /* 0x000000ffff0a7224 */ /* 0x000fe200078e0010 */
[----:B------:R-:W-:Y:S01]  /*2ec0*/  @!P1 IADD3 R24, -R24, RZ, RZ ;  /* 0x000000ff18189210 */ /* 0x000fe20007ffe1ff */
[----:B------:R-:W-:Y:S01]  /*2ed0*/  IMAD.MOV R3, RZ, RZ, -R3 ;  /* 0x000000ffff037224 */ /* 0x000fe200078e0a03 */
[----:B------:R-:W-:Y:S01]  /*2ee0*/  ISETP.GE.AND P1, PT, R21, RZ, PT ;  /* 0x000000ff1500720c */ /* 0x000fe20003f26270 */
[----:B------:R-:W-:Y:S01]  /*2ef0*/  @!P4 IMAD.MOV R26, RZ, RZ, -R26 ;  /* 0x000000ffff1ac224 */ /* 0x000fe200078e0a1a */
[C---:B------:R-:W-:Y:S01]  /*2f00*/  ISETP.GT.U32.AND P4, PT, R191.reuse, R12, PT ;  /* 0x0000000cbf00720c */ /* 0x040fe20003f84070 */
[----:B------:R-:W-:Y:S01]  /*2f10*/  @!P3 IMAD.MOV R25, RZ, RZ, -R25 ;  /* 0x000000ffff19b224 */ /* 0x000fe200078e0a19 */
[C---:B------:R-:W-:Y:S01]  /*2f20*/  ISETP.GT.U32.AND P3, PT, R191.reuse, R8, PT ;  /* 0x00000008bf00720c */ /* 0x040fe20003f64070 */
[----:B------:R-:W-:Y:S01]  /*2f30*/  @!P5 IMAD.MOV R10, RZ, RZ, -R10 ;  /* 0x000000ffff0ad224 */ /* 0x000fe200078e0a0a */
[----:B------:R-:W-:Y:S01]  /*2f40*/  STL [R1+0x31c], R26 ;  /* 0x00031c1a01007387 */ /* 0x000fe20000100800 */
[----:B------:R-:W-:Y:S01]  /*2f50*/  IMAD R20, R191, R3, R20 ;  /* 0x00000003bf147224 */ /* 0x000fe200078e0214 */
[----:B------:R-:W-:Y:S01]  /*2f60*/  IADD3 R19, R247, 0x34, RZ ;  /* 0x00000034f7137810 */ /* 0x000fe20007ffe0ff */
[----:B------:R-:W-:Y:S01]  /*2f70*/  @!P6 IMAD.IADD R6, R6, 0x1, -R191 ;  /* 0x000000010606e824 */ /* 0x000fe200078e0abf */
[----:B------:R-:W-:Y:S01]  /*2f80*/  STL [R1+0x318], R25 ;  /* 0x0003181901007387 */ /* 0x000fe20000100800 */
[----:B------:R-:W-:Y:S01]  /*2f90*/  IMAD.MOV.U32 R4, RZ, RZ, R18 ;  /* 0x000000ffff047224 */ /* 0x000fe200078e0012 */
[----:B------:R-:W-:Y:S01]  /*2fa0*/  ISETP.GT.U32.AND P5, PT, R191, R20, PT ;  /* 0x00000014bf00720c */ /* 0x000fe20003fa4070 */
[----:B------:R-:W-:Y:S01]  /*2fb0*/  IMAD.HI.U32 R3, R194, R5, RZ ;  /* 0x00000005c2037227 */ /* 0x000fe200078e00ff */
[----:B------:R-:W-:Y:S01]  /*2fc0*/  STL [R1+0x314], R24 ;  /* 0x0003141801007387 */ /* 0x000fe20000100800 */
[----:B------:R-:W-:-:S02]  /*2fd0*/  ISETP.GE.AND P6, PT, R23, RZ, PT ;  /* 0x000000ff1700720c */ /* 0x000fc40003fc6270 */
[----:B------:R-:W-:Y:S01]  /*2fe0*/  @!P2 IMAD.MOV R4, RZ, RZ, -R4 ;  /* 0x000000ffff04a224 */ /* 0x000fe200078e0a04 */
[----:B------:R1:W-:Y:S01]  /*2ff0*/  STL [R1+0x310], R10 ;  /* 0x0003100a01007387 */ /* 0x0003e20000100800 */
[--C-:B------:R-:W-:Y:S01]  /*3000*/  @!P4 IMAD.IADD R12, R12, 0x1, -R191.reuse ;  /* 0x000000010c0cc824 */ /* 0x100fe200078e0abf */
[----:B------:R-:W-:Y:S01]  /*3010*/  ISETP.GE.AND P2, PT, R22, RZ, PT ;  /* 0x000000ff1600720c */ /* 0x000fe20003f46270 */
[----:B------:R-:W-:Y:S01]  /*3020*/  IMAD.HI.U32 R131, R194, R129, RZ ;  /* 0x00000081c2837227 */ /* 0x000fe200078e00ff */
[----:B------:R2:W-:Y:S01]  /*3030*/  STL [R1+0x30c], R4 ;  /* 0x00030c0401007387 */ /* 0x0005e20000100800 */
[----:B------:R-:W-:Y:S02]  /*3040*/  @!P3 IADD3 R8, R8, -R191, RZ ;  /* 0x800000bf0808b210 */ /* 0x000fe40007ffe0ff */
[----:B------:R-:W-:Y:S01]  /*3050*/  @!P5 IMAD.IADD R20, R20, 0x1, -R191 ;  /* 0x000000011414d824 */ /* 0x000fe200078e0abf */
[----:B------:R-:W-:Y:S01]  /*3060*/  ISETP.GE.AND P3, PT, R7, RZ, PT ;  /* 0x000000ff0700720c */ /* 0x000fe20003f66270 */
[----:B------:R-:W-:Y:S01]  /*3070*/  IMAD.MOV R131, RZ, RZ, -R131 ;  /* 0x000000ffff837224 */ /* 0x000fe200078e0a83 */
[----:B------:R-:W-:Y:S01]  /*3080*/  ISETP.GE.AND P4, PT, R9, RZ, PT ;  /* 0x000000ff0900720c */ /* 0x000fe20003f86270 */
[----:B-1----:R-:W-:Y:S01]  /*3090*/  IMAD.MOV.U32 R10, RZ, RZ, R6 ;  /* 0x000000ffff0a7224 */ /* 0x002fe200078e0006 */
[----:B------:R-:W-:Y:S01]  /*30a0*/  ISETP.GT.U32.AND P5, PT, R191, R20, PT ;  /* 0x00000014bf00720c */ /* 0x000fe20003fa4070 */
[----:B------:R-:W-:Y:S01]  /*30b0*/  IMAD.HI.U32 R140, R194, R138, RZ ;  /* 0x0000008ac28c7227 */ /* 0x000fe200078e00ff */
[----:B------:R-:W-:-:S02]  /*30c0*/  IADD3 R7, R247, 0x32, RZ ;  /* 0x00000032f7077810 */ /* 0x000fc40007ffe0ff */
[----:B------:R-:W-:Y:S01]  /*30d0*/  IABS R15, R19 ;  /* 0x00000013000f7213 */ /* 0x000fe20000000000 */
[----:B------:R-:W-:Y:S01]  /*30e0*/  @!P1 IMAD.MOV R10, RZ, RZ, -R10 ;  /* 0x000000ffff0a9224 */ /* 0x000fe200078e0a0a */
[----:B------:R-:W-:Y:S01]  /*30f0*/  IABS R11, R7 ;  /* 0x00000007000b7213 */ /* 0x000fe20000000000 */
[----:B--2---:R-:W-:Y:S01]  /*3100*/  IMAD.MOV R4, RZ, RZ, -R3 ;  /* 0x000000ffff047224 */ /* 0x004fe200078e0a03 */
[----:B------:R-:W-:Y:S01]  /*3110*/  IADD3 R3, R247, 0x30, RZ ;  /* 0x00000030f7037810 */ /* 0x000fe20007ffe0ff */
[----:B------:R-:W-:Y:S01]  /*3120*/  @!P2 IMAD.MOV R8, RZ, RZ, -R8 ;  /* 0x000000ffff08a224 */ /* 0x000fe200078e0a08 */
[----:B------:R1:W-:Y:S01]  /*3130*/  STL [R1+0x308], R10 ;  /* 0x0003080a01007387 */ /* 0x0003e20000100800 */
[----:B------:R-:W-:Y:S01]  /*3140*/  IMAD R4, R191, R4, R5 ;  /* 0x00000004bf047224 */ /* 0x000fe200078e0205 */
[----:B------:R-:W-:Y:S01]  /*3150*/  IABS R6, R3 ;  /* 0x0000000300067213 */ /* 0x000fe20000000000 */
[----:B------:R-:W-:Y:S01]  /*3160*/  @!P5 IMAD.IADD R20, R20, 0x1, -R191 ;  /* 0x000000011414d824 */ /* 0x000fe200078e0abf */
[----:B------:R-:W-:Y:S01]  /*3170*/  ISETP.GE.AND P1, PT, R3, RZ, PT ;  /* 0x000000ff0300720c */ /* 0x000fe20003f26270 */
[----:B------:R2:W-:Y:S01]  /*3180*/  STL [R1+0x304], R8 ;  /* 0x0003040801007387 */ /* 0x0005e20000100800 */
[----:B------:R-:W-:Y:S01]  /*3190*/  IADD3 R5, R247, 0x31, RZ ;  /* 0x00000031f7057810 */ /* 0x000fe20007ffe0ff */
[----:B------:R-:W-:Y:S01]  /*31a0*/  IMAD.HI.U32 R3, R194, R6, RZ ;  /* 0x00000006c2037227 */ /* 0x000fe200078e00ff */
[----:B------:R-:W-:-:S02]  /*31b0*/  IABS R13, R17 ;  /* 0x00000011000d7213 */ /* 0x000fc40000000000 */
[----:B------:R-:W-:Y:S01]  /*31c0*/  IABS R9, R5 ;  /* 0x0000000500097213 */ /* 0x000fe20000000000 */
[----:B-1----:R-:W-:Y:S01]  /*31d0*/  IMAD.MOV.U32 R10, RZ, RZ, R12 ;  /* 0x000000ffff0a7224 */ /* 0x002fe200078e000c */
[----:B------:R-:W-:Y:S01]  /*31e0*/  ISETP.GE.AND P2, PT, R5, RZ, PT ;  /* 0x000000ff0500720c */ /* 0x000fe20003f46270 */
[----:B------:R-:W-:Y:S01]  /*31f0*/  IMAD.MOV R3, RZ, RZ, -R3 ;  /* 0x000000ffff037224 */ /* 0x000fe200078e0a03 */
[----:B------:R-:W-:Y:S01]  /*3200*/  ISETP.GE.AND P5, PT, R7, RZ, PT ;  /* 0x000000ff0700720c */ /* 0x000fe20003fa6270 */
[----:B------:R-:W-:Y:S01]  /*3210*/  IMAD.MOV.U32 R18, RZ, RZ, R20 ;  /* 0x000000ffff127224 */ /* 0x000fe200078e0014 */
[----:B------:R-:W-:Y:S01]  /*3220*/  @!P6 IADD3 R10, -R10, RZ, RZ ;  /* 0x000000ff0a0ae210 */ /* 0x000fe20007ffe1ff */
[C---:B------:R-:W-:Y:S01]  /*3230*/  IMAD R6, R191.reuse, R3, R6 ;  /* 0x00000003bf067224 */ /* 0x040fe200078e0206 */
[----:B------:R-:W-:Y:S01]  /*3240*/  ISETP.GT.U32.AND P6, PT, R191, R4, PT ;  /* 0x00000004bf00720c */ /* 0x000fe20003fc4070 */
[C---:B------:R-:W-:Y:S01]  /*3250*/  IMAD.HI.U32 R3, R194.reuse, R9, RZ ;  /* 0x00000009c2037227 */ /* 0x040fe200078e00ff */
[C---:B------:R-:W-:Y:S01]  /*3260*/  IADD3 R21, R247.reuse, 0x37, RZ ;  /* 0x00000037f7157810 */ /* 0x040fe20007ffe0ff */
[----:B------:R1:W-:Y:S01]  /*3270*/  STL [R1+0x300], R10 ;  /* 0x0003000a01007387 */ /* 0x0003e20000100800 */
[C---:B------:R-:W-:Y:S01]  /*3280*/  IADD3 R23, R247.reuse, 0x38, RZ ;  /* 0x00000038f7177810 */ /* 0x040fe20007ffe0ff */
[----:B--2---:R-:W-:Y:S01]  /*3290*/  IMAD.HI.U32 R8, R194, R15, RZ ;  /* 0x0000000fc2087227 */ /* 0x004fe200078e00ff */
[----:B------:R-:W-:-:S02]  /*32a0*/  IADD3 R24, R247, 0x39, RZ ;  /* 0x00000039f7187810 */ /* 0x000fc40007ffe0ff */
[----:B------:R-:W-:Y:S01]  /*32b0*/  IABS R20, R23 ;  /* 0x0000001700147213 */ /* 0x000fe20000000000 */
[----:B------:R-:W-:Y:S01]  /*32c0*/  @!P3 IMAD.MOV R18, RZ, RZ, -R18 ;  /* 0x000000ffff12b224 */ /* 0x000fe200078e0a12 */
[----:B------:R-:W-:Y:S01]  /*32d0*/  ISETP.GT.U32.AND P3, PT, R191, R6, PT ;  /* 0x00000006bf00720c */ /* 0x000fe20003f64070 */
[----:B------:R-:W-:Y:S01]  /*32e0*/  IMAD.HI.U32 R5, R194, R11, RZ ;  /* 0x0000000bc2057227 */ /* 0x000fe200078e00ff */
[----:B------:R-:W-:Y:S02]  /*32f0*/  IABS R166, R164 ;  /* 0x000000a400a67213 */ /* 0x000fe40000000000 */
[----:B------:R2:W-:Y:S01]  /*3300*/  STL [R1+0x2fc], R18 ;  /* 0x0002fc1201007387 */ /* 0x0005e20000100800 */
[----:B------:R-:W-:Y:S01]  /*3310*/  @!P6 IMAD.IADD R4, R4, 0x1, -R191 ;  /* 0x000000010404e824 */ /* 0x000fe200078e0abf */
[C---:B------:R-:W-:Y:S01]  /*3320*/  IADD3 R167, R247.reuse, 0x1dd, RZ ;  /* 0x000001ddf7a77810 */ /* 0x040fe20007ffe0ff */
[----:B-1----:R-:W-:Y:S01]  /*3330*/  IMAD.MOV R10, RZ, RZ, -R3 ;  /* 0x000000ffff0a7224 */ /* 0x002fe200078e0a03 */
[----:B------:R-:W-:Y:S01]  /*3340*/  IADD3 R173, R247, 0x1e0, RZ ;  /* 0x000001e0f7ad7810 */ /* 0x000fe20007ffe0ff */
[----:B------:R-:W-:Y:S01]  /*3350*/  IMAD.MOV R16, RZ, RZ, -R8 ;  /* 0x000000ffff107224 */ /* 0x000fe200078e0a08 */
[C---:B------:R-:W-:Y:S01]  /*3360*/  ISETP.GT.U32.AND P6, PT, R191.reuse, R4, PT ;  /* 0x00000004bf00720c */ /* 0x040fe20003fc4070 */
[----:B------:R-:W-:Y:S01]  /*3370*/  IMAD R8, R191, R10, R9 ;  /* 0x0000000abf087224 */ /* 0x000fe200078e0209 */
[----:B------:R-:W-:Y:S01]  /*3380*/  IABS R9, R21 ;  /* 0x0000001500097213 */ /* 0x000fe20000000000 */
[----:B------:R-:W-:Y:S01]  /*3390*/  IMAD.MOV R12, RZ, RZ, -R5 ;  /* 0x000000ffff0c7224 */ /* 0x000fe200078e0a05 */
[----:B------:R-:W-:Y:S01]  /*33a0*/  IABS R169, R167 ;  /* 0x000000a700a97213 */ /* 0x000fe20000000000 */
[----:B------:R-:W-:Y:S01]  /*33b0*/  IMAD.HI.U32 R7, R194, R13, RZ ;  /* 0x0000000dc2077227 */ /* 0x000fe200078e00ff */
[----:B------:R-:W-:-:S02]  /*33c0*/  IADD3 R178, R247, 0x1e6, RZ ;  /* 0x000001e6f7b27810 */ /* 0x000fc40007ffe0ff */
[----:B------:R-:W-:Y:S01]  /*33d0*/  IADD3 R183, R247, 0x1ec, RZ ;  /* 0x000001ecf7b77810 */ /* 0x000fe20007ffe0ff */
[----:B------:R-:W-:Y:S01]  /*33e0*/  IMAD R10, R191, R12, R11 ;  /* 0x0000000cbf0a7224 */ /* 0x000fe200078e020b */
[----:B------:R-:W-:Y:S01]  /*33f0*/  IADD3 R14, -R7, RZ, RZ ;  /* 0x000000ff070e7210 */ /* 0x000fe20007ffe1ff */
[--C-:B------:R-:W-:Y:S01]  /*3400*/  @!P3 IMAD.IADD R6, R6, 0x1, -R191.reuse ;  /* 0x000000010606b824 */ /* 0x100fe200078e0abf */
[----:B------:R-:W-:Y:S01]  /*3410*/  IABS R11, R24 ;  /* 0x00000018000b7213 */ /* 0x000fe20000000000 */
[----:B------:R-:W-:Y:S01]  /*3420*/  @!P6 IMAD.IADD R4, R4, 0x1, -R191 ;  /* 0x000000010404e824 */ /* 0x000fe200078e0abf */
[C---:B------:R-:W-:Y:S01]  /*3430*/  ISETP.GT.U32.AND P6, PT, R191.reuse, R8, PT ;  /* 0x00000008bf00720c */ /* 0x040fe20003fc4070 */
[C---:B------:R-:W-:Y:S01]  /*3440*/  IMAD R12, R191.reuse, R14, R13 ;  /* 0x0000000ebf0c7224 */ /* 0x040fe200078e020d */
[----:B------:R-:W-:Y:S01]  /*3450*/  ISETP.GT.U32.AND P3, PT, R191, R10, PT ;  /* 0x0000000abf00720c */ /* 0x000fe20003f64070 */
[----:B------:R-:W-:Y:S01]  /*3460*/  IMAD.MOV.U32 R3, RZ, RZ, R4 ;  /* 0x000000ffff037224 */ /* 0x000fe200078e0004 */
[----:B------:R-:W-:Y:S01]  /*3470*/  IADD3 R13, R247, 0x35, RZ ;  /* 0x00000035f70d7810 */ /* 0x000fe20007ffe0ff */
[----:B------:R-:W-:Y:S01]  /*3480*/  IMAD R14, R191, R16, R15 ;  /* 0x00000010bf0e7224 */ /* 0x000fe200078e020f */
[----:B------:R-:W-:Y:S01]  /*3490*/  IADD3 R15, R247, 0x36, RZ ;  /* 0x00000036f70f7810 */ /* 0x000fe20007ffe0ff */
[----:B------:R-:W-:Y:S01]  /*34a0*/  IMAD.MOV R140, RZ, RZ, -R140 ;  /* 0x000000ffff8c7224 */ /* 0x000fe200078e0a8c */
[----:B------:R-:W-:Y:S01]  /*34b0*/  @!P4 IADD3 R3, -R3, RZ, RZ ;  /* 0x000000ff0303c210 */ /* 0x000fe20007ffe1ff */
[----:B------:R-:W-:Y:S01]  /*34c0*/  IMAD.HI.U32 R156, R194, R157, RZ ;  /* 0x0000009dc29c7227 */ /* 0x000fe200078e00ff */
[----:B------:R-:W-:-:S02]  /*34d0*/  IABS R5, R13 ;  /* 0x0000000d00057213 */ /* 0x000fc40000000000 */
[----:B------:R-:W-:Y:S01]  /*34e0*/  IABS R7, R15 ;  /* 0x0000000f00077213 */ /* 0x000fe20000000000 */
[--C-:B------:R-:W-:Y:S01]  /*34f0*/  @!P6 IMAD.IADD R8, R8, 0x1, -R191.reuse ;  /* 0x000000010808e824 */ /* 0x100fe200078e0abf */
[C---:B------:R-:W-:Y:S01]  /*3500*/  ISETP.GT.U32.AND P6, PT, R191.reuse, R6, PT ;  /* 0x00000006bf00720c */ /* 0x040fe20003fc4070 */
[----:B------:R-:W-:Y:S01]  /*3510*/  @!P3 IMAD.IADD R10, R10, 0x1, -R191 ;  /* 0x000000010a0ab824 */ /* 0x000fe200078e0abf */
[----:B------:R1:W-:Y:S01]  /*3520*/  STL [R1+0x2f8], R3 ;  /* 0x0002f80301007387 */ /* 0x0003e20000100800 */
[C---:B------:R-:W-:Y:S01]  /*3530*/  IMAD.HI.U32 R4, R194.reuse, R7, RZ ;  /* 0x00000007c2047227 */ /* 0x040fe200078e00ff */
[C---:B------:R-:W-:Y:S02]  /*3540*/  ISETP.GT.U32.AND P4, PT, R191.reuse, R8, PT ;  /* 0x00000008bf00720c */ /* 0x040fe40003f84070 */
[----:B------:R-:W-:Y:S01]  /*3550*/  ISETP.GT.U32.AND P3, PT, R191, R10, PT ;  /* 0x0000000abf00720c */ /* 0x000fe20003f64070 */
[----:B--2---:R-:W-:Y:S01]  /*3560*/  IMAD.MOV R18, RZ, RZ, -R4 ;  /* 0x000000ffff127224 */ /* 0x004fe200078e0a04 */
[C---:B------:R-:W-:Y:S01]  /*3570*/  IADD3 R237, R247.reuse, 0x1fb, RZ ;  /* 0x000001fbf7ed7810 */ /* 0x040fe20007ffe0ff */
[----:B------:R-:W-:Y:S01]  /*3580*/  IMAD.MOV R156, RZ, RZ, -R156 ;  /* 0x000000ffff9c7224 */ /* 0x000fe200078e0a9c */
[C---:B------:R-:W-:Y:S01]  /*3590*/  IADD3 R242, R247.reuse, 0x1fc, RZ ;  /* 0x000001fcf7f27810 */ /* 0x040fe20007ffe0ff */
[----:B-1----:R-:W-:Y:S01]  /*35a0*/  IMAD.HI.U32 R3, R194, R5, RZ ;  /* 0x00000005c2037227 */ /* 0x002fe200078e00ff */
[----:B------:R-:W-:-:S03]  /*35b0*/  IADD3 R246, R247, 0x1fd, RZ ;  /* 0x000001fdf7f67810 */ /* 0x000fc60007ffe0ff */
[----:B------:R-:W-:Y:S01]  /*35c0*/  @!P6 IMAD.IADD R6, R6, 0x1, -R191 ;  /* 0x000000010606e824 */ /* 0x000fe200078e0abf */
[C---:B------:R-:W-:Y:S01]  /*35d0*/  ISETP.GT.U32.AND P6, PT, R191.reuse, R12, PT ;  /* 0x0000000cbf00720c */ /* 0x040fe20003fc4070 */
[----:B------:R-:W-:Y:S02]  /*35e0*/  IMAD.MOV R16, RZ, RZ, -R3 ;  /* 0x000000ffff107224 */ /* 0x000fe400078e0a03 */
[----:B------:R-:W-:Y:S02]  /*35f0*/  @!P3 IMAD.IADD R10, R10, 0x1, -R191 ;  /* 0x000000010a0ab824 */ /* 0x000fe400078e0abf */
[C---:B------:R-:W-:Y:S02]  /*3600*/  IMAD R4, R191.reuse, R16, R5 ;  /* 0x00000010bf047224 */ /* 0x040fe400078e0205 */
[C---:B------:R-:W-:Y:S02]  /*3610*/  IMAD R16, R191.reuse, R18, R7 ;  /* 0x00000012bf107224 */ /* 0x040fe400078e0207 */
[----:B------:R-:W-:Y:S01]  /*3620*/  IMAD.HI.U32 R3, R194, R9, RZ ;  /* 0x00000009c2037227 */ /* 0x000fe200078e00ff */
[----:B------:R-:W-:-:S03]  /*3630*/  ISETP.GT.U32.AND P3, PT, R191, R4, PT ;  /* 0x00000004bf00720c */ /* 0x000fc60003f64070 */
[--C-:B------:R-:W-:Y:S01]  /*3640*/  @!P4 IMAD.IADD R8, R8, 0x1, -R191.reuse ;  /* 0x000000010808c824 */ /* 0x100fe200078e0abf */
[C---:B------:R-:W-:Y:S01]  /*3650*/  ISETP.GT.U32.AND P4, PT, R191.reuse, R14, PT ;  /* 0x0000000ebf00720c */ /* 0x040fe20003f84070 */
[----:B------:R-:W-:Y:S01]  /*3660*/  @!P6 IMAD.IADD R12, R12, 0x1, -R191 ;  /* 0x000000010c0ce824 */ /* 0x000fe200078e0abf */
[----:B------:R-:W-:Y:S01]  /*3670*/  ISETP.GT.U32.AND P6, PT, R191, R16, PT ;  /* 0x00000010bf00720c */ /* 0x000fe20003fc4070 */
[----:B------:R-:W-:Y:S01]  /*3680*/  IMAD.MOV.U32 R25, RZ, RZ, R6 ;  /* 0x000000ffff197224 */ /* 0x000fe200078e0006 */
[----:B------:R-:W-:Y:S01]  /*3690*/  IADD3 R18, -R3, RZ, RZ ;  /* 0x000000ff03127210 */ /* 0x000fe20007ffe1ff */
[----:B------:R-:W-:Y:S02]  /*36a0*/  IMAD.MOV.U32 R3, RZ, RZ, R8 ;  /* 0x000000ffff037224 */ /* 0x000fe400078e0008 */
[----:B------:R-:W-:Y:S01]  /*36b0*/  IMAD.HI.U32 R5, R194, R20, RZ ;  /* 0x00000014c2057227 */ /* 0x000fe200078e00ff */
[----:B------:R-:W-:-:S03]  /*36c0*/  @!P1 IADD3 R25, -R25, RZ, RZ ;  /* 0x000000ff19199210 */ /* 0x000fc60007ffe1ff */
[----:B------:R-:W-:Y:S02]  /*36d0*/  @!P2 IMAD.MOV R3, RZ, RZ, -R3 ;  /* 0x000000ffff03a224 */ /* 0x000fe400078e0a03 */
[--C-:B------:R-:W-:Y:S01]  /*36e0*/  @!P3 IMAD.IADD R4, R4, 0x1, -R191.reuse ;  /* 0x000000010404b824 */ /* 0x100fe200078e0abf */
[----:B------:R-:W-:Y:S01]  /*36f0*/  ISETP.GT.U32.AND P3, PT, R191, R12, PT ;  /* 0x0000000cbf00720c */ /* 0x000fe20003f64070 */
[----:B------:R-:W-:Y:S01]  /*3700*/  STL [R1+0x2f4], R25 ;  /* 0x0002f41901007387 */ /* 0x000fe20000100800 */
[----:B------:R-:W-:Y:S01]  /*3710*/  @!P4 IMAD.IADD R14, R14, 0x1, -R191 ;  /* 0x000000010e0ec824 */ /* 0x000fe200078e0abf */
[----:B------:R-:W-:Y:S01]  /*3720*/  ISETP.GE.AND P4, PT, R17, RZ, PT ;  /* 0x000000ff1100720c */ /* 0x000fe20003f86270 */
[C---:B------:R-:W-:Y:S01]  /*3730*/  IMAD R18, R191.reuse, R18, R9 ;  /* 0x00000012bf127224 */ /* 0x040fe200078e0209 */
[----:B------:R1:W-:Y:S01]  /*3740*/  STL [R1+0x2f0], R3 ;  /* 0x0002f00301007387 */ /* 0x0003e20000100800 */
[----:B------:R-:W-:Y:S01]  /*3750*/  @!P6 IMAD.IADD R16, R16, 0x1, -R191 ;  /* 0x000000011010e824 */ /* 0x000fe200078e0abf */
[C---:B------:R-:W-:Y:S01]  /*3760*/  ISETP.GT.U32.AND P6, PT, R191.reuse, R4, PT ;  /* 0x00000004bf00720c */ /* 0x040fe20003fc4070 */
[----:B------:R-:W-:Y:S01]  /*3770*/  IMAD.HI.U32 R7, R194, R11, RZ ;  /* 0x0000000bc2077227 */ /* 0x000fe200078e00ff */
[----:B------:R-:W-:-:S02]  /*3780*/  ISETP.GT.U32.AND P1, PT, R191, R14, PT ;  /* 0x0000000ebf00720c */ /* 0x000fc40003f24070 */
[----:B------:R-:W-:Y:S01]  /*3790*/  IADD3 R9, R247, 0x3a, RZ ;  /* 0x0000003af7097810 */ /* 0x000fe20007ffe0ff */
[----:B------:R-:W-:Y:S01]  /*37a0*/  IMAD.MOV R5, RZ, RZ, -R5 ;  /* 0x000000ffff057224 */ /* 0x000fe200078e0a05 */
[C---:B------:R-:W-:Y:S01]  /*37b0*/  ISETP.GT.U32.AND P2, PT, R191.reuse, R16, PT ;  /* 0x00000010bf00720c */ /* 0x040fe20003f44070 */
[----:B------:R-:W-:Y:S01]  /*37c0*/  IMAD.MOV R22, RZ, RZ, -R7 ;  /* 0x000000ffff167224 */ /* 0x000fe200078e0a07 */
[----:B------:R-:W-:Y:S01]  /*37d0*/  IABS R8, R9 ;  /* 0x0000000900087213 */ /* 0x000fe20000000000 */
[----:B-1----:R-:W-:Y:S02]  /*37e0*/  IMAD.MOV.U32 R3, RZ, RZ, R10 ;  /* 0x000000ffff037224 */ /* 0x002fe400078e000a */
[C---:B------:R-:W-:Y:S02]  /*37f0*/  IMAD R20, R191.reuse, R5, R20 ;  /* 0x00000005bf147224 */ /* 0x040fe400078e0214 */
[----:B------:R-:W-:Y:S01]  /*3800*/  @!P5 IMAD.MOV R3, RZ, RZ, -R3 ;  /* 0x000000ffff03d224 */ /* 0x000fe200078e0a03 */
[C---:B------:R-:W-:Y:S01]  /*3810*/  ISETP.GT.U32.AND P5, PT, R191.reuse, R18, PT ;  /* 0x00000012bf00720c */ /* 0x040fe20003fa4070 */
[----:B------:R-:W-:Y:S01]  /*3820*/  IMAD R6, R191, R22, R11 ;  /* 0x00000016bf067224 */ /* 0x000fe200078e020b */
[----:B------:R-:W-:Y:S01]  /*3830*/  IADD3 R11, R247, 0x3b, RZ ;  /* 0x0000003bf70b7810 */ /* 0x000fe20007ffe0ff */
[--C-:B------:R-:W-:Y:S01]  /*3840*/  @!P3 IMAD.IADD R12, R12, 0x1, -R191.reuse ;  /* 0x000000010c0cb824 */ /* 0x100fe200078e0abf */
[C---:B------:R-:W-:Y:S01]  /*3850*/  ISETP.GT.U32.AND P3, PT, R191.reuse, R20, PT ;  /* 0x00000014bf00720c */ /* 0x040fe20003f64070 */
[--C-:B------:R-:W-:Y:S01]  /*3860*/  @!P6 IMAD.IADD R4, R4, 0x1, -R191.reuse ;  /* 0x000000010404e824 */ /* 0x100fe200078e0abf */
[----:B------:R1:W-:Y:S01]  /*3870*/  STL [R1+0x2ec], R3 ;  /* 0x0002ec0301007387 */ /* 0x0003e20000100800 */
[C---:B------:R-:W-:Y:S01]  /*3880*/  ISETP.GT.U32.AND P6, PT, R191.reuse, R6, PT ;  /* 0x00000006bf00720c */ /* 0x040fe20003fc4070 */
[----:B------:R-:W-:Y:S01]  /*3890*/  @!P2 IMAD.IADD R16, R16, 0x1, -R191 ;  /* 0x000000011010a824 */ /* 0x000fe200078e0abf */
[----:B------:R-:W-:Y:S01]  /*38a0*/  IABS R7, R11 ;  /* 0x0000000b00077213 */ /* 0x000fe20000000000 */
[----:B------:R-:W-:Y:S01]  /*38b0*/  IMAD.MOV.U32 R22, RZ, RZ, R12 ;  /* 0x000000ffff167224 */ /* 0x000fe200078e000c */
[----:B------:R-:W-:Y:S01]  /*38c0*/  @!P1 IADD3 R14, R14, -R191, RZ ;  /* 0x800000bf0e0e9210 */ /* 0x000fe20007ffe0ff */
[----:B------:R-:W-:Y:S01]  /*38d0*/  IMAD R156, R191, R156, R157 ;  /* 0x0000009cbf9c7224 */ /* 0x000fe200078e029d */
[----:B------:R-:W-:Y:S01]  /*38e0*/  ISETP.GE.AND P1, PT, R19, RZ, PT ;  /* 0x000000ff1300720c */ /* 0x000fe20003f26270 */
[----:B------:R-:W-:Y:S01]  /*38f0*/  @!P5 IMAD.IADD R18, R18, 0x1, -R191 ;  /* 0x000000011212d824 */ /* 0x000fe200078e0abf */
[----:B------:R-:W-:Y:S01]  /*3900*/  ISETP.GE.AND P5, PT, R15, RZ, PT ;  /* 0x000000ff0f00720c */ /* 0x000fe20003fa6270 */
[----:B-1----:R-:W-:Y:S01]  /*3910*/  IMAD.HI.U32 R3, R194, R8, RZ ;  /* 0x00000008c2037227 */ /* 0x002fe200078e00ff */
[----:B------:R-:W-:-:S02]  /*3920*/  ISETP.GE.AND P2, PT, R13, RZ, PT ;  /* 0x000000ff0d00720c */ /* 0x000fc40003f46270 */
[C---:B------:R-:W-:Y:S01]  /*3930*/  IADD3 R12, R247.reuse, 0x3c, RZ ;  /* 0x0000003cf70c7810 */ /* 0x040fe20007ffe0ff */
[----:B------:R-:W-:Y:S01]  /*3940*/  IMAD.MOV R5, RZ, RZ, -R3 ;  /* 0x000000ffff057224 */ /* 0x000fe200078e0a03 */
[C---:B------:R-:W-:Y:S01]  /*3950*/  IADD3 R13, R247.reuse, 0x3d, RZ ;  /* 0x0000003df70d7810 */ /* 0x040fe20007ffe0ff */
[----:B------:R-:W-:Y:S01]  /*3960*/  IMAD.HI.U32 R3, R194, R7, RZ ;  /* 0x00000007c2037227 */ /* 0x000fe200078e00ff */
[C---:B------:R-:W-:Y:S02]  /*3970*/  IADD3 R15, R247.reuse, 0x41, RZ ;  /* 0x00000041f70f7810 */ /* 0x040fe40007ffe0ff */
[----:B------:R-:W-:Y:S01]  /*3980*/  IADD3 R19, R247, 0x44, RZ ;  /* 0x00000044f7137810 */ /* 0x000fe20007ffe0ff */
[--C-:B------:R-:W-:Y:S01]  /*3990*/  @!P3 IMAD.IADD R20, R20, 0x1, -R191.reuse ;  /* 0x000000011414b824 */ /* 0x100fe200078e0abf */
[----:B------:R-:W-:Y:S01]  /*39a0*/  IADD3 R10, -R3, RZ, RZ ;  /* 0x000000ff030a7210 */ /* 0x000fe20007ffe1ff */
[----:B------:R-:W-:Y:S01]  /*39b0*/  IMAD.MOV.U32 R3, RZ, RZ, R16 ;  /* 0x000000ffff037224 */ /* 0x000fe200078e0010 */
[----:B------:R-:W-:Y:S01]  /*39c0*/  ISETP.GE.AND P3, PT, R21, RZ, PT ;  /* 0x000000ff1500720c */ /* 0x000fe20003f66270 */
[C---:B------:R-:W-:Y:S01]  /*39d0*/  IMAD R8, R191.reuse, R5, R8 ;  /* 0x00000005bf087224 */ /* 0x040fe200078e0208 */
[----:B------:R-:W-:Y:S01]  /*39e0*/  IABS R5, R12 ;  /* 0x0000000c00057213 */ /* 0x000fe20000000000 */
[----:B------:R-:W-:Y:S01]  /*39f0*/  @!P6 IMAD.IADD R6, R6, 0x1, -R191 ;  /* 0x000000010606e824 */ /* 0x000fe200078e0abf */
[----:B------:R-:W-:Y:S01]  /*3a00*/  ISETP.GT.U32.AND P6, PT, R191, R18, PT ;  /* 0x00000012bf00720c */ /* 0x000fe20003fc4070 */
[----:B------:R-:W-:Y:S01]  /*3a10*/  IMAD.MOV.U32 R17, RZ, RZ, R14 ;  /* 0x000000ffff117224 */ /* 0x000fe200078e000e */
[----:B------:R-:W-:Y:S01]  /*3a20*/  @!P5 IADD3 R3, -R3, RZ, RZ ;  /* 0x000000ff0303d210 */ /* 0x000fe20007ffe1ff */
[----:B------:R-:W-:Y:S01]  /*3a30*/  @!P4 IMAD.MOV R22, RZ, RZ, -R22 ;  /* 0x000000ffff16c224 */ /* 0x000fe200078e0a16 */
[C---:B------:R-:W-:Y:S01]  /*3a40*/  ISETP.GT.U32.AND P4, PT, R191.reuse, R20, PT ;  /* 0x00000014bf00720c */ /* 0x040fe20003f84070 */
[----:B------:R-:W-:Y:S01]  /*3a50*/  @!P1 IMAD.MOV R17, RZ, RZ, -R17 ;  /* 0x000000ffff119224 */ /* 0x000fe200078e0a11 */
[C---:B------:R-:W-:Y:S01]  /*3a60*/  ISETP.GT.U32.AND P1, PT, R191.reuse, R6, PT ;  /* 0x00000006bf00720c */ /* 0x040fe20003f24070 */
[----:B------:R-:W-:Y:S01]  /*3a70*/  @!P2 IMAD.MOV R4, RZ, RZ, -R4 ;  /* 0x000000ffff04a224 */ /* 0x000fe200078e0a04 */
[----:B------:R-:W-:Y:S01]  /*3a80*/  ISETP.GT.U32.AND P5, PT, R191, R8, PT ;  /* 0x00000008bf00720c */ /* 0x000fe20003fa4070 */
[----:B------:R-:W-:Y:S01]  /*3a90*/  STL [R1+0x2e8], R22 ;  /* 0x0002e81601007387 */ /* 0x000fe20000100800 */
[----:B------:R-:W-:-:S02]  /*3aa0*/  ISETP.GE.AND P2, PT, R23, RZ, PT ;  /* 0x000000ff1700720c */ /* 0x000fc40003f46270 */
[C---:B------:R-:W-:Y:S01]  /*3ab0*/  IADD3 R23, R247.reuse, 0x76, RZ ;  /* 0x00000076f7177810 */ /* 0x040fe20007ffe0ff */
[----:B------:R-:W-:Y:S01]  /*3ac0*/  STL [R1+0x2e4], R17 ;  /* 0x0002e41101007387 */ /* 0x000fe20000100800 */
[--C-:B------:R-:W-:Y:S01]  /*3ad0*/  @!P6 IMAD.IADD R18, R18, 0x1, -R191.reuse ;  /* 0x000000011212e824 */ /* 0x100fe200078e0abf */
[----:B------:R-:W-:Y:S02]  /*3ae0*/  ISETP.GE.AND P6, PT, R24, RZ, PT ;  /* 0x000000ff1800720c */ /* 0x000fe40003fc6270 */
[----:B------:R1:W-:Y:S01]  /*3af0*/  STL [R1+0x2e0], R4 ;  /* 0x0002e00401007387 */ /* 0x0003e20000100800 */
[--C-:B------:R-:W-:Y:S01]  /*3b00*/  @!P4 IMAD.IADD R20, R20, 0x1, -R191.reuse ;  /* 0x000000011414c824 */ /* 0x100fe200078e0abf */
[----:B------:R-:W-:Y:S01]  /*3b10*/  IADD3 R157, R247, 0x1cc, RZ ;  /* 0x000001ccf79d7810 */ /* 0x000fe20007ffe0ff */
[--C-:B------:R-:W-:Y:S01]  /*3b20*/  @!P1 IMAD.IADD R6, R6, 0x1, -R191.reuse ;  /* 0x0000000106069824 */ /* 0x100fe200078e0abf */
[----:B------:R-:W-:Y:S01]  /*3b30*/  ISETP.GE.AND P1, PT, R9, RZ, PT ;  /* 0x000000ff0900720c */ /* 0x000fe20003f26270 */
[----:B------:R-:W-:Y:S01]  /*3b40*/  @!P5 IMAD.IADD R8, R8, 0x1, -R191 ;  /* 0x000000010808d824 */ /* 0x000fe200078e0abf */
[----:B------:R-:W-:Y:S01]  /*3b50*/  MOV R9, R20 ;  /* 0x0000001400097202 */ /* 0x000fe20000000f00 */
[----:B------:R2:W-:Y:S01]  /*3b60*/  STL [R1+0x2dc], R3 ;  /* 0x0002dc0301007387 */ /* 0x0005e20000100800 */
[----:B------:R-:W-:Y:S01]  /*3b70*/  ISETP.GE.AND P5, PT, R11, RZ, PT ;  /* 0x000000ff0b00720c */ /* 0x000fe20003fa6270 */
[----:B-1----:R-:W-:Y:S01]  /*3b80*/  IMAD R4, R191, R10, R7 ;  /* 0x0000000abf047224 */ /* 0x002fe200078e0207 */
[----:B------:R-:W-:Y:S01]  /*3b90*/  IABS R7, R13 ;  /* 0x0000000d00077213 */ /* 0x000fe20000000000 */
[----:B------:R-:W-:Y:S01]  /*3ba0*/  IMAD.MOV.U32 R10, RZ, RZ, R18 ;  /* 0x000000ffff0a7224 */ /* 0x000fe200078e0012 */
[----:B------:R-:W-:Y:S01]  /*3bb0*/  IADD3 R11, R247, 0x3f, RZ ;  /* 0x0000003ff70b7810 */ /* 0x000fe20007ffe0ff */
[----:B------:R-:W-:Y:S01]  /*3bc0*/  @!P2 IMAD.MOV R9, RZ, RZ, -R9 ;  /* 0x000000ffff09a224 */ /* 0x000fe200078e0a09 */
[C---:B------:R-:W-:Y:S01]  /*3bd0*/  ISETP.GT.U32.AND P4, PT, R191.reuse, R4, PT ;  /* 0x00000004bf00720c */ /* 0x040fe20003f84070 */
[----:B------:R-:W-:Y:S01]  /*3be0*/  @!P3 IMAD.MOV R10, RZ, RZ, -R10 ;  /* 0x000000ffff0ab224 */ /* 0x000fe200078e0a0a */
[----:B------:R-:W-:Y:S01]  /*3bf0*/  ISETP.GT.U32.AND P3, PT, R191, R8, PT ;  /* 0x00000008bf00720c */ /* 0x000fe20003f64070 */
[----:B--2---:R-:W-:Y:S01]  /*3c00*/  IMAD.HI.U32 R3, R194, R5, RZ ;  /* 0x00000005c2037227 */ /* 0x004fe200078e00ff */
[----:B------:R-:W-:-:S02]  /*3c10*/  ISETP.GE.AND P2, PT, R12, RZ, PT ;  /* 0x000000ff0c00720c */ /* 0x000fc40003f46270 */
[----:B------:R1:W-:Y:S01]  /*3c20*/  STL [R1+0x2d8], R10 ;  /* 0x0002d80a01007387 */ /* 0x0003e20000100800 */
[C---:B------:R-:W-:Y:S02]  /*3c30*/  IADD3 R18, R247.reuse, 0x43, RZ ;  /* 0x00000043f7127810 */ /* 0x040fe40007ffe0ff */
[----:B------:R-:W-:Y:S01]  /*3c40*/  IADD3 R17, R247, 0x42, RZ ;  /* 0x00000042f7117810 */ /* 0x000fe20007ffe0ff */
[----:B------:R2:W-:Y:S03]  /*3c50*/  STL [R1+0x2d4], R9 ;  /* 0x0002d40901007387 */ /* 0x0005e60000100800 */
[----:B------:R-:W-:Y:S02]  /*3c60*/  @!P4 IMAD.IADD R4, R4, 0x1, -R191 ;  /* 0x000000010404c824 */ /* 0x000fe400078e0abf */
[----:B------:R-:W-:Y:S01]  /*3c70*/  @!P3 IADD3 R8, R8, -R191, RZ ;  /* 0x800000bf0808b210 */ /* 0x000fe20007ffe0ff */
[----:B-1----:R-:W-:-:S02]  /*3c80*/  IMAD.MOV R10, RZ, RZ, -R3 ;  /* 0x000000ffff0a7224 */ /* 0x002fc400078e0a03 */
[----:B------:R-:W-:Y:S01]  /*3c90*/  ISETP.GT.U32.AND P4, PT, R191, R4, PT ;  /* 0x00000004bf00720c */ /* 0x000fe20003f84070 */
[----:B------:R-:W-:-:S04]  /*3ca0*/  IMAD.HI.U32 R3, R194, R7, RZ ;  /* 0x00000007c2037227 */ /* 0x000fc800078e00ff */
[----:B--2---:R-:W-:Y:S02]  /*3cb0*/  IMAD.MOV.U32 R9, RZ, RZ, R6 ;  /* 0x000000ffff097224 */ /* 0x004fe400078e0006 */
[----:B------:R-:W-:Y:S01]  /*3cc0*/  IMAD R6, R191, R10, R5 ;  /* 0x0000000abf067224 */ /* 0x000fe200078e0205 */
[----:B------:R-:W-:Y:S01]  /*3cd0*/  IADD3 R5, R247, 0x3e, RZ ;  /* 0x0000003ef7057810 */ /* 0x000fe20007ffe0ff */
[----:B------:R-:W-:Y:S01]  /*3ce0*/  IMAD.MOV R10, RZ, RZ, -R3 ;  /* 0x000000ffff0a7224 */ /* 0x000fe200078e0a03 */
[----:B------:R-:W-:Y:S01]  /*3cf0*/  IABS R3, R11 ;  /* 0x0000000b00037213 */ /* 0x000fe20000000000 */
[----:B------:R-:W-:Y:S01]  /*3d00*/  @!P6 IMAD.MOV R9, RZ, RZ, -R9 ;  /* 0x000000ffff09e224 */ /* 0x000fe200078e0a09 */
[C---:B------:R-:W-:Y:S01]  /*3d10*/  ISETP.GT.U32.AND P3, PT, R191.reuse, R6, PT ;  /* 0x00000006bf00720c */ /* 0x040fe20003f64070 */
[----:B------:R-:W-:Y:S01]  /*3d20*/  IMAD R10, R191, R10, R7 ;  /* 0x0000000abf0a7224 */ /* 0x000fe200078e0207 */
[----:B------:R-:W-:Y:S01]  /*3d30*/  ISETP.GE.AND P6, PT, R13, RZ, PT ;  /* 0x000000ff0d00720c */ /* 0x000fe20003fc6270 */
[----:B------:R-:W-:Y:S01]  /*3d40*/  @!P4 IMAD.IADD R4, R4, 0x1, -R191 ;  /* 0x000000010404c824 */ /* 0x000fe200078e0abf */
[----:B------:R1:W-:Y:S01]  /*3d50*/  STL [R1+0x2d0], R9 ;  /* 0x0002d00901007387 */ /* 0x0003e20000100800 */
[----:B------:R-:W-:Y:S01]  /*3d60*/  IMAD.MOV.U32 R14, RZ, RZ, R8 ;  /* 0x000000ffff0e7224 */ /* 0x000fe200078e0008 */
[----:B------:R-:W-:Y:S01]  /*3d70*/  ISETP.GT.U32.AND P4, PT, R191, R10, PT ;  /* 0x0000000abf00720c */ /* 0x000fe20003f84070 */
[----:B------:R-:W-:Y:S01]  /*3d80*/  IMAD.MOV.U32 R8, RZ, RZ, R3 ;  /* 0x000000ffff087224 */ /* 0x000fe200078e0003 */
[----:B------:R-:W-:Y:S01]  /*3d90*/  IADD3 R13, R247, 0x40, RZ ;  /* 0x00000040f70d7810 */ /* 0x000fe20007ffe0ff */
[----:B------:R-:W-:Y:S01]  /*3da0*/  @!P1 IMAD.MOV R14, RZ, RZ, -R14 ;  /* 0x000000ffff0e9224 */ /* 0x000fe200078e0a0e */
[----:B------:R-:W-:-:S02]  /*3db0*/  ISETP.GE.AND P1, PT, R5, RZ, PT ;  /* 0x000000ff0500720c */ /* 0x000fc40003f26270 */
[----:B------:R-:W-:Y:S01]  /*3dc0*/  IABS R12, R13 ;  /* 0x0000000d000c7213 */ /* 0x000fe20000000000 */
[----:B------:R-:W-:Y:S01]  /*3dd0*/  @!P3 IMAD.IADD R6, R6, 0x1, -R191 ;  /* 0x000000010606b824 */ /* 0x000fe200078e0abf */
[----:B-1----:R-:W-:Y:S01]  /*3de0*/  IABS R9, R5 ;  /* 0x0000000500097213 */ /* 0x002fe20000000000 */
[----:B------:R1:W-:Y:S01]  /*3df0*/  STL [R1+0x2cc], R14 ;  /* 0x0002cc0e01007387 */ /* 0x0003e20000100800 */
[C---:B------:R-:W-:Y:S02]  /*3e00*/  IMAD.HI.U32 R5, R194.reuse, R8, RZ ;  /* 0x00000008c2057227 */ /* 0x040fe400078e00ff */
[----:B------:R-:W-:Y:S02]  /*3e10*/  ISETP.GT.U32.AND P3, PT, R191, R6, PT ;  /* 0x00000006bf00720c */ /* 0x000fe40003f64070 */
[----:B------:R-:W-:-:S04]  /*3e20*/  IMAD.HI.U32 R3, R194, R9, RZ ;  /* 0x00000009c2037227 */ /* 0x000fc800078e00ff */
[----:B------:R-:W-:Y:S01]  /*3e30*/  @!P4 IMAD.IADD R10, R10, 0x1, -R191 ;  /* 0x000000010a0ac824 */ /* 0x000fe200078e0abf */
[----:B-1----:R-:W-:Y:S01]  /*3e40*/  MOV R14, R4 ;  /* 0x00000004000e7202 */ /* 0x002fe20000000f00 */
[----:B------:R-:W-:Y:S02]  /*3e50*/  IMAD.MOV R4, RZ, RZ, -R3 ;  /* 0x000000ffff047224 */ /* 0x000fe400078e0a03 */
[----:B------:R-:W-:Y:S01]  /*3e60*/  IMAD.HI.U32 R7, R194, R12, RZ ;  /* 0x0000000cc2077227 */ /* 0x000fe200078e00ff */
[----:B------:R-:W-:-:S03]  /*3e70*/  ISETP.GT.U32.AND P4, PT, R191, R10, PT ;  /* 0x0000000abf00720c */ /* 0x000fc60003f84070 */
[C---:B------:R-:W-:Y:S01]  /*3e80*/  IMAD R4, R191.reuse, R4, R9 ;  /* 0x00000004bf047224 */ /* 0x040fe200078e0209 */
[----:B------:R-:W-:Y:S01]  /*3e90*/  IABS R9, R17 ;  /* 0x0000001100097213 */ /* 0x000fe20000000000 */
[----:B------:R-:W-:Y:S02]  /*3ea0*/  @!P3 IMAD.IADD R6, R6, 0x1, -R191 ;  /* 0x000000010606b824 */ /* 0x000fe400078e0abf */
[----:B------:R-:W-:Y:S01]  /*3eb0*/  IMAD.MOV R7, RZ, RZ, -R7 ;  /* 0x000000ffff077224 */ /* 0x000fe200078e0a07 */
[C---:B------:R-:W-:Y:S01]  /*3ec0*/  ISETP.GT.U32.AND P3, PT, R191.reuse, R4, PT ;  /* 0x00000004bf00720c */ /* 0x040fe20003f64070 */
[----:B------:R-:W-:Y:S01]  /*3ed0*/  IMAD.MOV R5, RZ, RZ, -R5 ;  /* 0x000000ffff057224 */ /* 0x000fe200078e0a05 */
[----:B------:R-:W-:Y:S01]  /*3ee0*/  MOV R16, R6 ;  /* 0x0000000600107202 */ /* 0x000fe20000000f00 */
[C---:B------:R-:W-:Y:S02]  /*3ef0*/  IMAD R12, R191.reuse, R7, R12 ;  /* 0x00000007bf0c7224 */ /* 0x040fe400078e020c */
[C---:B------:R-:W-:Y:S01]  /*3f00*/  IMAD R8, R191.reuse, R5, R8 ;  /* 0x00000005bf087224 */ /* 0x040fe200078e0208 */
[----:B------:R-:W-:Y:S01]  /*3f10*/  IABS R5, R15 ;  /* 0x0000000f00057213 */ /* 0x000fe20000000000 */
[----:B------:R-:W-:Y:S01]  /*3f20*/  @!P2 IMAD.MOV R16, RZ, RZ, -R16 ;  /* 0x000000ffff10a224 */ /* 0x000fe200078e0a10 */
[C---:B------:R-:W-:Y:S01]  /*3f30*/  ISETP.GT.U32.AND P2, PT, R191.reuse, R12, PT ;  /* 0x0000000cbf00720c */ /* 0x040fe20003f44070 */
[----:B------:R-:W-:Y:S01]  /*3f40*/  @!P4 IMAD.IADD R10, R10, 0x1, -R191 ;  /* 0x000000010a0ac824 */ /* 0x000fe200078e0abf */
[----:B------:R-:W-:Y:S01]  /*3f50*/  ISETP.GT.U32.AND P4, PT, R191, R8, PT ;  /* 0x00000008bf00720c */ /* 0x000fe20003f84070 */
[----:B------:R-:W-:-:S04]  /*3f60*/  IMAD.HI.U32 R3, R194, R5, RZ ;  /* 0x00000005c2037227 */ /* 0x000fc800078e00ff */
[----:B------:R-:W-:Y:S02]  /*3f70*/  @!P3 IMAD.IADD R4, R4, 0x1, -R191 ;  /* 0x000000010404b824 */ /* 0x000fe400078e0abf */
[----:B------:R-:W-:Y:S01]  /*3f80*/  @!P5 IMAD.MOV R14, RZ, RZ, -R14 ;  /* 0x000000ffff0ed224 */ /* 0x000fe200078e0a0e */
[----:B------:R-:W-:Y:S01]  /*3f90*/  ISETP.GE.AND P5, PT, R11, RZ, PT ;  /* 0x000000ff0b00720c */ /* 0x000fe20003fa6270 */
[----:B------:R-:W-:Y:S01]  /*3fa0*/  IMAD.MOV R6, RZ, RZ, -R3 ;  /* 0x000000ffff067224 */ /* 0x000fe200078e0a03 */
[C---:B------:R-:W-:Y:S01]  /*3fb0*/  ISETP.GT.U32.AND P3, PT, R191.reuse, R4, PT ;  /* 0x00000004bf00720c */ /* 0x040fe20003f64070 */
[--C-:B------:R-:W-:Y:S01]  /*3fc0*/  @!P2 IMAD.IADD R12, R12, 0x1, -R191.reuse ;  /* 0x000000010c0ca824 */ /* 0x100fe200078e0abf */
[----:B------:R1:W-:Y:S01]  /*3fd0*/  STL [R1+0x2c8], R14 ;  /* 0x0002c80e01007387 */ /* 0x0003e20000100800 */
[----:B------:R-:W-:Y:S01]  /*3fe0*/  @!P4 IMAD.IADD R8, R8, 0x1, -R191 ;  /* 0x000000010808c824 */ /* 0x000fe200078e0abf */
[----:B------:R-:W-:Y:S01]  /*3ff0*/  IABS R11, R19 ;  /* 0x00000013000b7213 */ /* 0x000fe20000000000 */
[C---:B------:R-:W-:Y:S01]  /*4000*/  IMAD R6, R191.reuse, R6, R5 ;  /* 0x00000006bf067224 */ /* 0x040fe200078e0205 */
[C---:B------:R-:W-:Y:S01]  /*4010*/  ISETP.GT.U32.AND P2, PT, R191.reuse, R12, PT ;  /* 0x0000000cbf00720c */ /* 0x040fe20003f44070 */
[----:B------:R-:W-:Y:S01]  /*4020*/  IMAD.MOV.U32 R7, RZ, RZ, R10 ;  /* 0x000000ffff077224 */ /* 0x000fe200078e000a */
[----:B------:R-:W-:Y:S01]  /*4030*/  ISETP.GT.U32.AND P4, PT, R191, R8, PT ;  /* 0x00000008bf00720c */ /* 0x000fe20003f84070 */
[----:B------:R-:W-:Y:S01]  /*4040*/  STL [R1+0x2c4], R16 ;  /* 0x0002c41001007387 */ /* 0x000fe20000100800 */
[----:B------:R-:W-:Y:S01]  /*4050*/  IMAD.HI.U32 R3, R194, R9, RZ ;  /* 0x00000009c2037227 */ /* 0x000fe200078e00ff */
[----:B-1----:R-:W-:-:S02]  /*4060*/  IABS R14, R18 ;  /* 0x00000012000e7213 */ /* 0x002fc40000000000 */
[----:B------:R-:W-:Y:S01]  /*4070*/  @!P3 IADD3 R4, R4, -R191, RZ ;  /* 0x800000bf0404b210 */ /* 0x000fe20007ffe0ff */
[----:B------:R-:W-:Y:S01]  /*4080*/  @!P6 IMAD.MOV R7, RZ, RZ, -R7 ;  /* 0x000000ffff07e224 */ /* 0x000fe200078e0a07 */
[----:B------:R-:W-:Y:S01]  /*4090*/  ISETP.GT.U32.AND P3, PT, R191, R6, PT ;  /* 0x00000006bf00720c */ /* 0x000fe20003f64070 */
[----:B------:R-:W-:Y:S01]  /*40a0*/  IMAD.HI.U32 R5, R194, R14, RZ ;  /* 0x0000000ec2057227 */ /* 0x000fe200078e00ff */
[----:B------:R-:W-:Y:S02]  /*40b0*/  ISETP.GE.AND P6, PT, R13, RZ, PT ;  /* 0x000000ff0d00720c */ /* 0x000fe40003fc6270 */
[----:B------:R1:W-:Y:S01]  /*40c0*/  STL [R1+0x2c0], R7 ;  /* 0x0002c00701007387 */ /* 0x0003e20000100800 */
[----:B------:R-:W-:Y:S01]  /*40d0*/  IMAD.MOV R5, RZ, RZ, -R5 ;  /* 0x000000ffff057224 */ /* 0x000fe200078e0a05 */
[----:B------:R-:W-:Y:S01]  /*40e0*/  IADD3 R13, R247, 0x45, RZ ;  /* 0x00000045f70d7810 */ /* 0x000fe20007ffe0ff */
[--C-:B------:R-:W-:Y:S02]  /*40f0*/  @!P2 IMAD.IADD R12, R12, 0x1, -R191.reuse ;  /* 0x000000010c0ca824 */ /* 0x100fe400078e0abf */
[----:B------:R-:W-:Y:S01]  /*4100*/  IMAD R14, R191, R5, R14 ;  /* 0x00000005bf0e7224 */ /* 0x000fe200078e020e */
[----:B------:R-:W-:Y:S01]  /*4110*/  IABS R5, R13 ;  /* 0x0000000d00057213 */ /* 0x000fe20000000000 */
[----:B------:R-:W-:Y:S01]  /*4120*/  @!P4 IMAD.IADD R8, R8, 0x1, -R191 ;  /* 0x000000010808c824 */ /* 0x000fe200078e0abf */
[----:B------:R-:W-:Y:S01]  /*4130*/  ISETP.GE.AND P4, PT, R15, RZ, PT ;  /* 0x000000ff0f00720c */ /* 0x000fe20003f86270 */
[----:B------:R-:W-:Y:S01]  /*4140*/  IMAD.MOV.U32 R20, RZ, RZ, R4 ;  /* 0x000000ffff147224 */ /* 0x000fe200078e0004 */
[----:B------:R-:W-:Y:S01]  /*4150*/  @!P3 IADD3 R6, R6, -R191, RZ ;  /* 0x800000bf0606b210 */ /* 0x000fe20007ffe0ff */
[----:B-1----:R-:W-:Y:S01]  /*4160*/  IMAD.HI.U32 R7, R194, R11, RZ ;  /* 0x0000000bc2077227 */ /* 0x002fe200078e00ff */
[----:B------:R-:W-:-:S02]  /*4170*/  ISETP.GT.U32.AND P2, PT, R191, R14, PT ;  /* 0x0000000ebf00720c */ /* 0x000fc40003f44070 */
[----:B------:R-:W-:Y:S01]  /*4180*/  IADD3 R15, R247, 0x46, RZ ;  /* 0x00000046f70f7810 */ /* 0x000fe20007ffe0ff */
[----:B------:R-:W-:Y:S02]  /*4190*/  IMAD.MOV R16, RZ, RZ, -R7 ;  /* 0x000000ffff107224 */ /* 0x000fe400078e0a07 */
[----:B------:R-:W-:Y:S02]  /*41a0*/  IMAD.MOV.U32 R7, RZ, RZ, R12 ;  /* 0x000000ffff077224 */ /* 0x000fe400078e000c */
[C---:B------:R-:W-:Y:S02]  /*41b0*/  IMAD R4, R191.reuse, R16, R11 ;  /* 0x00000010bf047224 */ /* 0x040fe400078e020b */
[----:B------:R-:W-:Y:S02]  /*41c0*/  IMAD.MOV R10, RZ, RZ, -R3 ;  /* 0x000000ffff0a7224 */ /* 0x000fe400078e0a03 */
[----:B------:R-:W-:Y:S01]  /*41d0*/  @!P1 IMAD.MOV R20, RZ, RZ, -R20 ;  /* 0x000000ffff149224 */ /* 0x000fe200078e0a14 */
[----:B------:R-:W-:Y:S01]  /*41e0*/  ISETP.GT.U32.AND P1, PT, R191, R6, PT ;  /* 0x00000006bf00720c */ /* 0x000fe20003f24070 */
[----:B------:R-:W-:-:S02]  /*41f0*/  IMAD.MOV.U32 R3, RZ, RZ, R8 ;  /* 0x000000ffff037224 */ /* 0x000fc400078e0008 */
[----:B------:R-:W-:Y:S01]  /*4200*/  @!P6 IMAD.MOV R7, RZ, RZ, -R7 ;  /* 0x000000ffff07e224 */ /* 0x000fe200078e0a07 */
[C---:B------:R-:W-:Y:S01]  /*4210*/  ISETP.GT.U32.AND P6, PT, R191.reuse, R4, PT ;  /* 0x00000004bf00720c */ /* 0x040fe20003fc4070 */
[----:B------:R-:W-:Y:S01]  /*4220*/  IMAD R10, R191, R10, R9 ;  /* 0x0000000abf0a7224 */ /* 0x000fe200078e0209 */
[----:B------:R-:W-:Y:S01]  /*4230*/  STL [R1+0x2bc], R20 ;  /* 0x0002bc1401007387 */ /* 0x000fe20000100800 */
[----:B------:R-:W-:Y:S01]  /*4240*/  @!P5 IMAD.MOV R3, RZ, RZ, -R3 ;  /* 0x000000ffff03d224 */ /* 0x000fe200078e0a03 */
[----:B------:R-:W-:Y:S01]  /*4250*/  ISETP.GE.AND P5, PT, R17, RZ, PT ;  /* 0x000000ff1100720c */ /* 0x000fe20003fa6270 */
[----:B------:R-:W-:Y:S01]  /*4260*/  @!P2 IMAD.IADD R14, R14, 0x1, -R191 ;  /* 0x000000010e0ea824 */ /* 0x000fe200078e0abf */
[----:B------:R-:W-:Y:S02]  /*4270*/  ISETP.GT.U32.AND P3, PT, R191, R10, PT ;  /* 0x0000000abf00720c */ /* 0x000fe40003f64070 */
[----:B------:R1:W-:Y:S01]  /*4280*/  STL [R1+0x2b8], R3 ;  /* 0x0002b80301007387 */ /* 0x0003e20000100800 */
[----:B------:R-:W-:-:S02]  /*4290*/  @!P1 IADD3 R6, R6, -R191, RZ ;  /* 0x800000bf06069210 */ /* 0x000fc40007ffe0ff */
[----:B------:R-:W-:Y:S01]  /*42a0*/  ISETP.GE.AND P1, PT, R18, RZ, PT ;  /* 0x000000ff1200720c */ /* 0x000fe20003f26270 */
[----:B------:R2:W-:Y:S01]  /*42b0*/  STL [R1+0x2b4], R7 ;  /* 0x0002b40701007387 */ /* 0x0005e20000100800 */
[----:B------:R-:W-:Y:S01]  /*42c0*/  @!P6 IMAD.IADD R4, R4, 0x1, -R191 ;  /* 0x000000010404e824 */ /* 0x000fe200078e0abf */
[----:B------:R-:W-:Y:S01]  /*42d0*/  ISETP.GT.U32.AND P6, PT, R191, R14, PT ;  /* 0x0000000ebf00720c */ /* 0x000fe20003fc4070 */
[----:B------:R-:W-:Y:S01]  /*42e0*/  IMAD.MOV.U32 R9, RZ, RZ, R6 ;  /* 0x000000ffff097224 */ /* 0x000fe200078e0006 */
[C---:B------:R-:W-:Y:S01]  /*42f0*/  IADD3 R18, R247.reuse, 0x48, RZ ;  /* 0x00000048f7127810 */ /* 0x040fe20007ffe0ff */
[----:B-1----:R-:W-:Y:S01]  /*4300*/  IMAD.HI.U32 R3, R194, R5, RZ ;  /* 0x00000005c2037227 */ /* 0x002fe200078e00ff */
[----:B------:R-:W-:Y:S02]  /*4310*/  IADD3 R17, R247, 0x47, RZ ;  /* 0x00000047f7117810 */ /* 0x000fe40007ffe0ff */
[----:B------:R-:W-:Y:S01]  /*4320*/  IABS R12, R18 ;  /* 0x00000012000c7213 */ /* 0x000fe20000000000 */
[----:B------:R-:W-:Y:S01]  /*4330*/  IMAD.MOV R8, RZ, RZ, -R3 ;  /* 0x000000ffff087224 */ /* 0x000fe200078e0a03 */
[----:B--2---:R-:W-:Y:S01]  /*4340*/  IABS R7, R15 ;  /* 0x0000000f00077213 */ /* 0x004fe20000000000 */
[----:B------:R-:W-:Y:S01]  /*4350*/  @!P3 IMAD.IADD R10, R10, 0x1, -R191 ;  /* 0x000000010a0ab824 */ /* 0x000fe200078e0abf */
[----:B------:R-:W-:Y:S01]  /*4360*/  ISETP.GE.AND P3, PT, R19, RZ, PT ;  /* 0x000000ff1300720c */ /* 0x000fe20003f66270 */
[----:B------:R-:W-:Y:S01]  /*4370*/  IMAD R6, R191, R8, R5 ;  /* 0x00000008bf067224 */ /* 0x000fe200078e0205 */
[----:B------:R-:W-:Y:S01]  /*4380*/  IADD3 R19, R247, 0x49, RZ ;  /* 0x00000049f7137810 */ /* 0x000fe20007ffe0ff */
[----:B------:R-:W-:Y:S01]  /*4390*/  IMAD.HI.U32 R3, R194, R7, RZ ;  /* 0x00000007c2037227 */ /* 0x000fe200078e00ff */
[----:B------:R-:W-:-:S02]  /*43a0*/  ISETP.GT.U32.AND P2, PT, R191, R10, PT ;  /* 0x0000000abf00720c */ /* 0x000fc40003f44070 */
[----:B------:R-:W-:Y:S01]  /*43b0*/  IABS R11, R19 ;  /* 0x00000013000b7213 */ /* 0x000fe20000000000 */
[----:B------:R-:W-:Y:S01]  /*43c0*/  @!P6 IMAD.IADD R14, R14, 0x1, -R191 ;  /* 0x000000010e0ee824 */ /* 0x000fe200078e0abf */
[----:B------:R-:W-:Y:S01]  /*43d0*/  IADD3 R8, -R3, RZ, RZ ;  /* 0x000000ff03087210 */ /* 0x000fe20007ffe1ff */
[----:B------:R-:W-:Y:S01]  /*43e0*/  @!P4 IMAD.MOV R9, RZ, RZ, -R9 ;  /* 0x000000ffff09c224 */ /* 0x000fe200078e0a09 */
[----:B------:R-:W-:Y:S01]  /*43f0*/  ISETP.GT.U32.AND P4, PT, R191, R4, PT ;  /* 0x00000004bf00720c */ /* 0x000fe20003f84070 */
[----:B------:R-:W-:-:S03]  /*4400*/  IMAD.HI.U32 R5, R194, R12, RZ ;  /* 0x0000000cc2057227 */ /* 0x000fc600078e00ff */
[----:B------:R1:W-:Y:S01]  /*4410*/  STL [R1+0x2b0], R9 ;  /* 0x0002b00901007387 */ /* 0x0003e20000100800 */
[----:B------:R-:W-:Y:S01]  /*4420*/  IMAD R8, R191, R8, R7 ;  /* 0x00000008bf087224 */ /* 0x000fe200078e0207 */
[----:B------:R-:W-:Y:S01]  /*4430*/  IADD3 R5, -R5, RZ, RZ ;  /* 0x000000ff05057210 */ /* 0x000fe20007ffe1ff */
[----:B------:R-:W-:Y:S01]  /*4440*/  @!P2 IMAD.IADD R10, R10, 0x1, -R191 ;  /* 0x000000010a0aa824 */ /* 0x000fe200078e0abf */
[C---:B------:R-:W-:Y:S01]  /*4450*/  ISETP.GT.U32.AND P2, PT, R191.reuse, R6, PT ;  /* 0x00000006bf00720c */ /* 0x040fe20003f44070 */
[----:B------:R-:W-:Y:S01]  /*4460*/  IMAD.HI.U32 R7, R194, R11, RZ ;  /* 0x0000000bc2077227 */ /* 0x000fe200078e00ff */
[----:B------:R-:W-:-:S03]  /*4470*/  ISETP.GT.U32.AND P6, PT, R191, R8, PT ;  /* 0x00000008bf00720c */ /* 0x000fc60003fc4070 */
[----:B------:R-:W-:Y:S01]  /*4480*/  IMAD.MOV.U32 R16, RZ, RZ, R10 ;  /* 0x000000ffff107224 */ /* 0x000fe200078e000a */
[----:B-1----:R-:W-:Y:S01]  /*4490*/  IABS R9, R17 ;  /* 0x0000001100097213 */ /* 0x002fe20000000000 */
[----:B------:R-:W-:Y:S01]  /*44a0*/  @!P4 IMAD.IADD R4, R4, 0x1, -R191 ;  /* 0x000000010404c824 */ /* 0x000fe200078e0abf */
[----:B------:R-:W-:Y:S01]  /*44b0*/  ISETP.GE.AND P4, PT, R13, RZ, PT ;  /* 0x000000ff0d00720c */ /* 0x000fe20003f86270 */
[----:B------:R-:W-:Y:S02]  /*44c0*/  @!P5 IMAD.MOV R16, RZ, RZ, -R16 ;  /* 0x000000ffff10d224 */ /* 0x000fe400078e0a10 */
[----:B------:R-:W-:-:S03]  /*44d0*/  IMAD.HI.U32 R3, R194, R9, RZ ;  /* 0x00000009c2037227 */ /* 0x000fc600078e00ff */
[----:B------:R1:W-:Y:S01]  /*44e0*/  STL [R1+0x2ac], R16 ;  /* 0x0002ac1001007387 */ /* 0x0003e20000100800 */
[----:B------:R-:W-:Y:S02]  /*44f0*/  @!P6 IMAD.IADD R8, R8, 0x1, -R191 ;  /* 0x000000010808e824 */ /* 0x000fe400078e0abf */
[----:B------:R-:W-:Y:S02]  /*4500*/  IMAD.MOV R10, RZ, RZ, -R3 ;  /* 0x000000ffff0a7224 */ /* 0x000fe400078e0a03 */
[----:B------:R-:W-:Y:S01]  /*4510*/  IMAD.MOV.U32 R3, RZ, RZ, R4 ;  /* 0x000000ffff037224 */ /* 0x000fe200078e0004 */
[----:B------:R-:W-:Y:S01]  /*4520*/  ISETP.GT.U32.AND P6, PT, R191, R8, PT ;  /* 0x00000008bf00720c */ /* 0x000fe20003fc4070 */
[----:B------:R-:W-:Y:S01]  /*4530*/  @!P2 IMAD.IADD R6, R6, 0x1, -R191 ;  /* 0x000000010606a824 */ /* 0x000fe200078e0abf */
[----:B------:R-:W-:Y:S01]  /*4540*/  ISETP.GE.AND P2, PT, R15, RZ, PT ;  /* 0x000000ff0f00720c */ /* 0x000fe20003f46270 */
[----:B------:R-:W-:Y:S01]  /*4550*/  IMAD R12, R191, R5, R12 ;  /* 0x00000005bf0c7224 */ /* 0x000fe200078e020c */
[----:B------:R-:W-:Y:S01]  /*4560*/  @!P3 IADD3 R3, -R3, RZ, RZ ;  /* 0x000000ff0303b210 */ /* 0x000fe20007ffe1ff */
[----:B-1----:R-:W-:Y:S01]  /*4570*/  IMAD.MOV R16, RZ, RZ, -R7 ;  /* 0x000000ffff107224 */ /* 0x002fe200078e0a07 */
[C---:B------:R-:W-:Y:S01]  /*4580*/  ISETP.GT.U32.AND P5, PT, R191.reuse, R6, PT ;  /* 0x00000006bf00720c */ /* 0x040fe20003fa4070 */
[----:B------:R-:W-:Y:S01]  /*4590*/  IMAD.MOV.U32 R13, RZ, RZ, R14 ;  /* 0x000000ffff0d7224 */ /* 0x000fe200078e000e */
[C---:B------:R-:W-:Y:S01]  /*45a0*/  ISETP.GT.U32.AND P3, PT, R191.reuse, R12, PT ;  /* 0x0000000cbf00720c */ /* 0x040fe20003f64070 */
[----:B------:R-:W-:Y:S01]  /*45b0*/  IMAD R4, R191, R16, R11 ;  /* 0x00000010bf047224 */ /* 0x000fe200078e020b */
[C---:B------:R-:W-:Y:S01]  /*45c0*/  IADD3 R11, R247.reuse, 0x4a, RZ ;  /* 0x0000004af70b7810 */ /* 0x040fe20007ffe0ff */
[----:B------:R-:W-:Y:S01]  /*45d0*/  @!P1 IMAD.MOV R13, RZ, RZ, -R13 ;  /* 0x000000ffff0d9224 */ /* 0x000fe200078e0a0d */
[----:B------:R-:W-:Y:S01]  /*45e0*/  IADD3 R15, R247, 0x4c, RZ ;  /* 0x0000004cf70f7810 */ /* 0x000fe20007ffe0ff */
[----:B------:R-:W-:Y:S01]  /*45f0*/  @!P6 IMAD.IADD R8, R8, 0x1, -R191 ;  /* 0x000000010808e824 */ /* 0x000fe200078e0abf */
[C---:B------:R-:W-:Y:S01]  /*4600*/  ISETP.GT.U32.AND P6, PT, R191.reuse, R4, PT ;  /* 0x00000004bf00720c */ /* 0x040fe20003fc4070 */
[C---:B------:R-:W-:Y:S01]  /*4610*/  IMAD R10, R191.reuse, R10, R9 ;  /* 0x0000000abf0a7224 */ /* 0x040fe200078e0209 */
[----:B------:R1:W-:Y:S01]  /*4620*/  STL [R1+0x2a8], R13 ;  /* 0x0002a80d01007387 */ /* 0x0003e20000100800 */
[----:B------:R-:W-:Y:S01]  /*4630*/  IABS R5, R11 ;  /* 0x0000000b00057213 */ /* 0x000fe20000000000 */
[----:B------:R-:W-:Y:S01]  /*4640*/  IMAD.MOV.U32 R20, RZ, RZ, R8 ;  /* 0x000000ffff147224 */ /* 0x000fe200078e0008 */
[----:B------:R-:W-:Y:S01]  /*4650*/  IABS R16, R15 ;  /* 0x0000000f00107213 */ /* 0x000fe20000000000 */
[--C-:B------:R-:W-:Y:S01]  /*4660*/  @!P5 IMAD.IADD R6, R6, 0x1, -R191.reuse ;  /* 0x000000010606d824 */ /* 0x100fe200078e0abf */
[----:B------:R-:W-:Y:S01]  /*4670*/  ISETP.GT.U32.AND P1, PT, R191, R10, PT ;  /* 0x0000000abf00720c */ /* 0x000fe20003f24070 */
[----:B------:R2:W-:Y:S01]  /*4680*/  STL [R1+0x2a4], R3 ;  /* 0x0002a40301007387 */ /* 0x0005e20000100800 */
[----:B------:R-:W-:Y:S01]  /*4690*/  @!P3 IMAD.IADD R12, R12, 0x1, -R191 ;  /* 0x000000010c0cb824 */ /* 0x000fe200078e0abf */
[----:B------:R-:W-:Y:S01]  /*46a0*/  ISETP.GE.AND P5, PT, R17, RZ, PT ;  /* 0x000000ff1100720c */ /* 0x000fe20003fa6270 */
[----:B------:R-:W-:Y:S01]  /*46b0*/  IMAD.MOV.U32 R7, RZ, RZ, R6 ;  /* 0x000000ffff077224 */ /* 0x000fe200078e0006 */
[----:B-1----:R-:W-:Y:S01]  /*46c0*/  IADD3 R13, R247, 0x4b, RZ ;  /* 0x0000004bf70d7810 */ /* 0x002fe20007ffe0ff */
[----:B------:R-:W-:Y:S01]  /*46d0*/  @!P2 IMAD.MOV R20, RZ, RZ, -R20 ;  /* 0x000000ffff14a224 */ /* 0x000fe200078e0a14 */
[----:B------:R-:W-:Y:S01]  /*46e0*/  @!P6 IADD3 R4, R4, -R191, RZ ;  /* 0x800000bf0404e210 */ /* 0x000fe20007ffe0ff */
[----:B------:R-:W-:Y:S01]  /*46f0*/  @!P4 IMAD.MOV R7, RZ, RZ, -R7 ;  /* 0x000000ffff07c224 */ /* 0x000fe200078e0a07 */
[----:B------:R-:W-:Y:S01]  /*4700*/  IABS R14, R13 ;  /* 0x0000000d000e7213 */ /* 0x000fe20000000000 */
[----:B--2---:R-:W-:Y:S01]  /*4710*/  IMAD.HI.U32 R3, R194, R5, RZ ;  /* 0x00000005c2037227 */ /* 0x004fe200078e00ff */
[----:B------:R-:W-:-:S02]  /*4720*/  ISETP.GT.U32.AND P6, PT, R191, R12, PT ;  /* 0x0000000cbf00720c */ /* 0x000fc40003fc4070 */
[----:B------:R1:W-:Y:S01]  /*4730*/  STL [R1+0x2a0], R7 ;  /* 0x0002a00701007387 */ /* 0x0003e20000100800 */
[----:B------:R-:W-:Y:S01]  /*4740*/  ISETP.GT.U32.AND P4, PT, R191, R4, PT ;  /* 0x00000004bf00720c */ /* 0x000fe20003f84070 */
[----:B------:R-:W-:Y:S01]  /*4750*/  IMAD.MOV R6, RZ, RZ, -R3 ;  /* 0x000000ffff067224 */ /* 0x000fe200078e0a03 */
[C---:B------:R-:W-:Y:S01]  /*4760*/  IADD3 R17, R247.reuse, 0x4d, RZ ;  /* 0x0000004df7117810 */ /* 0x040fe20007ffe0ff */
[----:B------:R-:W-:Y:S01]  /*4770*/  IMAD.HI.U32 R3, R194, R14, RZ ;  /* 0x0000000ec2037227 */ /* 0x000fe200078e00ff */
[----:B------:R2:W-:Y:S03]  /*4780*/  STL [R1+0x29c], R20 ;  /* 0x00029c1401007387 */ /* 0x0005e60000100800 */
[----:B------:R-:W-:Y:S01]  /*4790*/  @!P1 IMAD.IADD R10, R10, 0x1, -R191 ;  /* 0x000000010a0a9824 */ /* 0x000fe200078e0abf */
[----:B------:R-:W-:Y:S01]  /*47a0*/  ISETP.GE.AND P1, PT, R18, RZ, PT ;  /* 0x000000ff1200720c */ /* 0x000fe20003f26270 */
[----:B------:R-:W-:Y:S01]  /*47b0*/  IMAD.MOV R3, RZ, RZ, -R3 ;  /* 0x000000ffff037224 */ /* 0x000fe200078e0a03 */
[----:B------:R-:W-:Y:S01]  /*47c0*/  IADD3 R18, R247, 0x4e, RZ ;  /* 0x0000004ef7127810 */ /* 0x000fe20007ffe0ff */
[----:B------:R-:W-:Y:S01]  /*47d0*/  @!P6 IMAD.IADD R12, R12, 0x1, -R191 ;  /* 0x000000010c0ce824 */ /* 0x000fe200078e0abf */
[C---:B------:R-:W-:Y:S01]  /*47e0*/  ISETP.GT.U32.AND P3, PT, R191.reuse, R10, PT ;  /* 0x0000000abf00720c */ /* 0x040fe20003f64070 */
[C---:B------:R-:W-:Y:S01]  /*47f0*/  IMAD R14, R191.reuse, R3, R14 ;  /* 0x00000003bf0e7224 */ /* 0x040fe200078e020e */
[----:B-1----:R-:W-:Y:S01]  /*4800*/  IABS R7, R17 ;  /* 0x0000001100077213 */ /* 0x002fe20000000000 */
[C---:B------:R-:W-:Y:S01]  /*4810*/  IMAD R6, R191.reuse, R6, R5 ;  /* 0x00000006bf067224 */ /* 0x040fe200078e0205 */
[----:B------:R-:W-:Y:S01]  /*4820*/  IABS R9, R18 ;  /* 0x0000001200097213 */ /* 0x000fe20000000000 */
[----:B------:R-:W-:Y:S01]  /*4830*/  IMAD.HI.U32 R3, R194, R16, RZ ;  /* 0x00000010c2037227 */ /* 0x000fe200078e00ff */
[----:B------:R-:W-:-:S02]  /*4840*/  ISETP.GT.U32.AND P6, PT, R191, R14, PT ;  /* 0x0000000ebf00720c */ /* 0x000fc40003fc4070 */
[----:B--2---:R-:W-:Y:S01]  /*4850*/  IADD3 R20, R247, 0x61, RZ ;  /* 0x00000061f7147810 */ /* 0x004fe20007ffe0ff */
[----:B------:R-:W-:Y:S01]  /*4860*/  @!P4 IMAD.IADD R4, R4, 0x1, -R191 ;  /* 0x000000010404c824 */ /* 0x000fe200078e0abf */
[----:B------:R-:W-:Y:S01]  /*4870*/  ISETP.GE.AND P4, PT, R19, RZ, PT ;  /* 0x000000ff1300720c */ /* 0x000fe20003f86270 */
[----:B------:R-:W-:Y:S02]  /*4880*/  IMAD.MOV R5, RZ, RZ, -R3 ;  /* 0x000000ffff057224 */ /* 0x000fe400078e0a03 */
[----:B------:R-:W-:Y:S01]  /*4890*/  @!P3 IMAD.IADD R10, R10, 0x1, -R191 ;  /* 0x000000010a0ab824 */ /* 0x000fe200078e0abf */
[----:B------:R-:W-:Y:S01]  /*48a0*/  ISETP.GT.U32.AND P3, PT, R191, R6, PT ;  /* 0x00000006bf00720c */ /* 0x000fe20003f64070 */
[----:B------:R-:W-:-:S04]  /*48b0*/  IMAD.HI.U32 R3, R194, R7, RZ ;  /* 0x00000007c2037227 */ /* 0x000fc800078e00ff */
[----:B------:R-:W-:Y:S02]  /*48c0*/  @!P6 IMAD.IADD R14, R14, 0x1, -R191 ;  /* 0x000000010e0ee824 */ /* 0x000fe400078e0abf */
[C---:B------:R-:W-:Y:S02]  /*48d0*/  IMAD R16, R191.reuse, R5, R16 ;  /* 0x00000005bf107224 */ /* 0x040fe400078e0210 */
[----:B------:R-:W-:Y:S01]  /*48e0*/  IMAD.MOV.U32 R5, RZ, RZ, R9 ;  /* 0x000000ffff057224 */ /* 0x000fe200078e0009 */
[C---:B------:R-:W-:Y:S01]  /*48f0*/  ISETP.GT.U32.AND P6, PT, R191.reuse, R14, PT ;  /* 0x0000000ebf00720c */ /* 0x040fe20003fc4070 */
[----:B------:R-:W-:Y:S01]  /*4900*/  IMAD.MOV R8, RZ, RZ, -R3 ;  /* 0x000000ffff087224 */ /* 0x000fe200078e0a03 */
[----:B------:R-:W-:Y:S01]  /*4910*/  MOV R3, R4 ;  /* 0x0000000400037202 */ /* 0x000fe20000000f00 */
[----:B------:R-:W-:Y:S01]  /*4920*/  IMAD.MOV.U32 R9, RZ, RZ, R12 ;  /* 0x000000ffff097224 */ /* 0x000fe200078e000c */
[----:B------:R-:W-:Y:S01]  /*4930*/  @!P3 IADD3 R6, R6, -R191, RZ ;  /* 0x800000bf0606b210 */ /* 0x000fe20007ffe0ff */
[----:B------:R-:W-:Y:S01]  /*4940*/  @!P5 IMAD.MOV R10, RZ, RZ, -R10 ;  /* 0x000000ffff0ad224 */ /* 0x000fe200078e0a0a */
[C---:B------:R-:W-:Y:S01]  /*4950*/  ISETP.GT.U32.AND P5, PT, R191.reuse, R16, PT ;  /* 0x00000010bf00720c */ /* 0x040fe20003fa4070 */
[----:B------:R-:W-:Y:S01]  /*4960*/  @!P1 IMAD.MOV R9, RZ, RZ, -R9 ;  /* 0x000000ffff099224 */ /* 0x000fe200078e0a09 */
[C---:B------:R-:W-:Y:S01]  /*4970*/  ISETP.GT.U32.AND P2, PT, R191.reuse, R6, PT ;  /* 0x00000006bf00720c */ /* 0x040fe20003f44070 */
[----:B------:R-:W-:Y:S01]  /*4980*/  IMAD R4, R191, R8, R7 ;  /* 0x00000008bf047224 */ /* 0x000fe200078e0207 */
[----:B------:R1:W-:Y:S01]  /*4990*/  STL [R1+0x298], R10 ;  /* 0x0002980a01007387 */ /* 0x0003e20000100800 */
[----:B------:R-:W-:Y:S01]  /*49a0*/  @!P4 IMAD.MOV R3, RZ, RZ, -R3 ;  /* 0x000000ffff03c224 */ /* 0x000fe200078e0a03 */
[----:B------:R-:W-:Y:S01]  /*49b0*/  ISETP.GE.AND P1, PT, R13, RZ, PT ;  /* 0x000000ff0d00720c */ /* 0x000fe20003f26270 */
[----:B------:R-:W-:Y:S01]  /*49c0*/  @!P6 IMAD.IADD R14, R14, 0x1, -R191 ;  /* 0x000000010e0ee824 */ /* 0x000fe200078e0abf */
[----:B------:R2:W-:Y:S01]  /*49d0*/  STL [R1+0x294], R9 ;  /* 0x0002940901007387 */ /* 0x0005e20000100800 */
[----:B------:R-:W-:-:S02]  /*49e0*/  ISETP.GT.U32.AND P6, PT, R191, R4, PT ;  /* 0x00000004bf00720c */ /* 0x000fc40003fc4070 */
[----:B------:R-:W-:Y:S01]  /*49f0*/  ISETP.GE.AND P3, PT, R11, RZ, PT ;  /* 0x000000ff0b00720c */ /* 0x000fe20003f66270 */
[----:B------:R3:W-:Y:S01]  /*4a00*/  STL [R1+0x290], R3 ;  /* 0x0002900301007387 */ /* 0x0007e20000100800 */
[----:B------:R-:W-:Y:S01]  /*4a10*/  @!P5 IADD3 R16, R16, -R191, RZ ;  /* 0x800000bf1010d210 */ /* 0x000fe20007ffe0ff */
[----:B-1----:R-:W-:Y:S01]  /*4a20*/  IMAD.MOV.U32 R10, RZ, RZ, R14 ;  /* 0x000000ffff0a7224 */ /* 0x002fe200078e000e */
[----:B------:R-:W-:Y:S01]  /*4a30*/  ISETP.GE.AND P4, PT, R15, RZ, PT ;  /* 0x000000ff0f00720c */ /* 0x000fe20003f86270 */
[----:B------:R-:W-:Y:S01]  /*4a40*/  @!P2 IMAD.IADD R6, R6, 0x1, -R191 ;  /* 0x000000010606a824 */ /* 0x000fe200078e0abf */
[----:B------:R-:W-:Y:S02]  /*4a50*/  ISETP.GT.U32.AND P5, PT, R191, R16, PT ;  /* 0x00000010bf00720c */ /* 0x000fe40003fa4070 */
[C---:B--2---:R-:W-:Y:S01]  /*4a60*/  IADD3 R9, R247.reuse, 0x4f, RZ ;  /* 0x0000004ff7097810 */ /* 0x044fe20007ffe0ff */
[----:B------:R-:W-:Y:S01]  /*4a70*/  IMAD.MOV.U32 R11, RZ, RZ, R6 ;  /* 0x000000ffff0b7224 */ /* 0x000fe200078e0006 */
[C---:B------:R-:W-:Y:S01]  /*4a80*/  IADD3 R12, R247.reuse, 0x50, RZ ;  /* 0x00000050f70c7810 */ /* 0x040fe20007ffe0ff */
[----:B---3--:R-:W-:Y:S01]  /*4a90*/  IMAD.HI.U32 R3, R194, R5, RZ ;  /* 0x00000005c2037227 */ /* 0x008fe200078e00ff */
[----:B------:R-:W-:-:S02]  /*4aa0*/  IADD3 R13, R247, 0x51, RZ ;  /* 0x00000051f70d7810 */ /* 0x000fc40007ffe0ff */
[----:B------:R-:W-:Y:S01]  /*4ab0*/  IABS R7, R12 ;  /* 0x0000000c00077213 */ /* 0x000fe20000000000 */
[----:B------:R-:W-:Y:S01]  /*4ac0*/  IMAD.MOV R8, RZ, RZ, -R3 ;  /* 0x000000ffff087224 */ /* 0x000fe200078e0a03 */
[----:B------:R-:W-:Y:S01]  /*4ad0*/  IABS R3, R9 ;  /* 0x0000000900037213 */ /* 0x000fe20000000000 */
[----:B------:R-:W-:Y:S01]  /*4ae0*/  @!P6 IMAD.IADD R4, R4, 0x1, -R191 ;  /* 0x000000010404e824 */ /* 0x000fe200078e0abf */
[----:B------:R-:W-:Y:S01]  /*4af0*/  IADD3 R14, R247, 0x52, RZ ;  /* 0x00000052f70e7810 */ /* 0x000fe20007ffe0ff */
[----:B------:R-:W-:Y:S01]  /*4b00*/  IMAD R8, R191, R8, R5 ;  /* 0x00000008bf087224 */ /* 0x000fe200078e0205 */
[----:B------:R-:W-:Y:S01]  /*4b10*/  ISETP.GE.AND P2, PT, R17, RZ, PT ;  /* 0x000000ff1100720c */ /* 0x000fe20003f46270 */
[----:B------:R-:W-:Y:S01]  /*4b20*/  IMAD.MOV.U32 R6, RZ, RZ, R3 ;  /* 0x000000ffff067224 */ /* 0x000fe200078e0003 */
[C---:B------:R-:W-:Y:S01]  /*4b30*/  ISETP.GT.U32.AND P6, PT, R191.reuse, R4, PT ;  /* 0x00000004bf00720c */ /* 0x040fe20003fc4070 */
[----:B------:R-:W-:Y:S01]  /*4b40*/  @!P1 IMAD.MOV R10, RZ, RZ, -R10 ;  /* 0x000000ffff0a9224 */ /* 0x000fe200078e0a0a */
[----:B------:R-:W-:Y:S01]  /*4b50*/  ISETP.GT.U32.AND P1, PT, R191, R8, PT ;  /* 0x00000008bf00720c */ /* 0x000fe20003f24070 */
[----:B------:R-:W-:Y:S01]  /*4b60*/  IMAD.HI.U32 R3, R194, R6, RZ ;  /* 0x00000006c2037227 */ /* 0x000fe200078e00ff */
[----:B------:R-:W-:-:S03]  /*4b70*/  IADD3 R17, R247, 0x55, RZ ;  /* 0x00000055f7117810 */ /* 0x000fc60007ffe0ff */
[----:B------:R-:W-:Y:S01]  /*4b80*/  @!P3 IMAD.MOV R11, RZ, RZ, -R11 ;  /* 0x000000ffff0bb224 */ /* 0x000fe200078e0a0b */
[----:B------:R-:W-:Y:S01]  /*4b90*/  IADD3 R3, -R3, RZ, RZ ;  /* 0x000000ff03037210 */ /* 0x000fe20007ffe1ff */
[--C-:B------:R-:W-:Y:S01]  /*4ba0*/  @!P5 IMAD.IADD R16, R16, 0x1, -R191.reuse ;  /* 0x000000011010d824 */ /* 0x100fe200078e0abf */
[----:B------:R-:W-:Y:S02]  /*4bb0*/  ISETP.GE.AND P5, PT, R9, RZ, PT ;  /* 0x000000ff0900720c */ /* 0x000fe40003fa6270 */
[----:B------:R1:W-:Y:S01]  /*4bc0*/  STL [R1+0x28c], R11 ;  /* 0x00028c0b01007387 */ /* 0x0003e20000100800 */
[C---:B------:R-:W-:Y:S01]  /*4bd0*/  IMAD R6, R191.reuse, R3, R6 ;  /* 0x00000003bf067224 */ /* 0x040fe200078e0206 */
[----:B------:R-:W-:Y:S01]  /*4be0*/  IABS R9, R13 ;  /* 0x0000000d00097213 */ /* 0x000fe20000000000 */
[--C-:B------:R-:W-:Y:S01]  /*4bf0*/  @!P1 IMAD.IADD R8, R8, 0x1, -R191.reuse ;  /* 0x0000000108089824 */ /* 0x100fe200078e0abf */
[----:B------:R2:W-:Y:S01]  /*4c00*/  STL [R1+0x288], R10 ;  /* 0x0002880a01007387 */ /* 0x0005e20000100800 */
[----:B------:R-:W-:Y:S01]  /*4c10*/  @!P6 IMAD.IADD R4, R4, 0x1, -R191 ;  /* 0x000000010404e824 */ /* 0x000fe200078e0abf */
[C---:B------:R-:W-:Y:S01]  /*4c20*/  ISETP.GT.U32.AND P6, PT, R191.reuse, R6, PT ;  /* 0x00000006bf00720c */ /* 0x040fe20003fc4070 */
[----:B------:R-:W-:Y:S01]  /*4c30*/  IMAD.HI.U32 R3, R194, R7, RZ ;  /* 0x00000007c2037227 */ /* 0x000fe200078e00ff */
[----:B------:R-:W-:-:S02]  /*4c40*/  ISETP.GT.U32.AND P1, PT, R191, R8, PT ;  /* 0x00000008bf00720c */ /* 0x000fc40003f24070 */
[----:B------:R-:W-:Y:S01]  /*4c50*/  ISETP.GE.AND P3, PT, R18, RZ, PT ;  /* 0x000000ff1200720c */ /* 0x000fe20003f66270 */
[----:B------:R-:W-:Y:S01]  /*4c60*/  IMAD.HI.U32 R5, R194, R9, RZ ;  /* 0x00000009c2057227 */ /* 0x000fe200078e00ff */
[----:B------:R-:W-:Y:S02]  /*4c70*/  MOV R15, R4 ;  /* 0x00000004000f7202 */ /* 0x000fe40000000f00 */
[----:B-1----:R-:W-:Y:S01]  /*4c80*/  IABS R11, R14 ;  /* 0x0000000e000b7213 */ /* 0x002fe20000000000 */
[----:B--2---:R-:W-:Y:S02]  /*4c90*/  IMAD.MOV.U32 R10, RZ, RZ, R16 ;  /* 0x000000ffff0a7224 */ /* 0x004fe400078e0010 */
[----:B------:R-:W-:Y:S01]  /*4ca0*/  @!P2 IMAD.MOV R15, RZ, RZ, -R15 ;  /* 0x000000ffff0fa224 */ /* 0x000fe200078e0a0f */
[----:B------:R-:W-:Y:S01]  /*4cb0*/  ISETP.GE.AND P2, PT, R13, RZ, PT ;  /* 0x000000ff0d00720c */ /* 0x000fe20003f46270 */
[----:B------:R-:W-:Y:S01]  /*4cc0*/  @!P4 IMAD.MOV R10, RZ, RZ, -R10 ;  /* 0x000000ffff0ac224 */ /* 0x000fe200078e0a0a */
[----:B------:R-:W-:Y:S01]  /*4cd0*/  ISETP.GE.AND P4, PT, R12, RZ, PT ;  /* 0x000000ff0c00720c */ /* 0x000fe20003f86270 */
[----:B------:R-:W-:Y:S01]  /*4ce0*/  @!P6 IMAD.IADD R6, R6, 0x1, -R191 ;  /* 0x000000010606e824 */ /* 0x000fe200078e0abf */
[----:B------:R-:W-:Y:S01]  /*4cf0*/  IADD3 R13, R247, 0x53, RZ ;  /* 0x00000053f70d7810 */ /* 0x000fe20007ffe0ff */
[----:B------:R-:W-:Y:S01]  /*4d00*/  IMAD.MOV R12, RZ, RZ, -R5 ;  /* 0x000000ffff0c7224 */ /* 0x000fe200078e0a05 */
[----:B------:R1:W-:Y:S01]  /*4d10*/  STL [R1+0x284], R10 ;  /* 0x0002840a01007387 */ /* 0x0003e20000100800 */
[----:B------:R-:W-:Y:S01]  /*4d20*/  @!P1 IMAD.IADD R8, R8, 0x1, -R191 ;  /* 0x0000000108089824 */ /* 0x000fe200078e0abf */
[----:B------:R-:W-:Y:S01]  /*4d30*/  ISETP.GT.U32.AND P6, PT, R191, R6, PT ;  /* 0x00000006bf00720c */ /* 0x000fe20003fc4070 */
[----:B------:R-:W-:Y:S01]  /*4d40*/  IMAD.MOV.U32 R5, RZ, RZ, R11 ;  /* 0x000000ffff057224 */ /* 0x000fe200078e000b */
[----:B------:R2:W-:Y:S01]  /*4d50*/  STL [R1+0x280], R15 ;  /* 0x0002800f01007387 */ /* 0x0005e20000100800 */
[----:B------:R-:W-:Y:S01]  /*4d60*/  IABS R11, R17 ;  /* 0x00000011000b7213 */ /* 0x000fe20000000000 */
[----:B-1----:R-:W-:-:S02]  /*4d70*/  IMAD.MOV R10, RZ, RZ, -R3 ;  /* 0x000000ffff0a7224 */ /* 0x002fc400078e0a03 */
[----:B------:R-:W-:Y:S01]  /*4d80*/  IMAD.HI.U32 R3, R194, R5, RZ ;  /* 0x00000005c2037227 */ /* 0x000fe200078e00ff */
[----:B--2---:R-:W-:-:S03]  /*4d90*/  IADD3 R15, R247, 0x54, RZ ;  /* 0x00000054f70f7810 */ /* 0x004fc60007ffe0ff */
[C---:B------:R-:W-:Y:S02]  /*4da0*/  IMAD R4, R191.reuse, R10, R7 ;  /* 0x0000000abf047224 */ /* 0x040fe400078e0207 */
[C---:B------:R-:W-:Y:S01]  /*4db0*/  IMAD R10, R191.reuse, R12, R9 ;  /* 0x0000000cbf0a7224 */ /* 0x040fe200078e0209 */
[----:B------:R-:W-:Y:S01]  /*4dc0*/  IABS R9, R15 ;  /* 0x0000000f00097213 */ /* 0x000fe20000000000 */
[----:B------:R-:W-:Y:S01]  /*4dd0*/  IMAD.MOV.U32 R7, RZ, RZ, R8 ;  /* 0x000000ffff077224 */ /* 0x000fe200078e0008 */
[----:B------:R-:W-:Y:S01]  /*4de0*/  ISETP.GT.U32.AND P1, PT, R191, R4, PT ;  /* 0x00000004bf00720c */ /* 0x000fe20003f24070 */
[----:B------:R-:W-:Y:S01]  /*4df0*/  @!P6 IMAD.IADD R6, R6, 0x1, -R191 ;  /* 0x000000010606e824 */ /* 0x000fe200078e0abf */
[----:B------:R-:W-:Y:S01]  /*4e00*/  IADD3 R8, -R3, RZ, RZ ;  /* 0x000000ff03087210 */ /* 0x000fe20007ffe1ff */
[----:B------:R-:W-:Y:S01]  /*4e10*/  @!P3 IMAD.MOV R7, RZ, RZ, -R7 ;  /* 0x000000ffff07b224 */ /* 0x000fe200078e0a07 */
[----:B------:R-:W-:Y:S01]  /*4e20*/  ISETP.GT.U32.AND P3, PT, R191, R10, PT ;  /* 0x0000000abf00720c */ /* 0x000fe20003f64070 */
[----:B------:R-:W-:-:S02]  /*4e30*/  IMAD.MOV.U32 R12, RZ, RZ, R6 ;  /* 0x000000ffff0c7224 */ /* 0x000fc400078e0006 */
[C---:B------:R-:W-:Y:S01]  /*4e40*/  IMAD R8, R191.reuse, R8, R5 ;  /* 0x00000008bf087224 */ /* 0x040fe200078e0205 */
[----:B------:R1:W-:Y:S01]  /*4e50*/  STL [R1+0x27c], R7 ;  /* 0x00027c0701007387 */ /* 0x0003e20000100800 */
[----:B------:R-:W-:Y:S01]  /*4e60*/  @!P5 IMAD.MOV R12, RZ, RZ, -R12 ;  /* 0x000000ffff0cd224 */ /* 0x000fe200078e0a0c */
[----:B------:R-:W-:Y:S01]  /*4e70*/  ISETP.GE.AND P5, PT, R14, RZ, PT ;  /* 0x000000ff0e00720c */ /* 0x000fe20003fa6270 */
[----:B------:R-:W-:Y:S01]  /*4e80*/  IMAD.HI.U32 R6, R194, R11, RZ ;  /* 0x0000000bc2067227 */ /* 0x000fe200078e00ff */
[C---:B------:R-:W-:Y:S02]  /*4e90*/  ISETP.GT.U32.AND P6, PT, R191.reuse, R8, PT ;  /* 0x00000008bf00720c */ /* 0x040fe40003fc4070 */
[----:B------:R2:W-:Y:S01]  /*4ea0*/  STL [R1+0x258], R12 ;  /* 0x0002580c01007387 */ /* 0x0005e20000100800 */
[--C-:B------:R-:W-:Y:S02]  /*4eb0*/  @!P1 IMAD.IADD R4, R4, 0x1, -R191.reuse ;  /* 0x0000000104049824 */ /* 0x100fe400078e0abf */
[----:B------:R-:W-:Y:S01]  /*4ec0*/  @!P3 IMAD.IADD R10, R10, 0x1, -R191 ;  /* 0x000000010a0ab824 */ /* 0x000fe200078e0abf */
[----:B-1----:R-:W-:Y:S01]  /*4ed0*/  IABS R7, R13 ;  /* 0x0000000d00077213 */ /* 0x002fe20000000000 */
[----:B------:R-:W-:Y:S01]  /*4ee0*/  IMAD.HI.U32 R5, R194, R9, RZ ;  /* 0x00000009c2057227 */ /* 0x000fe200078e00ff */
[----:B------:R-:W-:-:S02]  /*4ef0*/  ISETP.GT.U32.AND P1, PT, R191, R4, PT ;  /* 0x00000004bf00720c */ /* 0x000fc40003f24070 */
[----:B------:R-:W-:Y:S01]  /*4f00*/  ISETP.GT.U32.AND P3, PT, R191, R10, PT ;  /* 0x0000000abf00720c */ /* 0x000fe20003f64070 */
[----:B------:R-:W-:-:S04]  /*4f10*/  IMAD.HI.U32 R3, R194, R7, RZ ;  /* 0x00000007c2037227 */ /* 0x000fc800078e00ff */
[----:B------:R-:W-:Y:S01]  /*4f20*/  IMAD.MOV R16, RZ, RZ, -R6 ;  /* 0x000000ffff107224 */ /* 0x000fe200078e0a06 */
[----:B--2---:R-:W-:Y:S01]  /*4f30*/  IADD3 R12, -R3, RZ, RZ ;  /* 0x000000ff030c7210 */ /* 0x004fe20007ffe1ff */
[----:B------:R-:W-:Y:S02]  /*4f40*/  IMAD.MOV R14, RZ, RZ, -R5 ;  /* 0x000000ffff0e7224 */ /* 0x000fe400078e0a05 */
[--C-:B------:R-:W-:Y:S02]  /*4f50*/  @!P6 IMAD.IADD R8, R8, 0x1, -R191.reuse ;  /* 0x000000010808e824 */ /* 0x100fe400078e0abf */
[----:B------:R-:W-:Y:S01]  /*4f60*/  @!P1 IMAD.IADD R4, R4, 0x1, -R191 ;  /* 0x0000000104049824 */ /* 0x000fe200078e0abf */
[----:B------:R-:W-:Y:S01]  /*4f70*/  ISETP.GE.AND P1, PT, R13, RZ, PT ;  /* 0x000000ff0d00720c */ /* 0x000fe20003f26270 */
[C---:B------:R-:W-:Y:S01]  /*4f80*/  IMAD R6, R191.reuse, R12, R7 ;  /* 0x0000000cbf067224 */ /* 0x040fe200078e0207 */
[C---:B------:R-:W-:Y:S01]  /*4f90*/  ISETP.GT.U32.AND P6, PT, R191.reuse, R8, PT ;  /* 0x00000008bf00720c */ /* 0x040fe20003fc4070 */
[----:B------:R-:W-:Y:S01]  /*4fa0*/  IMAD R12, R191, R14, R9 ;  /* 0x0000000ebf0c7224 */ /* 0x000fe200078e0209 */
[----:B------:R-:W-:Y:S01]  /*4fb0*/  IADD3 R9, R247, 0x56, RZ ;  /* 0x00000056f7097810 */ /* 0x000fe20007ffe0ff */
[----:B------:R-:W-:Y:S01]  /*4fc0*/  @!P3 IMAD.IADD R10, R10, 0x1, -R191 ;  /* 0x000000010a0ab824 */ /* 0x000fe200078e0abf */
[C---:B------:R-:W-:Y:S01]  /*4fd0*/  ISETP.GT.U32.AND P3, PT, R191.reuse, R6, PT ;  /* 0x00000006bf00720c */ /* 0x040fe20003f64070 */
[----:B------:R-:W-:Y:S01]  /*4fe0*/  IMAD.MOV.U32 R19, RZ, RZ, R4 ;  /* 0x000000ffff137224 */ /* 0x000fe200078e0004 */
[----:B------:R-:W-:Y:S01]  /*4ff0*/  IABS R4, R9 ;  /* 0x0000000900047213 */ /* 0x000fe20000000000 */
[----:B------:R-:W-:Y:S01]  /*5000*/  IMAD R14, R191, R16, R11 ;  /* 0x00000010bf0e7224 */ /* 0x000fe200078e020b */
[----:B------:R-:W-:Y:S01]  /*5010*/  IADD3 R11, R247, 0x57, RZ ;  /* 0x00000057f70b7810 */ /* 0x000fe20007ffe0ff */
[----:B------:R-:W-:Y:S01]  /*5020*/  @!P4 IMAD.MOV R19, RZ, RZ, -R19 ;  /* 0x000000ffff13c224 */ /* 0x000fe200078e0a13 */
[----:B------:R-:W-:Y:S01]  /*5030*/  ISETP.GT.U32.AND P4, PT, R191, R12, PT ;  /* 0x0000000cbf00720c */ /* 0x000fe20003f84070 */
[----:B------:R-:W-:Y:S01]  /*5040*/  IMAD.HI.U32 R3, R194, R4, RZ ;  /* 0x00000004c2037227 */ /* 0x000fe200078e00ff */
[----:B------:R-:W-:-:S02]  /*5050*/  IABS R7, R11 ;  /* 0x0000000b00077213 */ /* 0x000fc40000000000 */
[----:B------:R-:W-:Y:S01]  /*5060*/  MOV R18, R10 ;  /* 0x0000000a00127202 */ /* 0x000fe20000000f00 */
[--C-:B------:R-:W-:Y:S01]  /*5070*/  @!P6 IMAD.IADD R8, R8, 0x1, -R191.reuse ;  /* 0x000000010808e824 */ /* 0x100fe200078e0abf */
[----:B------:R-:W-:Y:S01]  /*5080*/  ISETP.GT.U32.AND P6, PT, R191, R14, PT ;  /* 0x0000000ebf00720c */ /* 0x000fe20003fc4070 */
[--C-:B------:R-:W-:Y:S01]  /*5090*/  @!P3 IMAD.IADD R6, R6, 0x1, -R191.reuse ;  /* 0x000000010606b824 */ /* 0x100fe200078e0abf */
[----:B------:R-:W-:Y:S01]  /*50a0*/  IADD3 R5, -R3, RZ, RZ ;  /* 0x000000ff03057210 */ /* 0x000fe20007ffe1ff */
[----:B------:R-:W-:Y:S01]  /*50b0*/  IMAD.MOV.U32 R10, RZ, RZ, R8 ;  /* 0x000000ffff0a7224 */ /* 0x000fe200078e0008 */
[----:B------:R-:W-:Y:S01]  /*50c0*/  IADD3 R13, R247, 0x58, RZ ;  /* 0x00000058f70d7810 */ /* 0x000fe20007ffe0ff */
[----:B------:R-:W-:Y:S01]  /*50d0*/  IMAD.HI.U32 R3, R194, R7, RZ ;  /* 0x00000007c2037227 */ /* 0x000fe200078e00ff */
[----:B------:R1:W-:Y:S01]  /*50e0*/  STL [R1+0x254], R19 ;  /* 0x0002541301007387 */ /* 0x0003e20000100800 */
[----:B------:R-:W-:Y:S02]  /*50f0*/  ISETP.GE.AND P3, PT, R17, RZ, PT ;  /* 0x000000ff1100720c */ /* 0x000fe40003f66270 */
[--C-:B------:R-:W-:Y:S01]  /*5100*/  @!P4 IMAD.IADD R12, R12, 0x1, -R191.reuse ;  /* 0x000000010c0cc824 */ /* 0x100fe200078e0abf */
[C---:B------:R-:W-:Y:S01]  /*5110*/  ISETP.GT.U32.AND P4, PT, R191.reuse, R6, PT ;  /* 0x00000006bf00720c */ /* 0x040fe20003f84070 */
[----:B------:R-:W-:Y:S01]  /*5120*/  IMAD R4, R191, R5, R4 ;  /* 0x00000005bf047224 */ /* 0x000fe200078e0204 */
[----:B------:R-:W-:Y:S01]  /*5130*/  IADD3 R16, R247, 0x5a, RZ ;  /* 0x0000005af7107810 */ /* 0x000fe20007ffe0ff */
[----:B------:R-:W-:Y:S01]  /*5140*/  @!P6 IMAD.IADD R14, R14, 0x1, -R191 ;  /* 0x000000010e0ee824 */ /* 0x000fe200078e0abf */
[----:B------:R-:W-:Y:S01]  /*5150*/  ISETP.GT.U32.AND P6, PT, R191, R12, PT ;  /* 0x0000000cbf00720c */ /* 0x000fe20003fc4070 */
[----:B------:R-:W-:Y:S01]  /*5160*/  @!P2 IMAD.MOV R18, RZ, RZ, -R18 ;  /* 0x000000ffff12a224 */ /* 0x000fe200078e0a12 */
[----:B------:R-:W-:Y:S01]  /*5170*/  ISETP.GE.AND P2, PT, R15, RZ, PT ;  /* 0x000000ff0f00720c */ /* 0x000fe20003f46270 */
[----:B------:R-:W-:Y:S01]  /*5180*/  @!P5 IMAD.MOV R10, RZ, RZ, -R10 ;  /* 0x000000ffff0ad224 */ /* 0x000fe200078e0a0a */
[----:B------:R-:W-:Y:S01]  /*5190*/  ISETP.GT.U32.AND P5, PT, R191, R14, PT ;  /* 0x0000000ebf00720c */ /* 0x000fe20003fa4070 */
[----:B------:R-:W-:Y:S01]  /*51a0*/  IMAD.MOV R8, RZ, RZ, -R3 ;  /* 0x000000ffff087224 */ /* 0x000fe200078e0a03 */
[----:B------:R-:W-:Y:S01]  /*51b0*/  STL [R1+0x24c], R18 ;  /* 0x00024c1201007387 */ /* 0x000fe20000100800 */
[----:B------:R-:W-:-:S02]  /*51c0*/  IADD3 R15, R247, 0x59, RZ ;  /* 0x00000059f70f7810 */ /* 0x000fc40007ffe0ff */
[----:B------:R-:W-:Y:S01]  /*51d0*/  @!P4 IMAD.IADD R6, R6, 0x1, -R191 ;  /* 0x000000010606c824 */ /* 0x000fe200078e0abf */
[C---:B------:R-:W-:Y:S01]  /*51e0*/  ISETP.GT.U32.AND P4, PT, R191.reuse, R4, PT ;  /* 0x00000004bf00720c */ /* 0x040fe20003f84070 */
[----:B------:R2:W-:Y:S01]  /*51f0*/  STL [R1+0x228], R10 ;  /* 0x0002280a01007387 */ /* 0x0005e20000100800 */
[----:B------:R-:W-:Y:S01]  /*5200*/  IMAD R8, R191, R8, R7 ;  /* 0x00000008bf087224 */ /* 0x000fe200078e0207 */
[----:B------:R-:W-:Y:S01]  /*5210*/  IABS R7, R15 ;  /* 0x0000000f00077213 */ /* 0x000fe20000000000 */
[--C-:B------:R-:W-:Y:S01]  /*5220*/  @!P6 IMAD.IADD R12, R12, 0x1, -R191.reuse ;  /* 0x000000010c0ce824 */ /* 0x100fe200078e0abf */
[----:B-1----:R-:W-:Y:S01]  /*5230*/  IADD3 R19, R247, 0x60, RZ ;  /* 0x00000060f7137810 */ /* 0x002fe20007ffe0ff */
[----:B------:R-:W-:Y:S01]  /*5240*/  IMAD.MOV.U32 R17, RZ, RZ, R6 ;  /* 0x000000ffff117224 */ /* 0x000fe200078e0006 */
[----:B------:R-:W-:Y:S01]  /*5250*/  ISETP.GT.U32.AND P6, PT, R191, R8, PT ;  /* 0x00000008bf00720c */ /* 0x000fe20003fc4070 */
[----:B------:R-:W-:Y:S01]  /*5260*/  @!P5 IMAD.IADD R14, R14, 0x1, -R191 ;  /* 0x000000010e0ed824 */ /* 0x000fe200078e0abf */
[----:B------:R-:W-:Y:S01]  /*5270*/  ISETP.GE.AND P5, PT, R9, RZ, PT ;  /* 0x000000ff0900720c */ /* 0x000fe20003fa6270 */
[----:B------:R-:W-:Y:S01]  /*5280*/  @!P1 IMAD.MOV R17, RZ, RZ, -R17 ;  /* 0x000000ffff119224 */ /* 0x000fe200078e0a11 */
[----:B--2---:R-:W-:-:S02]  /*5290*/  IABS R10, R13 ;  /* 0x0000000d000a7213 */ /* 0x004fc40000000000 */
[--C-:B------:R-:W-:Y:S01]  /*52a0*/  @!P4 IMAD.IADD R4, R4, 0x1, -R191.reuse ;  /* 0x000000010404c824 */ /* 0x100fe200078e0abf */
[----:B------:R-:W-:Y:S01]  /*52b0*/  IABS R9, R16 ;  /* 0x0000001000097213 */ /* 0x000fe20000000000 */
[----:B------:R1:W-:Y:S01]  /*52c0*/  STL [R1+0x214], R17 ;  /* 0x0002141101007387 */ /* 0x0003e20000100800 */
[----:B------:R-:W-:Y:S01]  /*52d0*/  IMAD.HI.U32 R3, R194, R10, RZ ;  /* 0x0000000ac2037227 */ /* 0x000fe200078e00ff */
[----:B------:R-:W-:Y:S02]  /*52e0*/  ISETP.GE.AND P4, PT, R11, RZ, PT ;  /* 0x000000ff0b00720c */ /* 0x000fe40003f86270 */
[----:B------:R-:W-:Y:S01]  /*52f0*/  ISETP.GT.U32.AND P1, PT, R191, R4, PT ;  /* 0x00000004bf00720c */ /* 0x000fe20003f24070 */
[----:B------:R-:W-:Y:S01]  /*5300*/  @!P6 IMAD.IADD R8, R8, 0x1, -R191 ;  /* 0x000000010808e824 */ /* 0x000fe200078e0abf */
[----:B------:R-:W-:Y:S01]  /*5310*/  IADD3 R5, -R3, RZ, RZ ;  /* 0x000000ff03057210 */ /* 0x000fe20007ffe1ff */
[----:B------:R-:W-:Y:S01]  /*5320*/  IMAD.HI.U32 R3, R194, R7, RZ ;  /* 0x00000007c2037227 */ /* 0x000fe200078e00ff */
[----:B------:R-:W-:-:S02]  /*5330*/  MOV R11, R12 ;  /* 0x0000000c000b7202 */ /* 0x000fc40000000f00 */
[----:B------:R-:W-:Y:S01]  /*5340*/  ISETP.GT.U32.AND P6, PT, R191, R8, PT ;  /* 0x00000008bf00720c */ /* 0x000fe20003fc4070 */
[----:B------:R-:W-:Y:S01]  /*5350*/  IMAD.MOV R6, RZ, RZ, -R3 ;  /* 0x000000ffff067224 */ /* 0x000fe200078e0a03 */
[----:B-1----:R-:W-:Y:S01]  /*5360*/  IADD3 R17, R247, 0x5d, RZ ;  /* 0x0000005df7117810 */ /* 0x002fe20007ffe0ff */
[C---:B------:R-:W-:Y:S02]  /*5370*/  IMAD R10, R191.reuse, R5, R10 ;  /* 0x00000005bf0a7224 */ /* 0x040fe400078e020a */
[----:B------:R-:W-:Y:S02]  /*5380*/  IMAD.MOV.U32 R5, RZ, RZ, R9 ;  /* 0x000000ffff057224 */ /* 0x000fe400078e0009 */
[----:B------:R-:W-:Y:S02]  /*5390*/  IMAD R6, R191, R6, R7 ;  /* 0x00000006bf067224 */ /* 0x000fe400078e0207 */
[----:B------:R-:W-:-:S04]  /*53a0*/  IMAD.HI.U32 R3, R194, R5, RZ ;  /* 0x00000005c2037227 */ /* 0x000fc800078e00ff */
[----:B------:R-:W-:Y:S01]  /*53b0*/  @!P1 IMAD.IADD R4, R4, 0x1, -R191 ;  /* 0x0000000104049824 */ /* 0x000fe200078e0abf */
[C---:B------:R-:W-:Y:S01]  /*53c0*/  ISETP.GT.U32.AND P1, PT, R191.reuse, R6, PT ;  /* 0x00000006bf00720c */ /* 0x040fe20003f24070 */
[----:B------:R-:W-:Y:S01]  /*53d0*/  @!P2 IMAD.MOV R11, RZ, RZ, -R11 ;  /* 0x000000ffff0ba224 */ /* 0x000fe200078e0a0b */
[C---:B------:R-:W-:Y:S01]  /*53e0*/  ISETP.GT.U32.AND P2, PT, R191.reuse, R10, PT ;  /* 0x0000000abf00720c */ /* 0x040fe20003f44070 */
[----:B------:R-:W-:Y:S02]  /*53f0*/  IMAD.MOV R12, RZ, RZ, -R3 ;  /* 0x000000ffff0c7224 */ /* 0x000fe400078e0a03 */
[----:B------:R-:W-:Y:S01]  /*5400*/  IMAD.MOV.U32 R9, RZ, RZ, R14 ;  /* 0x000000ffff097224 */ /* 0x000fe200078e000e */
[----:B------:R1:W-:Y:S01]  /*5410*/  STL [R1+0x198], R11 ;  /* 0x0001980b01007387 */ /* 0x0003e20000100800 */
[----:B------:R-:W-:Y:S02]  /*5420*/  IMAD R12, R191, R12, R5 ;  /* 0x0000000cbf0c7224 */ /* 0x000fe400078e0205 */
[----:B------:R-:W-:Y:S01]  /*5430*/  @!P3 IMAD.MOV R9, RZ, RZ, -R9 ;  /* 0x000000ffff09b224 */ /* 0x000fe200078e0a09 */
[----:B------:R-:W-:Y:S01]  /*5440*/  ISETP.GE.AND P3, PT, R13, RZ, PT ;  /* 0x000000ff0d00720c */ /* 0x000fe20003f66270 */
[--C-:B------:R-:W-:Y:S01]  /*5450*/  @!P6 IMAD.IADD R8, R8, 0x1, -R191.reuse ;  /* 0x000000010808e824 */ /* 0x100fe200078e0abf */
[----:B------:R-:W-:Y:S01]  /*5460*/  ISETP.GT.U32.AND P6, PT, R191, R12, PT ;  /* 0x0000000cbf00720c */ /* 0x000fe20003fc4070 */
[----:B------:R-:W-:Y:S01]  /*5470*/  @!P1 IMAD.IADD R6, R6, 0x1, -R191 ;  /* 0x0000000106069824 */ /* 0x000fe200078e0abf */
[C---:B------:R-:W-:Y:S01]  /*5480*/  IADD3 R13, R247.reuse, 0x5c, RZ ;  /* 0x0000005cf70d7810 */ /* 0x040fe20007ffe0ff */
[----:B------:R-:W-:Y:S01]  /*5490*/  IMAD.MOV.U32 R18, RZ, RZ, R4 ;  /* 0x000000ffff127224 */ /* 0x000fe200078e0004 */
[----:B-1----:R-:W-:Y:S01]  /*54a0*/  IADD3 R11, R247, 0x5b, RZ ;  /* 0x0000005bf70b7810 */ /* 0x002fe20007ffe0ff */
[----:B------:R-:W-:Y:S01]  /*54b0*/  IMAD.MOV.U32 R14, RZ, RZ, R8 ;  /* 0x000000ffff0e7224 */ /* 0x000fe200078e0008 */
[----:B------:R-:W-:Y:S01]  /*54c0*/  IABS R7, R13 ;  /* 0x0000000d00077213 */ /* 0x000fe20000000000 */
[----:B------:R-:W-:Y:S01]  /*54d0*/  @!P5 IMAD.MOV R18, RZ, RZ, -R18 ;  /* 0x000000ffff12d224 */ /* 0x000fe200078e0a12 */
[----:B------:R-:W-:Y:S01]  /*54e0*/  IABS R5, R11 ;  /* 0x0000000b00057213 */ /* 0x000fe20000000000 */
[----:B------:R-:W-:Y:S01]  /*54f0*/  @!P4 IMAD.MOV R14, RZ, RZ, -R14 ;  /* 0x000000ffff0ec224 */ /* 0x000fe200078e0a0e */
[----:B------:R-:W-:Y:S01]  /*5500*/  ISETP.GT.U32.AND P5, PT, R191, R6, PT ;  /* 0x00000006bf00720c */ /* 0x000fe20003fa4070 */
[----:B------:R-:W-:Y:S01]  /*5510*/  IMAD.HI.U32 R4, R194, R7, RZ ;  /* 0x00000007c2047227 */ /* 0x000fe200078e00ff */
[----:B------:R1:W-:Y:S01]  /*5520*/  STL [R1+0x194], R9 ;  /* 0x0001940901007387 */ /* 0x0003e20000100800 */
[----:B------:R-:W-:-:S02]  /*5530*/  @!P2 IADD3 R10, R10, -R191, RZ ;  /* 0x800000bf0a0aa210 */ /* 0x000fc40007ffe0ff */
[----:B------:R-:W-:Y:S01]  /*5540*/  IMAD.HI.U32 R3, R194, R5, RZ ;  /* 0x00000005c2037227 */ /* 0x000fe200078e00ff */
[----:B------:R-:W-:Y:S01]  /*5550*/  STL [R1+0x18c], R18 ;  /* 0x00018c1201007387 */ /* 0x000fe20000100800 */
[----:B------:R-:W-:Y:S02]  /*5560*/  ISETP.GE.AND P2, PT, R15, RZ, PT ;  /* 0x000000ff0f00720c */ /* 0x000fe40003f46270 */
[--C-:B------:R-:W-:Y:S01]  /*5570*/  @!P6 IMAD.IADD R12, R12, 0x1, -R191.reuse ;  /* 0x000000010c0ce824 */ /* 0x100fe200078e0abf */
[----:B------:R-:W-:Y:S01]  /*5580*/  IADD3 R8, -R3, RZ, RZ ;  /* 0x000000ff03087210 */ /* 0x000fe20007ffe1ff */
[----:B------:R2:W-:Y:S01]  /*5590*/  STL [R1+0x158], R14 ;  /* 0x0001580e01007387 */ /* 0x0005e20000100800 */
[----:B-1----:R-:W-:Y:S01]  /*55a0*/  IABS R9, R17 ;  /* 0x0000001100097213 */ /* 0x002fe20000000000 */
[----:B------:R-:W-:Y:S01]  /*55b0*/  @!P5 IMAD.IADD R6, R6, 0x1, -R191 ;  /* 0x000000010606d824 */ /* 0x000fe200078e0abf */
[C---:B------:R-:W-:Y:S02]  /*55c0*/  ISETP.GT.U32.AND P6, PT, R191.reuse, R12, PT ;  /* 0x0000000cbf00720c */ /* 0x040fe40003fc4070 */
[----:B------:R-:W-:Y:S01]  /*55d0*/  ISETP.GT.U32.AND P1, PT, R191, R10, PT ;  /* 0x0000000abf00720c */ /* 0x000fe20003f24070 */
[----:B------:R-:W-:Y:S01]  /*55e0*/  IMAD.HI.U32 R3, R194, R9, RZ ;  /* 0x00000009c2037227 */ /* 0x000fe200078e00ff */
[----:B------:R-:W-:-:S02]  /*55f0*/  IADD3 R15, R247, 0x5e, RZ ;  /* 0x0000005ef70f7810 */ /* 0x000fc40007ffe0ff */
[----:B------:R-:W-:Y:S01]  /*5600*/  ISETP.GE.AND P4, PT, R16, RZ, PT ;  /* 0x000000ff1000720c */ /* 0x000fe20003f86270 */
[----:B--2---:R-:W-:Y:S01]  /*5610*/  IMAD.MOV R14, RZ, RZ, -R4 ;  /* 0x000000ffff0e7224 */ /* 0x004fe200078e0a04 */
[----:B------:R-:W-:Y:S01]  /*5620*/  IABS R16, R15 ;  /* 0x0000000f00107213 */ /* 0x000fe20000000000 */
[----:B------:R-:W-:Y:S01]  /*5630*/  IMAD R4, R191, R8, R5 ;  /* 0x00000008bf047224 */ /* 0x000fe200078e0205 */
[----:B------:R-:W-:Y:S01]  /*5640*/  IADD3 R18, R247, 0x5f, RZ ;  /* 0x0000005ff7127810 */ /* 0x000fe20007ffe0ff */
[C---:B------:R-:W-:Y:S02]  /*5650*/  IMAD R8, R191.reuse, R14, R7 ;  /* 0x0000000ebf087224 */ /* 0x040fe400078e0207 */
[----:B------:R-:W-:Y:S01]  /*5660*/  IMAD.MOV R14, RZ, RZ, -R3 ;  /* 0x000000ffff0e7224 */ /* 0x000fe200078e0a03 */
[C---:B------:R-:W-:Y:S01]  /*5670*/  ISETP.GT.U32.AND P5, PT, R191.reuse, R4, PT ;  /* 0x00000004bf00720c */ /* 0x040fe20003fa4070 */
[----:B------:R-:W-:Y:S01]  /*5680*/  @!P6 IMAD.IADD R12, R12, 0x1, -R191 ;  /* 0x000000010c0ce824 */ /* 0x000fe200078e0abf */
[C---:B------:R-:W-:Y:S01]  /*5690*/  ISETP.GT.U32.AND P6, PT, R191.reuse, R8, PT ;  /* 0x00000008bf00720c */ /* 0x040fe20003fc4070 */
[----:B------:R-:W-:Y:S01]  /*56a0*/  IMAD R14, R191, R14, R9 ;  /* 0x0000000ebf0e7224 */ /* 0x000fe200078e0209 */
[----:B------:R-:W-:Y:S01]  /*56b0*/  IABS R7, R18 ;  /* 0x0000001200077213 */ /* 0x000fe20000000000 */
[----:B------:R-:W-:Y:S01]  /*56c0*/  IMAD.HI.U32 R3, R194, R16, RZ ;  /* 0x00000010c2037227 */ /* 0x000fe200078e00ff */
[----:B------:R-:W-:-:S03]  /*56d0*/  IABS R9, R19 ;  /* 0x0000001300097213 */ /* 0x000fc60000000000 */
[--C-:B------:R-:W-:Y:S01]  /*56e0*/  @!P1 IMAD.IADD R10, R10, 0x1, -R191.reuse ;  /* 0x000000010a0a9824 */ /* 0x100fe200078e0abf */
[----:B------:R-:W-:Y:S01]  /*56f0*/  IADD3 R5, -R3, RZ, RZ ;  /* 0x000000ff03057210 */ /* 0x000fe20007ffe1ff */
[----:B------:R-:W-:Y:S01]  /*5700*/  IMAD.HI.U32 R3, R194, R7, RZ ;  /* 0x00000007c2037227 */ /* 0x000fe200078e00ff */
[----:B------:R-:W-:Y:S02]  /*5710*/  ISETP.GE.AND P1, PT, R11, RZ, PT ;  /* 0x000000ff0b00720c */ /* 0x000fe40003f26270 */
[----:B------:R-:W-:Y:S01]  /*5720*/  IABS R11, R20 ;  /* 0x00000014000b7213 */ /* 0x000fe20000000000 */
[--C-:B------:R-:W-:Y:S01]  /*5730*/  @!P5 IMAD.IADD R4, R4, 0x1, -R191.reuse ;  /* 0x000000010404d824 */ /* 0x100fe200078e0abf */
[----:B------:R-:W-:Y:S01]  /*5740*/  ISETP.GT.U32.AND P5, PT, R191, R14, PT ;  /* 0x0000000ebf00720c */ /* 0x000fe20003fa4070 */
[----:B------:R-:W-:Y:S01]  /*5750*/  @!P6 IMAD.IADD R8, R8, 0x1, -R191 ;  /* 0x000000010808e824 */ /* 0x000fe200078e0abf */
[----:B------:R-:W-:Y:S01]  /*5760*/  ISETP.GE.AND P6, PT, R13, RZ, PT ;  /* 0x000000ff0d00720c */ /* 0x000fe20003fc6270 */
[----:B------:R-:W-:-:S02]  /*5770*/  IMAD.MOV.U32 R22, RZ, RZ, R10 ;  /* 0x000000ffff167224 */ /* 0x000fc400078e000a */
[----:B------:R-:W-:Y:S02]  /*5780*/  IMAD.MOV.U32 R21, RZ, RZ, R6 ;  /* 0x000000ffff157224 */ /* 0x000fe400078e0006 */
[----:B------:R-:W-:Y:S02]  /*5790*/  IMAD.MOV R10, RZ, RZ, -R3 ;  /* 0x000000ffff0a7224 */ /* 0x000fe400078e0a03 */
[----:B------:R-:W-:Y:S01]  /*57a0*/  IMAD R16, R191, R5, R16 ;  /* 0x00000005bf107224 */ /* 0x000fe200078e0210 */
[----:B------:R-:W-:Y:S01]  /*57b0*/  @!P2 IADD3 R21, -R21, RZ, RZ ;  /* 0x000000ff1515a210 */ /* 0x000fe20007ffe1ff */
[----:B------:R-:W-:Y:S01]  /*57c0*/  @!P3 IMAD.MOV R22, RZ, RZ, -R22 ;  /* 0x000000ffff16b224 */ /* 0x000fe200078e0a16 */
[C---:B------:R-:W-:Y:S01]  /*57d0*/  ISETP.GT.U32.AND P3, PT, R191.reuse, R8, PT ;  /* 0x00000008bf00720c */ /* 0x040fe20003f64070 */
[----:B------:R-:W-:Y:S01]  /*57e0*/  @!P5 IMAD.IADD R14, R14, 0x1, -R191 ;  /* 0x000000010e0ed824 */ /* 0x000fe200078e0abf */
[C---:B------:R-:W-:Y:S01]  /*57f0*/  ISETP.GT.U32.AND P5, PT, R191.reuse, R4, PT ;  /* 0x00000004bf00720c */ /* 0x040fe20003fa4070 */
[----:B------:R-:W-:Y:S01]  /*5800*/  IMAD.MOV.U32 R3, RZ, RZ, R12 ;  /* 0x000000ffff037224 */ /* 0x000fe200078e000c */
[----:B------:R-:W-:Y:S01]  /*5810*/  STL [R1+0x154], R22 ;  /* 0x0001541601007387 */ /* 0x000fe20000100800 */
[----:B------:R-:W-:Y:S01]  /*5820*/  IMAD.HI.U32 R5, R194, R9, RZ ;  /* 0x00000009c2057227 */ /* 0x000fe200078e00ff */
[----:B------:R-:W-:-:S02]  /*5830*/  ISETP.GT.U32.AND P2, PT, R191, R14, PT ;  /* 0x0000000ebf00720c */ /* 0x000fc40003f44070 */
[----:B------:R-:W-:Y:S01]  /*5840*/  STL [R1+0x150], R21 ;  /* 0x0001501501007387 */ /* 0x000fe20000100800 */
[----:B------:R-:W-:Y:S01]  /*5850*/  @!P4 IMAD.MOV R3, RZ, RZ, -R3 ;  /* 0x000000ffff03c224 */ /* 0x000fe200078e0a03 */
[C---:B------:R-:W-:Y:S01]  /*5860*/  ISETP.GT.U32.AND P4, PT, R191.reuse, R16, PT ;  /* 0x00000010bf00720c */ /* 0x040fe20003f84070 */
[----:B------:R-:W-:Y:S02]  /*5870*/  IMAD.MOV R12, RZ, RZ, -R5 ;  /* 0x000000ffff0c7224 */ /* 0x000fe400078e0a05 */
[----:B------:R-:W-:Y:S01]  /*5880*/  IMAD.MOV.U32 R5, RZ, RZ, R11 ;  /* 0x000000ffff057224 */ /* 0x000fe200078e000b */
[----:B------:R1:W-:Y:S01]  /*5890*/  STL [R1+0x14c], R3 ;  /* 0x00014c0301007387 */ /* 0x0003e20000100800 */
[----:B------:R-:W-:Y:S01]  /*58a0*/  IMAD R6, R191, R10, R7 ;  /* 0x0000000abf067224 */ /* 0x000fe200078e0207 */
[----:B------:R-:W-:Y:S01]  /*58b0*/  IADD3 R11, R247, 0x63, RZ ;  /* 0x00000063f70b7810 */ /* 0x000fe20007ffe0ff */
[----:B------:R-:W-:Y:S01]  /*58c0*/  IMAD R10, R191, R12, R9 ;  /* 0x0000000cbf0a7224 */ /* 0x000fe200078e0209 */
[----:B------:R-:W-:Y:S01]  /*58d0*/  IADD3 R9, R247, 0x62, RZ ;  /* 0x00000062f7097810 */ /* 0x000fe20007ffe0ff */
[--C-:B------:R-:W-:Y:S01]  /*58e0*/  @!P5 IMAD.IADD R4, R4, 0x1, -R191.reuse ;  /* 0x000000010404d824 */ /* 0x100fe200078e0abf */
[C---:B------:R-:W-:Y:S01]  /*58f0*/  ISETP.GT.U32.AND P5, PT, R191.reuse, R6, PT ;  /* 0x00000006bf00720c */ /* 0x040fe20003fa4070 */
[--C-:B------:R-:W-:Y:S01]  /*5900*/  @!P3 IMAD.IADD R8, R8, 0x1, -R191.reuse ;  /* 0x000000010808b824 */ /* 0x100fe200078e0abf */
[----:B------:R-:W-:Y:S01]  /*5910*/  ISETP.GT.U32.AND P3, PT, R191, R10, PT ;  /* 0x0000000abf00720c */ /* 0x000fe20003f64070 */
[----:B------:R-:W-:Y:S01]  /*5920*/  @!P4 IMAD.IADD R16, R16, 0x1, -R191 ;  /* 0x000000011010c824 */ /* 0x000fe200078e0abf */
[----:B------:R-:W-:Y:S01]  /*5930*/  @!P2 IADD3 R14, R14, -R191, RZ ;  /* 0x800000bf0e0ea210 */ /* 0x000fe20007ffe0ff */
[----:B-1----:R-:W-:Y:S01]  /*5940*/  IMAD.HI.U32 R3, R194, R5, RZ ;  /* 0x00000005c2037227 */ /* 0x002fe200078e00ff */
[----:B------:R-:W-:-:S02]  /*5950*/  ISETP.GE.AND P2, PT, R17, RZ, PT ;  /* 0x000000ff1100720c */ /* 0x000fc40003f46270 */
[----:B------:R-:W-:Y:S01]  /*5960*/  ISETP.GE.AND P4, PT, R15, RZ, PT ;  /* 0x000000ff0f00720c */ /* 0x000fe20003f86270 */
[----:B------:R-:W-:Y:S01]  /*5970*/  IMAD.MOV R12, RZ, RZ, -R3 ;  /* 0x000000ffff0c7224 */ /* 0x000fe200078e0a03 */
[----:B------:R-:W-:Y:S01]  /*5980*/  IABS R3, R9 ;  /* 0x0000000900037213 */ /* 0x000fe20000000000 */
[----:B------:R-:W-:Y:S01]  /*5990*/  @!P6 IMAD.MOV R8, RZ, RZ, -R8 ;  /* 0x000000ffff08e224 */ /* 0x000fe200078e0a08 */
[----:B------:R-:W-:Y:S01]  /*59a0*/  IABS R7, R11 ;  /* 0x0000000b00077213 */ /* 0x000fe20000000000 */
[----:B------:R-:W-:Y:S01]  /*59b0*/  IMAD R12, R191, R12, R5 ;  /* 0x0000000cbf0c7224 */ /* 0x000fe200078e0205 */
[C---:B------:R-:W-:Y:S01]  /*59c0*/  IADD3 R17, R247.reuse, 0x72, RZ ;  /* 0x00000072f7117810 */ /* 0x040fe20007ffe0ff */
[----:B------:R-:W-:Y:S01]  /*59d0*/  IMAD.MOV.U32 R13, RZ, RZ, R4 ;  /* 0x000000ffff0d7224 */ /* 0x000fe200078e0004 */
[----:B------:R-:W-:Y:S01]  /*59e0*/  IADD3 R21, R247, 0x74, RZ ;  /* 0x00000074f7157810 */ /* 0x000fe20007ffe0ff */
[--C-:B------:R-:W-:Y:S01]  /*59f0*/  @!P5 IMAD.IADD R6, R6, 0x1, -R191.reuse ;  /* 0x000000010606d824 */ /* 0x100fe200078e0abf */
[C---:B------:R-:W-:Y:S01]  /*5a00*/  ISETP.GT.U32.AND P6, PT, R191.reuse, R12, PT ;  /* 0x0000000cbf00720c */ /* 0x040fe20003fc4070 */
[----:B------:R-:W-:Y:S01]  /*5a10*/  @!P3 IMAD.IADD R10, R10, 0x1, -R191 ;  /* 0x000000010a0ab824 */ /* 0x000fe200078e0abf */
[----:B------:R-:W-:Y:S01]  /*5a20*/  ISETP.GT.U32.AND P5, PT, R191, R16, PT ;  /* 0x00000010bf00720c */ /* 0x000fe20003fa4070 */
[----:B------:R-:W-:Y:S01]  /*5a30*/  IMAD.MOV.U32 R4, RZ, RZ, R14 ;  /* 0x000000ffff047224 */ /* 0x000fe200078e000e */
[----:B------:R-:W-:Y:S01]  /*5a40*/  @!P1 IADD3 R13, -R13, RZ, RZ ;  /* 0x000000ff0d0d9210 */ /* 0x000fe20007ffe1ff */
[----:B------:R-:W-:Y:S01]  /*5a50*/  IMAD.MOV.U32 R5, RZ, RZ, R3 ;  /* 0x000000ffff057224 */ /* 0x000fe200078e0003 */
[C---:B------:R-:W-:Y:S01]  /*5a60*/  ISETP.GT.U32.AND P1, PT, R191.reuse, R6, PT ;  /* 0x00000006bf00720c */ /* 0x040fe20003f24070 */
[----:B------:R-:W-:Y:S01]  /*5a70*/  @!P2 IMAD.MOV R4, RZ, RZ, -R4 ;  /* 0x000000ffff04a224 */ /* 0x000fe200078e0a04 */
[----:B------:R-:W-:Y:S01]  /*5a80*/  ISETP.GT.U32.AND P3, PT, R191, R10, PT ;  /* 0x0000000abf00720c */ /* 0x000fe20003f64070 */
[----:B------:R-:W-:Y:S01]  /*5a90*/  IMAD.HI.U32 R3, R194, R5, RZ ;  /* 0x00000005c2037227 */ /* 0x000fe200078e00ff */
[----:B------:R-:W-:Y:S01]  /*5aa0*/  STL [R1+0x148], R13 ;  /* 0x0001480d01007387 */ /* 0x000fe20000100800 */
[----:B------:R-:W-:-:S02]  /*5ab0*/  ISETP.GE.AND P2, PT, R18, RZ, PT ;  /* 0x000000ff1200720c */ /* 0x000fc40003f46270 */
[--C-:B------:R-:W-:Y:S01]  /*5ac0*/  @!P6 IMAD.IADD R12, R12, 0x1, -R191.reuse ;  /* 0x000000010c0ce824 */ /* 0x100fe200078e0abf */
[----:B------:R-:W-:Y:S01]  /*5ad0*/  STL [R1+0x144], R8 ;  /* 0x0001440801007387 */ /* 0x000fe20000100800 */
[--C-:B------:R-:W-:Y:S01]  /*5ae0*/  @!P5 IMAD.IADD R16, R16, 0x1, -R191.reuse ;  /* 0x000000011010d824 */ /* 0x100fe200078e0abf */
[----:B------:R-:W-:Y:S02]  /*5af0*/  ISETP.GE.AND P5, PT, R19, RZ, PT ;  /* 0x000000ff1300720c */ /* 0x000fe40003fa6270 */
[----:B------:R1:W-:Y:S01]  /*5b00*/  STL [R1+0x140], R4 ;  /* 0x0001400401007387 */ /* 0x0003e20000100800 */
[----:B------:R-:W-:Y:S01]  /*5b10*/  ISETP.GT.U32.AND P6, PT, R191, R12, PT ;  /* 0x0000000cbf00720c */ /* 0x000fe20003fc4070 */
[----:B------:R-:W-:Y:S01]  /*5b20*/  IMAD.MOV.U32 R15, RZ, RZ, R16 ;  /* 0x000000ffff0f7224 */ /* 0x000fe200078e0010 */
[----:B------:R-:W-:Y:S01]  /*5b30*/  @!P3 IADD3 R10, R10, -R191, RZ ;  /* 0x800000bf0a0ab210 */ /* 0x000fe20007ffe0ff */
[----:B------:R-:W-:Y:S01]  /*5b40*/  @!P1 IMAD.IADD R6, R6, 0x1, -R191 ;  /* 0x0000000106069824 */ /* 0x000fe200078e0abf */
[----:B------:R-:W-:Y:S01]  /*5b50*/  ISETP.GE.AND P3, PT, R9, RZ, PT ;  /* 0x000000ff0900720c */ /* 0x000fe20003f66270 */
[----:B------:R-:W-:Y:S01]  /*5b60*/  @!P4 IMAD.MOV R15, RZ, RZ, -R15 ;  /* 0x000000ffff0fc224 */ /* 0x000fe200078e0a0f */
[----:B------:R-:W-:Y:S01]  /*5b70*/  ISETP.GE.AND P1, PT, R20, RZ, PT ;  /* 0x000000ff1400720c */ /* 0x000fe20003f26270 */
[----:B------:R-:W-:Y:S01]  /*5b80*/  IMAD.MOV.U32 R14, RZ, RZ, R6 ;  /* 0x000000ffff0e7224 */ /* 0x000fe200078e0006 */
[----:B------:R-:W-:Y:S01]  /*5b90*/  IADD3 R19, R247, 0x73, RZ ;  /* 0x00000073f7137810 */ /* 0x000fe20007ffe0ff */
[----:B-1----:R-:W-:Y:S01]  /*5ba0*/  IMAD.MOV R4, RZ, RZ, -R3 ;  /* 0x000000ffff047224 */ /* 0x002fe200078e0a03 */
[----:B------:R-:W-:Y:S01]  /*5bb0*/  STL [R1+0x13c], R15 ;  /* 0x00013c0f01007387 */ /* 0x000fe20000100800 */
[----:B------:R-:W-:Y:S01]  /*5bc0*/  IMAD.HI.U32 R3, R194, R7, RZ ;  /* 0x00000007c2037227 */ /* 0x000fe200078e00ff */
[----:B------:R-:W-:-:S02]  /*5bd0*/  @!P2 IADD3 R14, -R14, RZ, RZ ;  /* 0x000000ff0e0ea210 */ /* 0x000fc40007ffe1ff */
[----:B------:R-:W-:Y:S01]  /*5be0*/  ISETP.GE.AND P2, PT, R11, RZ, PT ;  /* 0x000000ff0b00720c */ /* 0x000fe20003f46270 */
[----:B------:R-:W-:Y:S01]  /*5bf0*/  IMAD R4, R191, R4, R5 ;  /* 0x00000004bf047224 */ /* 0x000fe200078e0205 */
[C---:B------:R-:W-:Y:S01]  /*5c00*/  IADD3 R5, R247.reuse, 0x64, RZ ;  /* 0x00000064f7057810 */ /* 0x040fe20007ffe0ff */
[----:B------:R-:W-:Y:S01]  /*5c10*/  IMAD.MOV R8, RZ, RZ, -R3 ;  /* 0x000000ffff087224 */ /* 0x000fe200078e0a03 */
[----:B------:R-:W-:Y:S01]  /*5c20*/  IADD3 R11, R247, 0x66, RZ ;  /* 0x00000066f70b7810 */ /* 0x000fe20007ffe0ff */
[----:B------:R-:W-:Y:S01]  /*5c30*/  IMAD.MOV.U32 R13, RZ, RZ, R10 ;  /* 0x000000ffff0d7224 */ /* 0x000fe200078e000a */
[C---:B------:R-:W-:Y:S01]  /*5c40*/  ISETP.GT.U32.AND P4, PT, R191.reuse, R4, PT ;  /* 0x00000004bf00720c */ /* 0x040fe20003f84070 */
[----:B------:R-:W-:Y:S01]  /*5c50*/  IMAD R6, R191, R8, R7 ;  /* 0x00000008bf067224 */ /* 0x000fe200078e0207 */
[----:B------:R-:W-:Y:S01]  /*5c60*/  IADD3 R7, R247, 0x65, RZ ;  /* 0x00000065f7077810 */ /* 0x000fe20007ffe0ff */
[----:B------:R-:W-:Y:S01]  /*5c70*/  @!P6 IMAD.IADD R12, R12, 0x1, -R191 ;  /* 0x000000010c0ce824 */ /* 0x000fe200078e0abf */
[----:B------:R1:W-:Y:S01]  /*5c80*/  STL [R1+0x138], R14 ;  /* 0x0001380e01007387 */ /* 0x0003e20000100800 */
[----:B------:R-:W-:Y:S01]  /*5c90*/  @!P5 IMAD.MOV R13, RZ, RZ, -R13 ;  /* 0x000000ffff0dd224 */ /* 0x000fe200078e0a0d */
[----:B------:R-:W-:Y:S01]  /*5ca0*/  ISETP.GT.U32.AND P6, PT, R191, R6, PT ;  /* 0x00000006bf00720c */ /* 0x000fe20003fc4070 */
[----:B------:R-:W-:Y:S01]  /*5cb0*/  IMAD.MOV.U32 R9, RZ, RZ, R12 ;  /* 0x000000ffff097224 */ /* 0x000fe200078e000c */
[----:B------:R-:W-:-:S02]  /*5cc0*/  ISETP.GE.AND P5, PT, R5, RZ, PT ;  /* 0x000000ff0500720c */ /* 0x000fc40003fa6270 */
[----:B------:R-:W-:Y:S01]  /*5cd0*/  IABS R5, R5 ;  /* 0x0000000500057213 */ /* 0x000fe20000000000 */
[----:B------:R2:W-:Y:S01]  /*5ce0*/  STL [R1+0x134], R13 ;  /* 0x0001340d01007387 */ /* 0x0005e20000100800 */
[----:B------:R-:W-:Y:S01]  /*5cf0*/  IABS R10, R7 ;  /* 0x00000007000a7213 */ /* 0x000fe20000000000 */
[----:B------:R-:W-:Y:S01]  /*5d00*/  @!P4 IMAD.IADD R4, R4, 0x1, -R191 ;  /* 0x000000010404c824 */ /* 0x000fe200078e0abf */
[----:B-1----:R-:W-:Y:S01]  /*5d10*/  IADD3 R14, R247, 0x68, RZ ;  /* 0x00000068f70e7810 */ /* 0x002fe20007ffe0ff */
[----:B------:R-:W-:Y:S01]  /*5d20*/  IMAD.MOV.U32 R8, RZ, RZ, R5 ;  /* 0x000000ffff087224 */ /* 0x000fe200078e0005 */
[----:B------:R-:W-:Y:S01]  /*5d30*/  IABS R5, R11 ;  /* 0x0000000b00057213 */ /* 0x000fe20000000000 */
[----:B------:R-:W-:Y:S01]  /*5d40*/  @!P1 IMAD.MOV R9, RZ, RZ, -R9 ;  /* 0x000000ffff099224 */ /* 0x000fe200078e0a09 */
[----:B------:R-:W-:Y:S01]  /*5d50*/  ISETP.GT.U32.AND P4, PT, R191, R4, PT ;  /* 0x00000004bf00720c */ /* 0x000fe20003f84070 */
[----:B------:R-:W-:Y:S01]  /*5d60*/  IMAD.HI.U32 R3, R194, R8, RZ ;  /* 0x00000008c2037227 */ /* 0x000fe200078e00ff */
[----:B------:R-:W-:-:S02]  /*5d70*/  ISETP.GE.AND P1, PT, R7, RZ, PT ;  /* 0x000000ff0700720c */ /* 0x000fc40003f26270 */
[C---:B--2---:R-:W-:Y:S01]  /*5d80*/  IADD3 R13, R247.reuse, 0x67, RZ ;  /* 0x00000067f70d7810 */ /* 0x044fe20007ffe0ff */
[----:B------:R-:W-:Y:S01]  /*5d90*/  @!P6 IMAD.IADD R6, R6, 0x1, -R191 ;  /* 0x000000010606e824 */ /* 0x000fe200078e0abf */
[----:B------:R-:W-:Y:S01]  /*5da0*/  IADD3 R15, R247, 0x69, RZ ;  /* 0x00000069f70f7810 */ /* 0x000fe20007ffe0ff */
[----:B------:R-:W-:Y:S01]  /*5db0*/  IMAD.MOV.U32 R12, RZ, RZ, R5 ;  /* 0x000000ffff0c7224 */ /* 0x000fe200078e0005 */
[----:B------:R-:W-:Y:S01]  /*5dc0*/  IADD3 R5, -R3, RZ, RZ ;  /* 0x000000ff03057210 */ /* 0x000fe20007ffe1ff */
[----:B------:R-:W-:Y:S01]  /*5dd0*/  IMAD.HI.U32 R3, R194, R10, RZ ;  /* 0x0000000ac2037227 */ /* 0x000fe200078e00ff */
[C---:B------:R-:W-:Y:S01]  /*5de0*/  ISETP.GT.U32.AND P6, PT, R191.reuse, R6, PT ;  /* 0x00000006bf00720c */ /* 0x040fe20003fc4070 */
[----:B------:R1:W-:Y:S01]  /*5df0*/  STL [R1+0x130], R9 ;  /* 0x0001300901007387 */ /* 0x0003e20000100800 */
[----:B------:R-:W-:Y:S01]  /*5e00*/  IABS R7, R14 ;  /* 0x0000000e00077213 */ /* 0x000fe20000000000 */
        /* <DEDUP_REMOVED lines=8> */
[----:B------:R-:W-:Y:S01]  /*5e90*/  IMAD.HI.U32 R5, R194, R12, RZ ;  /* 0x0000000cc2057227 */ /* 0x000fe200078e00ff */
[----:B-1----:R-:W-:-:S02]  /*5ea0*/  IABS R9, R15 ;  /* 0x0000000f00097213 */ /* 0x002fc40000000000 */
[----:B------:R-:W-:Y:S01]  /*5eb0*/  @!P6 IADD3 R6, R6, -R191, RZ ;  /* 0x800000bf0606e210 */ /* 0x000fe20007ffe0ff */
[----:B------:R-:W-:Y:S01]  /*5ec0*/  IMAD.MOV R5, RZ, RZ, -R5 ;  /* 0x000000ffff057224 */ /* 0x000fe200078e0a05 */
[C---:B------:R-:W-:Y:S01]  /*5ed0*/  ISETP.GT.U32.AND P6, PT, R191.reuse, R10, PT ;  /* 0x0000000abf00720c */ /* 0x040fe20003fc4070 */
[----:B------:R-:W-:Y:S02]  /*5ee0*/  IMAD.MOV.U32 R16, RZ, RZ, R4 ;  /* 0x000000ffff107224 */ /* 0x000fe400078e0004 */
[C---:B------:R-:W-:Y:S02]  /*5ef0*/  IMAD R12, R191.reuse, R5, R12 ;  /* 0x00000005bf0c7224 */ /* 0x040fe400078e020c */
[----:B------:R-:W-:Y:S02]  /*5f00*/  @!P4 IMAD.IADD R8, R8, 0x1, -R191 ;  /* 0x000000010808c824 */ /* 0x000fe400078e0abf */
[----:B------:R-:W-:Y:S01]  /*5f10*/  IMAD.MOV.U32 R5, RZ, RZ, R3 ;  /* 0x000000ffff057224 */ /* 0x000fe200078e0003 */
[C---:B------:R-:W-:Y:S01]  /*5f20*/  ISETP.GT.U32.AND P4, PT, R191.reuse, R12, PT ;  /* 0x0000000cbf00720c */ /* 0x040fe20003f84070 */
[----:B------:R-:W-:Y:S01]  /*5f30*/  @!P3 IMAD.MOV R16, RZ, RZ, -R16 ;  /* 0x000000ffff10b224 */ /* 0x000fe200078e0a10 */
[----:B------:R-:W-:Y:S01]  /*5f40*/  ISETP.GT.U32.AND P3, PT, R191, R8, PT ;  /* 0x00000008bf00720c */ /* 0x000fe20003f64070 */
[----:B------:R-:W-:-:S03]  /*5f50*/  IMAD.HI.U32 R3, R194, R5, RZ ;  /* 0x00000005c2037227 */ /* 0x000fc600078e00ff */
[----:B------:R-:W-:Y:S01]  /*5f60*/  STL [R1+0x12c], R16 ;  /* 0x00012c1001007387 */ /* 0x000fe20000100800 */
[----:B------:R-:W-:Y:S02]  /*5f70*/  @!P6 IMAD.IADD R10, R10, 0x1, -R191 ;  /* 0x000000010a0ae824 */ /* 0x000fe400078e0abf */
[----:B------:R-:W-:Y:S02]  /*5f80*/  IMAD.MOV R4, RZ, RZ, -R3 ;  /* 0x000000ffff047224 */ /* 0x000fe400078e0a03 */
[----:B------:R-:W-:Y:S01]  /*5f90*/  @!P2 IMAD.MOV R6, RZ, RZ, -R6 ;  /* 0x000000ffff06a224 */ /* 0x000fe200078e0a06 */
[C---:B------:R-:W-:Y:S01]  /*5fa0*/  ISETP.GT.U32.AND P6, PT, R191.reuse, R10, PT ;  /* 0x0000000abf00720c */ /* 0x040fe20003fc4070 */
[----:B------:R-:W-:Y:S01]  /*5fb0*/  IMAD R4, R191, R4, R5 ;  /* 0x00000004bf047224 */ /* 0x000fe200078e0205 */
[----:B------:R-:W-:Y:S01]  /*5fc0*/  ISETP.GE.AND P2, PT, R11, RZ, PT ;  /* 0x000000ff0b00720c */ /* 0x000fe20003f46270 */
[--C-:B------:R-:W-:Y:S01]  /*5fd0*/  @!P4 IMAD.IADD R12, R12, 0x1, -R191.reuse ;  /* 0x000000010c0cc824 */ /* 0x100fe200078e0abf */
[----:B------:R1:W-:Y:S01]  /*5fe0*/  STL [R1+0x128], R6 ;  /* 0x0001280601007387 */ /* 0x0003e20000100800 */
[----:B------:R-:W-:Y:S01]  /*5ff0*/  @!P3 IMAD.IADD R8, R8, 0x1, -R191 ;  /* 0x000000010808b824 */ /* 0x000fe200078e0abf */
[C---:B------:R-:W-:Y:S01]  /*6000*/  ISETP.GT.U32.AND P3, PT, R191.reuse, R4, PT ;  /* 0x00000004bf00720c */ /* 0x040fe20003f64070 */
[----:B------:R-:W-:Y:S01]  /*6010*/  IMAD.HI.U32 R3, R194, R7, RZ ;  /* 0x00000007c2037227 */ /* 0x000fe200078e00ff */
[----:B------:R-:W-:-:S02]  /*6020*/  ISETP.GT.U32.AND P4, PT, R191, R12, PT ;  /* 0x0000000cbf00720c */ /* 0x000fc40003f84070 */
[----:B------:R-:W-:Y:S01]  /*6030*/  IADD3 R11, R247, 0x6a, RZ ;  /* 0x0000006af70b7810 */ /* 0x000fe20007ffe0ff */
[----:B------:R-:W-:Y:S01]  /*6040*/  IMAD.HI.U32 R5, R194, R9, RZ ;  /* 0x00000009c2057227 */ /* 0x000fe200078e00ff */
[----:B-1----:R-:W-:-:S03]  /*6050*/  IADD3 R6, -R3, RZ, RZ ;  /* 0x000000ff03067210 */ /* 0x002fc60007ffe1ff */
[----:B------:R-:W-:Y:S01]  /*6060*/  @!P6 IMAD.IADD R10, R10, 0x1, -R191 ;  /* 0x000000010a0ae824 */ /* 0x000fe200078e0abf */
[----:B------:R-:W-:Y:S01]  /*6070*/  IABS R3, R11 ;  /* 0x0000000b00037213 */ /* 0x000fe20000000000 */
[----:B------:R-:W-:Y:S02]  /*6080*/  IMAD.MOV.U32 R16, RZ, RZ, R8 ;  /* 0x000000ffff107224 */ /* 0x000fe400078e0008 */
[----:B------:R-:W-:Y:S01]  /*6090*/  IMAD.MOV R8, RZ, RZ, -R5 ;  /* 0x000000ffff087224 */ /* 0x000fe200078e0a05 */
[----:B------:R-:W-:Y:S01]  /*60a0*/  @!P3 IADD3 R4, R4, -R191, RZ ;  /* 0x800000bf0404b210 */ /* 0x000fe20007ffe0ff */
[----:B------:R-:W-:Y:S02]  /*60b0*/  IMAD.MOV.U32 R5, RZ, RZ, R10 ;  /* 0x000000ffff057224 */ /* 0x000fe400078e000a */
[C---:B------:R-:W-:Y:S01]  /*60c0*/  IMAD R6, R191.reuse, R6, R7 ;  /* 0x00000006bf067224 */ /* 0x040fe200078e0207 */
[----:B------:R-:W-:Y:S01]  /*60d0*/  ISETP.GT.U32.AND P3, PT, R191, R4, PT ;  /* 0x00000004bf00720c */ /* 0x000fe20003f64070 */
[----:B------:R-:W-:Y:S01]  /*60e0*/  @!P5 IMAD.MOV R16, RZ, RZ, -R16 ;  /* 0x000000ffff10d224 */ /* 0x000fe200078e0a10 */
[----:B------:R-:W-:Y:S01]  /*60f0*/  ISETP.GE.AND P5, PT, R13, RZ, PT ;  /* 0x000000ff0d00720c */ /* 0x000fe20003fa6270 */
[----:B------:R-:W-:Y:S01]  /*6100*/  @!P1 IMAD.MOV R5, RZ, RZ, -R5 ;  /* 0x000000ffff059224 */ /* 0x000fe200078e0a05 */
[C---:B------:R-:W-:Y:S01]  /*6110*/  ISETP.GT.U32.AND P6, PT, R191.reuse, R6, PT ;  /* 0x00000006bf00720c */ /* 0x040fe20003fc4070 */
[----:B------:R-:W-:Y:S01]  /*6120*/  @!P4 IMAD.IADD R12, R12, 0x1, -R191 ;  /* 0x000000010c0cc824 */ /* 0x000fe200078e0abf */
[----:B------:R-:W-:Y:S01]  /*6130*/  STL [R1+0x124], R16 ;  /* 0x0001241001007387 */ /* 0x000fe20000100800 */
[----:B------:R-:W-:Y:S01]  /*6140*/  IMAD.MOV.U32 R10, RZ, RZ, R3 ;  /* 0x000000ffff0a7224 */ /* 0x000fe200078e0003 */
[----:B------:R-:W-:Y:S01]  /*6150*/  ISETP.GE.AND P1, PT, R14, RZ, PT ;  /* 0x000000ff0e00720c */ /* 0x000fe20003f26270 */
[----:B------:R-:W-:Y:S01]  /*6160*/  IMAD R8, R191, R8, R9 ;  /* 0x00000008bf087224 */ /* 0x000fe200078e0209 */
[----:B------:R1:W-:Y:S01]  /*6170*/  STL [R1+0x120], R5 ;  /* 0x0001200501007387 */ /* 0x0003e20000100800 */
[----:B------:R-:W-:Y:S01]  /*6180*/  IMAD.HI.U32 R3, R194, R10, RZ ;  /* 0x0000000ac2037227 */ /* 0x000fe200078e00ff */
[----:B------:R-:W-:-:S02]  /*6190*/  IADD3 R9, R247, 0x6b, RZ ;  /* 0x0000006bf7097810 */ /* 0x000fc40007ffe0ff */
[----:B------:R-:W-:Y:S01]  /*61a0*/  ISETP.GT.U32.AND P4, PT, R191, R8, PT ;  /* 0x00000008bf00720c */ /* 0x000fe20003f84070 */
[--C-:B------:R-:W-:Y:S01]  /*61b0*/  @!P3 IMAD.IADD R4, R4, 0x1, -R191.reuse ;  /* 0x000000010404b824 */ /* 0x100fe200078e0abf */
[----:B------:R-:W-:Y:S01]  /*61c0*/  IABS R7, R9 ;  /* 0x0000000900077213 */ /* 0x000fe20000000000 */
[--C-:B------:R-:W-:Y:S01]  /*61d0*/  @!P6 IMAD.IADD R6, R6, 0x1, -R191.reuse ;  /* 0x000000010606e824 */ /* 0x100fe200078e0abf */
[----:B------:R-:W-:Y:S01]  /*61e0*/  IADD3 R13, R247, 0x6e, RZ ;  /* 0x0000006ef70d7810 */ /* 0x000fe20007ffe0ff */
[----:B-1----:R-:W-:Y:S01]  /*61f0*/  IMAD.MOV.U32 R5, RZ, RZ, R12 ;  /* 0x000000ffff057224 */ /* 0x002fe200078e000c */
[----:B------:R-:W-:Y:S01]  /*6200*/  ISETP.GE.AND P3, PT, R11, RZ, PT ;  /* 0x000000ff0b00720c */ /* 0x000fe20003f66270 */
[----:B------:R-:W-:Y:S01]  /*6210*/  IMAD.MOV.U32 R12, RZ, RZ, R4 ;  /* 0x000000ffff0c7224 */ /* 0x000fe200078e0004 */
[----:B------:R-:W-:Y:S02]  /*6220*/  ISETP.GT.U32.AND P6, PT, R191, R6, PT ;  /* 0x00000006bf00720c */ /* 0x000fe40003fc4070 */
[----:B------:R-:W-:Y:S01]  /*6230*/  @!P2 IADD3 R5, -R5, RZ, RZ ;  /* 0x000000ff0505a210 */ /* 0x000fe20007ffe1ff */
[----:B------:R-:W-:Y:S01]  /*6240*/  @!P5 IMAD.MOV R12, RZ, RZ, -R12 ;  /* 0x000000ffff0cd224 */ /* 0x000fe200078e0a0c */
[----:B------:R-:W-:Y:S01]  /*6250*/  ISETP.GE.AND P2, PT, R15, RZ, PT ;  /* 0x000000ff0f00720c */ /* 0x000fe20003f46270 */
[----:B------:R-:W-:Y:S01]  /*6260*/  @!P4 IMAD.IADD R8, R8, 0x1, -R191 ;  /* 0x000000010808c824 */ /* 0x000fe200078e0abf */
[----:B------:R-:W-:Y:S01]  /*6270*/  IABS R11, R13 ;  /* 0x0000000d000b7213 */ /* 0x000fe20000000000 */
[----:B------:R1:W-:Y:S01]  /*6280*/  STL [R1+0x11c], R5 ;  /* 0x00011c0501007387 */ /* 0x0003e20000100800 */
[----:B------:R-:W-:-:S02]  /*6290*/  IADD3 R15, R247, 0x71, RZ ;  /* 0x00000071f70f7810 */ /* 0x000fc40007ffe0ff */
[----:B------:R-:W-:Y:S01]  /*62a0*/  ISETP.GT.U32.AND P4, PT, R191, R8, PT ;  /* 0x00000008bf00720c */ /* 0x000fe20003f84070 */
[----:B------:R2:W-:Y:S02]  /*62b0*/  STL [R1+0x118], R12 ;  /* 0x0001180c01007387 */ /* 0x0005e40000100800 */
[----:B------:R-:W-:Y:S02]  /*62c0*/  @!P6 IADD3 R6, R6, -R191, RZ ;  /* 0x800000bf0606e210 */ /* 0x000fe40007ffe0ff */
[----:B------:R-:W-:Y:S01]  /*62d0*/  ISETP.GE.AND P6, PT, R9, RZ, PT ;  /* 0x000000ff0900720c */ /* 0x000fe20003fc6270 */
[----:B-1----:R-:W-:Y:S02]  /*62e0*/  IMAD.MOV R5, RZ, RZ, -R3 ;  /* 0x000000ffff057224 */ /* 0x002fe400078e0a03 */
[----:B------:R-:W-:Y:S01]  /*62f0*/  IMAD.HI.U32 R3, R194, R7, RZ ;  /* 0x00000007c2037227 */ /* 0x000fe200078e00ff */
[----:B--2---:R-:W-:-:S03]  /*6300*/  IADD3 R12, R247, 0x6d, RZ ;  /* 0x0000006df70c7810 */ /* 0x004fc60007ffe0ff */
[----:B------:R-:W-:Y:S01]  /*6310*/  IMAD R10, R191, R5, R10 ;  /* 0x00000005bf0a7224 */ /* 0x000fe200078e020a */
[----:B------:R-:W-:Y:S01]  /*6320*/  IADD3 R5, R247, 0x6c, RZ ;  /* 0x0000006cf7057810 */ /* 0x000fe20007ffe0ff */
[----:B------:R-:W-:Y:S01]  /*6330*/  IMAD.MOV R4, RZ, RZ, -R3 ;  /* 0x000000ffff047224 */ /* 0x000fe200078e0a03 */
[----:B------:R-:W-:Y:S01]  /*6340*/  IABS R9, R12 ;  /* 0x0000000c00097213 */ /* 0x000fe20000000000 */
[----:B------:R-:W-:Y:S01]  /*6350*/  IMAD.MOV.U32 R14, RZ, RZ, R6 ;  /* 0x000000ffff0e7224 */ /* 0x000fe200078e0006 */
[C---:B------:R-:W-:Y:S01]  /*6360*/  ISETP.GT.U32.AND P5, PT, R191.reuse, R10, PT ;  /* 0x0000000abf00720c */ /* 0x040fe20003fa4070 */
[C---:B------:R-:W-:Y:S01]  /*6370*/  IMAD R4, R191.reuse, R4, R7 ;  /* 0x00000004bf047224 */ /* 0x040fe200078e0207 */
[----:B------:R-:W-:Y:S01]  /*6380*/  IABS R3, R5 ;  /* 0x0000000500037213 */ /* 0x000fe20000000000 */
[----:B------:R-:W-:Y:S02]  /*6390*/  @!P1 IMAD.MOV R14, RZ, RZ, -R14 ;  /* 0x000000ffff0e9224 */ /* 0x000fe400078e0a0e */
[----:B------:R-:W-:Y:S01]  /*63a0*/  @!P4 IMAD.IADD R8, R8, 0x1, -R191 ;  /* 0x000000010808c824 */ /* 0x000fe200078e0abf */
[----:B------:R-:W-:Y:S01]  /*63b0*/  ISETP.GT.U32.AND P4, PT, R191, R4, PT ;  /* 0x00000004bf00720c */ /* 0x000fe20003f84070 */
[----:B------:R-:W-:Y:S01]  /*63c0*/  IMAD.MOV.U32 R7, RZ, RZ, R3 ;  /* 0x000000ffff077224 */ /* 0x000fe200078e0003 */
[----:B------:R1:W-:Y:S01]  /*63d0*/  STL [R1+0x114], R14 ;  /* 0x0001140e01007387 */ /* 0x0003e20000100800 */
[----:B------:R-:W-:Y:S01]  /*63e0*/  @!P2 IMAD.MOV R8, RZ, RZ, -R8 ;  /* 0x000000ffff08a224 */ /* 0x000fe200078e0a08 */
[----:B------:R-:W-:Y:S01]  /*63f0*/  ISETP.GE.AND P2, PT, R12, RZ, PT ;  /* 0x000000ff0c00720c */ /* 0x000fe20003f46270 */
[----:B------:R-:W-:-:S03]  /*6400*/  IMAD.HI.U32 R3, R194, R7, RZ ;  /* 0x00000007c2037227 */ /* 0x000fc600078e00ff */
[----:B------:R2:W-:Y:S01]  /*6410*/  STL [R1+0x110], R8 ;  /* 0x0001100801007387 */ /* 0x0005e20000100800 */
[----:B------:R-:W-:Y:S01]  /*6420*/  @!P5 IMAD.IADD R10, R10, 0x1, -R191 ;  /* 0x000000010a0ad824 */ /* 0x000fe200078e0abf */
[----:B------:R-:W-:Y:S01]  /*6430*/  ISETP.GE.AND P5, PT, R5, RZ, PT ;  /* 0x000000ff0500720c */ /* 0x000fe20003fa6270 */
[----:B------:R-:W-:Y:S02]  /*6440*/  IMAD.HI.U32 R6, R194, R11, RZ ;  /* 0x0000000bc2067227 */ /* 0x000fe400078e00ff */
[----:B------:R-:W-:Y:S02]  /*6450*/  @!P4 IADD3 R4, R4, -R191, RZ ;  /* 0x800000bf0404c210 */ /* 0x000fe40007ffe0ff */
[C---:B------:R-:W-:Y:S01]  /*6460*/  ISETP.GT.U32.AND P1, PT, R191.reuse, R10, PT ;  /* 0x0000000abf00720c */ /* 0x040fe20003f24070 */
[----:B-1----:R-:W-:Y:S01]  /*6470*/  IMAD.MOV R14, RZ, RZ, -R6 ;  /* 0x000000ffff0e7224 */ /* 0x002fe200078e0a06 */
[----:B------:R-:W-:Y:S01]  /*6480*/  ISETP.GT.U32.AND P4, PT, R191, R4, PT ;  /* 0x00000004bf00720c */ /* 0x000fe20003f84070 */
[----:B--2---:R-:W-:Y:S01]  /*6490*/  IMAD.MOV R8, RZ, RZ, -R3 ;  /* 0x000000ffff087224 */ /* 0x004fe200078e0a03 */
[----:B------:R-:W-:Y:S01]  /*64a0*/  IADD3 R3, R247, 0x6f, RZ ;  /* 0x0000006ff7037810 */ /* 0x000fe20007ffe0ff */
[----:B------:R-:W-:-:S04]  /*64b0*/  IMAD.HI.U32 R5, R194, R9, RZ ;  /* 0x00000009c2057227 */ /* 0x000fc800078e00ff */
[----:B------:R-:W-:Y:S02]  /*64c0*/  IMAD R6, R191, R8, R7 ;  /* 0x00000008bf067224 */ /* 0x000fe400078e0207 */
[----:B------:R-:W-:Y:S02]  /*64d0*/  IMAD.MOV R12, RZ, RZ, -R5 ;  /* 0x000000ffff0c7224 */ /* 0x000fe400078e0a05 */
[----:B------:R-:W-:Y:S01]  /*64e0*/  @!P1 IMAD.IADD R10, R10, 0x1, -R191 ;  /* 0x000000010a0a9824 */ /* 0x000fe200078e0abf */
[----:B------:R-:W-:Y:S01]  /*64f0*/  ISETP.GE.AND P1, PT, R13, RZ, PT ;  /* 0x000000ff0d00720c */ /* 0x000fe20003f26270 */
[C---:B------:R-:W-:Y:S01]  /*6500*/  IMAD R8, R191.reuse, R12, R9 ;  /* 0x0000000cbf087224 */ /* 0x040fe200078e0209 */
[----:B------:R-:W-:Y:S01]  /*6510*/  @!P4 IADD3 R4, R4, -R191, RZ ;  /* 0x800000bf0404c210 */ /* 0x000fe20007ffe0ff */
[----:B------:R-:W-:Y:S01]  /*6520*/  IMAD.MOV.U32 R16, RZ, RZ, R10 ;  /* 0x000000ffff107224 */ /* 0x000fe200078e000a */
[----:B------:R-:W-:Y:S01]  /*6530*/  IABS R9, R3 ;  /* 0x0000000300097213 */ /* 0x000fe20000000000 */
[----:B------:R-:W-:Y:S01]  /*6540*/  IMAD R12, R191, R14, R11 ;  /* 0x0000000ebf0c7224 */ /* 0x000fe200078e020b */
[----:B------:R-:W-:Y:S01]  /*6550*/  ISETP.GE.AND P4, PT, R3, RZ, PT ;  /* 0x000000ff0300720c */ /* 0x000fe20003f86270 */
[----:B------:R-:W-:Y:S01]  /*6560*/  @!P3 IMAD.MOV R16, RZ, RZ, -R16 ;  /* 0x000000ffff10b224 */ /* 0x000fe200078e0a10 */
[----:B------:R-:W-:Y:S01]  /*6570*/  ISETP.GT.U32.AND P3, PT, R191, R6, PT ;  /* 0x00000006bf00720c */ /* 0x000fe20003f64070 */
[----:B------:R-:W-:Y:S01]  /*6580*/  IMAD.MOV.U32 R5, RZ, RZ, R4 ;  /* 0x000000ffff057224 */ /* 0x000fe200078e0004 */
[----:B------:R-:W-:Y:S01]  /*6590*/  IADD3 R13, R247, 0x70, RZ ;  /* 0x00000070f70d7810 */ /* 0x000fe20007ffe0ff */
[----:B------:R-:W-:Y:S01]  /*65a0*/  IMAD.HI.U32 R3, R194, R9, RZ ;  /* 0x00000009c2037227 */ /* 0x000fe200078e00ff */
[----:B------:R1:W-:Y:S01]  /*65b0*/  STL [R1+0x10c], R16 ;  /* 0x00010c1001007387 */ /* 0x0003e20000100800 */
[----:B------:R-:W-:-:S02]  /*65c0*/  IABS R14, R15 ;  /* 0x0000000f000e7213 */ /* 0x000fc40000000000 */
[----:B------:R-:W-:Y:S01]  /*65d0*/  @!P6 IMAD.MOV R5, RZ, RZ, -R5 ;  /* 0x000000ffff05e224 */ /* 0x000fe200078e0a05 */
[C---:B------:R-:W-:Y:S01]  /*65e0*/  ISETP.GT.U32.AND P6, PT, R191.reuse, R8, PT ;  /* 0x00000008bf00720c */ /* 0x040fe20003fc4070 */
[----:B------:R-:W-:Y:S01]  /*65f0*/  IMAD.MOV R4, RZ, RZ, -R3 ;  /* 0x000000ffff047224 */ /* 0x000fe200078e0a03 */
[----:B------:R-:W-:Y:S02]  /*6600*/  IABS R10, R13 ;  /* 0x0000000d000a7213 */ /* 0x000fe40000000000 */
[----:B------:R2:W-:Y:S01]  /*6610*/  STL [R1+0x108], R5 ;  /* 0x0001080501007387 */ /* 0x0005e20000100800 */
[----:B------:R-:W-:Y:S01]  /*6620*/  @!P3 IMAD.IADD R6, R6, 0x1, -R191 ;  /* 0x000000010606b824 */ /* 0x000fe200078e0abf */
[----:B-1----:R-:W-:Y:S01]  /*6630*/  IABS R16, R17 ;  /* 0x0000001100107213 */ /* 0x002fe20000000000 */
[C---:B------:R-:W-:Y:S01]  /*6640*/  IMAD R4, R191.reuse, R4, R9 ;  /* 0x00000004bf047224 */ /* 0x040fe200078e0209 */
[----:B------:R-:W-:Y:S01]  /*6650*/  IABS R11, R23 ;  /* 0x00000017000b7213 */ /* 0x000fe20000000000 */
[----:B------:R-:W-:Y:S01]  /*6660*/  IMAD.HI.U32 R3, R194, R10, RZ ;  /* 0x0000000ac2037227 */ /* 0x000fe200078e00ff */
[----:B------:R-:W-:-:S03]  /*6670*/  ISETP.GT.U32.AND P3, PT, R191, R6, PT ;  /* 0x00000006bf00720c */ /* 0x000fc60003f64070 */
[----:B------:R-:W-:Y:S02]  /*6680*/  @!P6 IMAD.IADD R8, R8, 0x1, -R191 ;  /* 0x000000010808e824 */ /* 0x000fe400078e0abf */
[----:B------:R-:W-:-:S03]  /*6690*/  IMAD.HI.U32 R7, R194, R16, RZ ;  /* 0x00000010c2077227 */ /* 0x000fc600078e00ff */
[----:B------:R-:W-:Y:S01]  /*66a0*/  ISETP.GT.U32.AND P6, PT, R191, R8, PT ;  /* 0x00000008bf00720c */ /* 0x000fe20003fc4070 */
[----:B------:R-:W-:Y:S01]  /*66b0*/  IMAD.HI.U32 R9, R194, R18, RZ ;  /* 0x00000012c2097227 */ /* 0x000fe200078e00ff */
[----:B------:R-:W-:-:S03]  /*66c0*/  IADD3 R7, -R7, RZ, RZ ;  /* 0x000000ff07077210 */ /* 0x000fc60007ffe1ff */
[----:B------:R-:W-:Y:S01]  /*66d0*/  @!P3 IMAD.IADD R6, R6, 0x1, -R191 ;  /* 0x000000010606b824 */ /* 0x000fe200078e0abf */
[----:B------:R-:W-:Y:S01]  /*66e0*/  ISETP.GT.U32.AND P3, PT, R191, R12, PT ;  /* 0x0000000cbf00720c */ /* 0x000fe20003f64070 */
[----:B------:R-:W-:Y:S02]  /*66f0*/  IMAD.MOV R3, RZ, RZ, -R3 ;  /* 0x000000ffff037224 */ /* 0x000fe400078e0a03 */
[----:B--2---:R-:W-:-:S04]  /*6700*/  IMAD.HI.U32 R5, R194, R14, RZ ;  /* 0x0000000ec2057227 */ /* 0x004fc800078e00ff */
[----:B------:R-:W-:Y:S01]  /*6710*/  @!P6 IMAD.IADD R8, R8, 0x1, -R191 ;  /* 0x000000010808e824 */ /* 0x000fe200078e0abf */
[C---:B------:R-:W-:Y:S01]  /*6720*/  ISETP.GT.U32.AND P6, PT, R191.reuse, R4, PT ;  /* 0x00000004bf00720c */ /* 0x040fe20003fc4070 */
[----:B------:R-:W-:Y:S02]  /*6730*/  IMAD.MOV R9, RZ, RZ, -R9 ;  /* 0x000000ffff097224 */ /* 0x000fe400078e0a09 */
[C---:B------:R-:W-:Y:S01]  /*6740*/  IMAD R16, R191.reuse, R7, R16 ;  /* 0x00000007bf107224 */ /* 0x040fe200078e0210 */
[----:B------:R-:W-:Y:S01]  /*6750*/  MOV R20, R8 ;  /* 0x0000000800147202 */ /* 0x000fe20000000f00 */
[----:B------:R-:W-:Y:S01]  /*6760*/  @!P3 IMAD.IADD R12, R12, 0x1, -R191 ;  /* 0x000000010c0cb824 */ /* 0x000fe200078e0abf */
[----:B------:R-:W-:Y:S01]  /*6770*/  IABS R7, R21 ;  /* 0x0000001500077213 */ /* 0x000fe20000000000 */
[C---:B------:R-:W-:Y:S02]  /*6780*/  IMAD R10, R191.reuse, R3, R10 ;  /* 0x00000003bf0a7224 */ /* 0x040fe400078e020a */
[----:B------:R-:W-:Y:S01]  /*6790*/  IMAD.MOV.U32 R24, RZ, RZ, R6 ;  /* 0x000000ffff187224 */ /* 0x000fe200078e0006 */
[----:B------:R-:W-:Y:S01]  /*67a0*/  ISETP.GT.U32.AND P3, PT, R191, R12, PT ;  /* 0x0000000cbf00720c */ /* 0x000fe20003f64070 */
[----:B------:R-:W-:-:S02]  /*67b0*/  IMAD.MOV R5, RZ, RZ, -R5 ;  /* 0x000000ffff057224 */ /* 0x000fc400078e0a05 */
[C---:B------:R-:W-:Y:S01]  /*67c0*/  IMAD R18, R191.reuse, R9, R18 ;  /* 0x00000009bf127224 */ /* 0x040fe200078e0212 */
[----:B------:R-:W-:Y:S01]  /*67d0*/  IABS R9, R22 ;  /* 0x0000001600097213 */ /* 0x000fe20000000000 */
[----:B------:R-:W-:Y:S01]  /*67e0*/  @!P5 IMAD.MOV R24, RZ, RZ, -R24 ;  /* 0x000000ffff18d224 */ /* 0x000fe200078e0a18 */
[C---:B------:R-:W-:Y:S01]  /*67f0*/  ISETP.GT.U32.AND P5, PT, R191.reuse, R10, PT ;  /* 0x0000000abf00720c */ /* 0x040fe20003fa4070 */
[C---:B------:R-:W-:Y:S02]  /*6800*/  IMAD R14, R191.reuse, R5, R14 ;  /* 0x00000005bf0e7224 */ /* 0x040fe400078e020e */
[--C-:B------:R-:W-:Y:S01]  /*6810*/  @!P6 IMAD.IADD R4, R4, 0x1, -R191.reuse ;  /* 0x000000010404e824 */ /* 0x100fe200078e0abf */
[C---:B------:R-:W-:Y:S01]  /*6820*/  ISETP.GT.U32.AND P6, PT, R191.reuse, R18, PT ;  /* 0x00000012bf00720c */ /* 0x040fe20003fc4070 */
[----:B------:R-:W-:Y:S01]  /*6830*/  @!P2 IMAD.MOV R20, RZ, RZ, -R20 ;  /* 0x000000ffff14a224 */ /* 0x000fe200078e0a14 */
[C---:B------:R-:W-:Y:S01]  /*6840*/  ISETP.GT.U32.AND P2, PT, R191.reuse, R14, PT ;  /* 0x0000000ebf00720c */ /* 0x040fe20003f44070 */
[----:B------:R-:W-:Y:S01]  /*6850*/  @!P3 IMAD.IADD R12, R12, 0x1, -R191 ;  /* 0x000000010c0cb824 */ /* 0x000fe200078e0abf */
[C---:B------:R-:W-:Y:S01]  /*6860*/  ISETP.GT.U32.AND P3, PT, R191.reuse, R16, PT ;  /* 0x00000010bf00720c */ /* 0x040fe20003f64070 */
[----:B------:R-:W-:Y:S01]  /*6870*/  IMAD.HI.U32 R3, R194, R7, RZ ;  /* 0x00000007c2037227 */ /* 0x000fe200078e00ff */
[----:B------:R1:W-:Y:S03]  /*6880*/  STL [R1+0x104], R24 ;  /* 0x0001041801007387 */ /* 0x0003e60000100800 */
[----:B------:R-:W-:Y:S01]  /*6890*/  @!P5 IADD3 R10, R10, -R191, RZ ;  /* 0x800000bf0a0ad210 */ /* 0x000fe20007ffe0ff */
[----:B------:R-:W-:Y:S01]  /*68a0*/  IMAD.MOV R6, RZ, RZ, -R3 ;  /* 0x000000ffff067224 */ /* 0x000fe200078e0a03 */
[----:B------:R-:W-:Y:S01]  /*68b0*/  ISETP.GT.U32.AND P5, PT, R191, R4, PT ;  /* 0x00000004bf00720c */ /* 0x000fe20003fa4070 */
[----:B------:R-:W-:Y:S01]  /*68c0*/  IMAD.HI.U32 R3, R194, R11, RZ ;  /* 0x0000000bc2037227 */ /* 0x000fe200078e00ff */
[----:B------:R2:W-:Y:S03]  /*68d0*/  STL [R1+0x100], R20 ;  /* 0x0001001401007387 */ /* 0x0005e60000100800 */
[----:B------:R-:W-:-:S02]  /*68e0*/  @!P6 IMAD.IADD R18, R18, 0x1, -R191 ;  /* 0x000000011212e824 */ /* 0x000fc400078e0abf */
[--C-:B------:R-:W-:Y:S02]  /*68f0*/  @!P3 IMAD.IADD R16, R16, 0x1, -R191.reuse ;  /* 0x000000011010b824 */ /* 0x100fe400078e0abf */
[----:B------:R-:W-:Y:S01]  /*6900*/  @!P2 IMAD.IADD R14, R14, 0x1, -R191 ;  /* 0x000000010e0ea824 */ /* 0x000fe200078e0abf */
[C---:B------:R-:W-:Y:S01]  /*6910*/  ISETP.GT.U32.AND P2, PT, R191.reuse, R10, PT ;  /* 0x0000000abf00720c */ /* 0x040fe20003f44070 */
[----:B-1----:R-:W-:Y:S01]  /*6920*/  IMAD.MOV.U32 R24, RZ, RZ, R12 ;  /* 0x000000ffff187224 */ /* 0x002fe200078e000c */
[C---:B------:R-:W-:Y:S01]  /*6930*/  ISETP.GT.U32.AND P6, PT, R191.reuse, R16, PT ;  /* 0x00000010bf00720c */ /* 0x040fe20003fc4070 */
[----:B------:R-:W-:Y:S01]  /*6940*/  IMAD.HI.U32 R5, R194, R9, RZ ;  /* 0x00000009c2057227 */ /* 0x000fe200078e00ff */
[----:B------:R-:W-:Y:S02]  /*6950*/  ISETP.GT.U32.AND P3, PT, R191, R14, PT ;  /* 0x0000000ebf00720c */ /* 0x000fe40003f64070 */
[----:B------:R-:W-:Y:S01]  /*6960*/  @!P5 IADD3 R4, R4, -R191, RZ ;  /* 0x800000bf0404d210 */ /* 0x000fe20007ffe0ff */
[----:B--2---:R-:W-:-:S02]  /*6970*/  IMAD.MOV R20, RZ, RZ, -R3 ;  /* 0x000000ffff147224 */ /* 0x004fc400078e0a03 */
[----:B------:R-:W-:Y:S01]  /*6980*/  IMAD R6, R191, R6, R7 ;  /* 0x00000006bf067224 */ /* 0x000fe200078e0207 */
[----:B------:R-:W-:Y:S01]  /*6990*/  IADD3 R7, R247, 0x77, RZ ;  /* 0x00000077f7077810 */ /* 0x000fe20007ffe0ff */
[----:B------:R-:W-:Y:S01]  /*69a0*/  @!P1 IMAD.MOV R24, RZ, RZ, -R24 ;  /* 0x000000ffff189224 */ /* 0x000fe200078e0a18 */
[C---:B------:R-:W-:Y:S01]  /*69b0*/  ISETP.GT.U32.AND P1, PT, R191.reuse, R18, PT ;  /* 0x00000012bf00720c */ /* 0x040fe20003f24070 */
[----:B------:R-:W-:Y:S01]  /*69c0*/  IMAD.MOV R8, RZ, RZ, -R5 ;  /* 0x000000ffff087224 */ /* 0x000fe200078e0a05 */
[C---:B------:R-:W-:Y:S01]  /*69d0*/  ISETP.GT.U32.AND P5, PT, R191.reuse, R6, PT ;  /* 0x00000006bf00720c */ /* 0x040fe20003fa4070 */
[C---:B------:R-:W-:Y:S01]  /*69e0*/  IMAD R12, R191.reuse, R20, R11 ;  /* 0x00000014bf0c7224 */ /* 0x040fe200078e020b */
[----:B------:R-:W-:Y:S01]  /*69f0*/  IABS R3, R7 ;  /* 0x0000000700037213 */ /* 0x000fe20000000000 */
[C---:B------:R-:W-:Y:S01]  /*6a00*/  IMAD R8, R191.reuse, R8, R9 ;  /* 0x00000008bf087224 */ /* 0x040fe200078e0209 */
[----:B------:R1:W-:Y:S01]  /*6a10*/  STL [R1+0xfc], R24 ;  /* 0x0000fc1801007387 */ /* 0x0003e20000100800 */
[--C-:B------:R-:W-:Y:S01]  /*6a20*/  @!P6 IMAD.IADD R16, R16, 0x1, -R191.reuse ;  /* 0x000000011010e824 */ /* 0x100fe200078e0abf */
[C---:B------:R-:W-:Y:S01]  /*6a30*/  ISETP.GT.U32.AND P6, PT, R191.reuse, R12, PT ;  /* 0x0000000cbf00720c */ /* 0x040fe20003fc4070 */
[--C-:B------:R-:W-:Y:S01]  /*6a40*/  @!P2 IMAD.IADD R10, R10, 0x1, -R191.reuse ;  /* 0x000000010a0aa824 */ /* 0x100fe200078e0abf */
[----:B------:R-:W-:Y:S01]  /*6a50*/  ISETP.GT.U32.AND P2, PT, R191, R8, PT ;  /* 0x00000008bf00720c */ /* 0x000fe20003f44070 */
[--C-:B------:R-:W-:Y:S01]  /*6a60*/  @!P3 IMAD.IADD R14, R14, 0x1, -R191.reuse ;  /* 0x000000010e0eb824 */ /* 0x100fe200078e0abf */
[----:B------:R-:W-:Y:S01]  /*6a70*/  ISETP.GE.AND P3, PT, R13, RZ, PT ;  /* 0x000000ff0d00720c */ /* 0x000fe20003f66270 */
[----:B------:R-:W-:Y:S01]  /*6a80*/  @!P1 IMAD.IADD R18, R18, 0x1, -R191 ;  /* 0x0000000112129824 */ /* 0x000fe200078e0abf */
[----:B------:R-:W-:Y:S01]  /*6a90*/  ISETP.GE.AND P1, PT, R15, RZ, PT ;  /* 0x000000ff0f00720c */ /* 0x000fe20003f26270 */
[----:B------:R-:W-:Y:S01]  /*6aa0*/  IMAD.MOV.U32 R20, RZ, RZ, R3 ;  /* 0x000000ffff147224 */ /* 0x000fe200078e0003 */
[----:B------:R-:W-:Y:S01]  /*6ab0*/  @!P5 IADD3 R6, R6, -R191, RZ ;  /* 0x800000bf0606d210 */ /* 0x000fe20007ffe0ff */
[----:B-1----:R-:W-:Y:S01]  /*6ac0*/  IMAD.MOV.U32 R24, RZ, RZ, R14 ;  /* 0x000000ffff187224 */ /* 0x002fe200078e000e */
[----:B------:R-:W-:Y:S01]  /*6ad0*/  ISETP.GE.AND P5, PT, R17, RZ, PT ;  /* 0x000000ff1100720c */ /* 0x000fe20003fa6270 */
[----:B------:R-:W-:Y:S01]  /*6ae0*/  IMAD.HI.U32 R3, R194, R20, RZ ;  /* 0x00000014c2037227 */ /* 0x000fe200078e00ff */
[----:B------:R-:W-:-:S02]  /*6af0*/  IADD3 R9, R247, 0x78, RZ ;  /* 0x00000078f7097810 */ /* 0x000fc40007ffe0ff */
[----:B------:R-:W-:Y:S01]  /*6b00*/  IADD3 R17, R247, 0x7c, RZ ;  /* 0x0000007cf7117810 */ /* 0x000fe20007ffe0ff */
[--C-:B------:R-:W-:Y:S01]  /*6b10*/  @!P6 IMAD.IADD R12, R12, 0x1, -R191.reuse ;  /* 0x000000010c0ce824 */ /* 0x100fe200078e0abf */
[----:B------:R-:W-:Y:S01]  /*6b20*/  ISETP.GT.U32.AND P6, PT, R191, R6, PT ;  /* 0x00000006bf00720c */ /* 0x000fe20003fc4070 */
[----:B------:R-:W-:Y:S01]  /*6b30*/  @!P2 IMAD.IADD R8, R8, 0x1, -R191 ;  /* 0x000000010808a824 */ /* 0x000fe200078e0abf */
[----:B------:R-:W-:Y:S01]  /*6b40*/  ISETP.GE.AND P2, PT, R19, RZ, PT ;  /* 0x000000ff1300720c */ /* 0x000fe20003f46270 */
[----:B------:R-:W-:Y:S01]  /*6b50*/  IMAD.MOV.U32 R26, RZ, RZ, R4 ;  /* 0x000000ffff1a7224 */ /* 0x000fe200078e0004 */
[----:B------:R-:W-:Y:S01]  /*6b60*/  IABS R5, R9 ;  /* 0x0000000900057213 */ /* 0x000fe20000000000 */
[----:B------:R-:W-:Y:S01]  /*6b70*/  IMAD.MOV.U32 R25, RZ, RZ, R10 ;  /* 0x000000ffff197224 */ /* 0x000fe200078e000a */
[----:B------:R-:W-:Y:S01]  /*6b80*/  IADD3 R19, R247, 0x7d, RZ ;  /* 0x0000007df7137810 */ /* 0x000fe20007ffe0ff */
[----:B------:R-:W-:Y:S01]  /*6b90*/  @!P1 IMAD.MOV R24, RZ, RZ, -R24 ;  /* 0x000000ffff189224 */ /* 0x000fe200078e0a18 */
[----:B------:R-:W-:Y:S01]  /*6ba0*/  ISETP.GE.AND P1, PT, R21, RZ, PT ;  /* 0x000000ff1500720c */ /* 0x000fe20003f26270 */
[----:B------:R-:W-:Y:S01]  /*6bb0*/  IMAD.MOV.U32 R10, RZ, RZ, R16 ;  /* 0x000000ffff0a7224 */ /* 0x000fe200078e0010 */
[----:B------:R-:W-:Y:S01]  /*6bc0*/  @!P3 IADD3 R25, -R25, RZ, RZ ;  /* 0x000000ff1919b210 */ /* 0x000fe20007ffe1ff */
[----:B------:R-:W-:Y:S01]  /*6bd0*/  IMAD.MOV R3, RZ, RZ, -R3 ;  /* 0x000000ffff037224 */ /* 0x000fe200078e0a03 */
[C---:B------:R-:W-:Y:S01]  /*6be0*/  ISETP.GT.U32.AND P3, PT, R191.reuse, R8, PT ;  /* 0x00000008bf00720c */ /* 0x040fe20003f64070 */
[----:B------:R-:W-:Y:S01]  /*6bf0*/  @!P4 IMAD.MOV R26, RZ, RZ, -R26 ;  /* 0x000000ffff1ac224 */ /* 0x000fe200078e0a1a */
[C---:B------:R-:W-:Y:S01]  /*6c00*/  ISETP.GT.U32.AND P4, PT, R191.reuse, R12, PT ;  /* 0x0000000cbf00720c */ /* 0x040fe20003f84070 */
[----:B------:R-:W-:Y:S01]  /*6c10*/  @!P5 IMAD.MOV R10, RZ, RZ, -R10 ;  /* 0x000000ffff0ad224 */ /* 0x000fe200078e0a0a */
[----:B------:R-:W-:Y:S01]  /*6c20*/  IABS R15, R19 ;  /* 0x00000013000f7213 */ /* 0x000fe20000000000 */
[C---:B------:R-:W-:Y:S01]  /*6c30*/  IMAD R20, R191.reuse, R3, R20 ;  /* 0x00000003bf147224 */ /* 0x040fe200078e0214 */
[----:B------:R-:W-:Y:S01]  /*6c40*/  STL [R1+0xf8], R26 ;  /* 0x0000f81a01007387 */ /* 0x000fe20000100800 */
[----:B------:R-:W-:Y:S01]  /*6c50*/  IMAD.MOV.U32 R4, RZ, RZ, R18 ;  /* 0x000000ffff047224 */ /* 0x000fe200078e0012 */
[----:B------:R-:W-:Y:S01]  /*6c60*/  IABS R13, R17 ;  /* 0x00000011000d7213 */ /* 0x000fe20000000000 */
[----:B------:R-:W-:Y:S01]  /*6c70*/  @!P6 IMAD.IADD R6, R6, 0x1, -R191 ;  /* 0x000000010606e824 */ /* 0x000fe200078e0abf */
[----:B------:R-:W-:Y:S01]  /*6c80*/  STL [R1+0xf4], R25 ;  /* 0x0000f41901007387 */ /* 0x000fe20000100800 */
[----:B------:R-:W-:Y:S01]  /*6c90*/  @!P2 IMAD.MOV R4, RZ, RZ, -R4 ;  /* 0x000000ffff04a224 */ /* 0x000fe200078e0a04 */
[----:B------:R-:W-:Y:S01]  /*6ca0*/  ISETP.GT.U32.AND P5, PT, R191, R20, PT ;  /* 0x00000014bf00720c */ /* 0x000fe20003fa4070 */
[----:B------:R-:W-:Y:S01]  /*6cb0*/  IMAD.HI.U32 R3, R194, R5, RZ ;  /* 0x00000005c2037227 */ /* 0x000fe200078e00ff */
[----:B------:R-:W-:Y:S01]  /*6cc0*/  STL [R1+0xf0], R24 ;  /* 0x0000f01801007387 */ /* 0x000fe20000100800 */
[----:B------:R-:W-:-:S02]  /*6cd0*/  ISETP.GE.AND P6, PT, R23, RZ, PT ;  /* 0x000000ff1700720c */ /* 0x000fc40003fc6270 */
[--C-:B------:R-:W-:Y:S01]  /*6ce0*/  @!P4 IMAD.IADD R12, R12, 0x1, -R191.reuse ;  /* 0x000000010c0cc824 */ /* 0x100fe200078e0abf */
[----:B------:R1:W-:Y:S01]  /*6cf0*/  STL [R1+0xec], R10 ;  /* 0x0000ec0a01007387 */ /* 0x0003e20000100800 */
[----:B------:R-:W-:Y:S01]  /*6d00*/  ISETP.GE.AND P2, PT, R22, RZ, PT ;  /* 0x000000ff1600720c */ /* 0x000fe20003f46270 */
[--C-:B------:R-:W-:Y:S01]  /*6d10*/  @!P3 IMAD.IADD R8, R8, 0x1, -R191.reuse ;  /* 0x000000010808b824 */ /* 0x100fe200078e0abf */
[----:B------:R-:W-:Y:S01]  /*6d20*/  ISETP.GE.AND P3, PT, R7, RZ, PT ;  /* 0x000000ff0700720c */ /* 0x000fe20003f66270 */
[----:B------:R2:W-:Y:S01]  /*6d30*/  STL [R1+0xe8], R4 ;  /* 0x0000e80401007387 */ /* 0x0005e20000100800 */
[----:B------:R-:W-:Y:S02]  /*6d40*/  ISETP.GE.AND P4, PT, R9, RZ, PT ;  /* 0x000000ff0900720c */ /* 0x000fe40003f86270 */
[----:B------:R-:W-:Y:S01]  /*6d50*/  @!P5 IMAD.IADD R20, R20, 0x1, -R191 ;  /* 0x000000011414d824 */ /* 0x000fe200078e0abf */
[C---:B------:R-:W-:Y:S01]  /*6d60*/  IADD3 R7, R247.reuse, 0x7b, RZ ;  /* 0x0000007bf7077810 */ /* 0x040fe20007ffe0ff */
[----:B-1----:R-:W-:Y:S01]  /*6d70*/  IMAD.MOV.U32 R10, RZ, RZ, R6 ;  /* 0x000000ffff0a7224 */ /* 0x002fe200078e0006 */
[----:B------:R-:W-:-:S02]  /*6d80*/  IADD3 R21, R247, 0x80, RZ ;  /* 0x00000080f7157810 */ /* 0x000fc40007ffe0ff */
[----:B------:R-:W-:Y:S01]  /*6d90*/  ISETP.GT.U32.AND P5, PT, R191, R20, PT ;  /* 0x00000014bf00720c */ /* 0x000fe20003fa4070 */
[----:B------:R-:W-:Y:S01]  /*6da0*/  @!P1 IMAD.MOV R10, RZ, RZ, -R10 ;  /* 0x000000ffff0a9224 */ /* 0x000fe200078e0a0a */
[----:B--2---:R-:W-:Y:S02]  /*6db0*/  IADD3 R4, -R3, RZ, RZ ;  /* 0x000000ff03047210 */ /* 0x004fe40007ffe1ff */
[----:B------:R-:W-:Y:S02]  /*6dc0*/  IADD3 R3, R247, 0x79, RZ ;  /* 0x00000079f7037810 */ /* 0x000fe40007ffe0ff */
[----:B------:R1:W-:Y:S01]  /*6dd0*/  STL [R1+0xe4], R10 ;  /* 0x0000e40a01007387 */ /* 0x0003e20000100800 */
[----:B------:R-:W-:Y:S01]  /*6de0*/  IMAD R4, R191, R4, R5 ;  /* 0x00000004bf047224 */ /* 0x000fe200078e0205 */
[----:B------:R-:W-:Y:S02]  /*6df0*/  IABS R6, R3 ;  /* 0x0000000300067213 */ /* 0x000fe40000000000 */
[----:B------:R-:W-:-:S02]  /*6e00*/  ISETP.GE.AND P1, PT, R3, RZ, PT ;  /* 0x000000ff0300720c */ /* 0x000fc40003f26270 */
[----:B------:R-:W-:Y:S01]  /*6e10*/  IADD3 R5, R247, 0x7a, RZ ;  /* 0x0000007af7057810 */ /* 0x000fe20007ffe0ff */
[----:B------:R-:W-:Y:S01]  /*6e20*/  IMAD.HI.U32 R3, R194, R6, RZ ;  /* 0x00000006c2037227 */ /* 0x000fe200078e00ff */
[----:B------:R-:W-:Y:S02]  /*6e30*/  @!P2 IADD3 R8, -R8, RZ, RZ ;  /* 0x000000ff0808a210 */ /* 0x000fe40007ffe1ff */
[----:B------:R-:W-:Y:S01]  /*6e40*/  IABS R9, R5 ;  /* 0x0000000500097213 */ /* 0x000fe20000000000 */
[----:B-1----:R-:W-:Y:S01]  /*6e50*/  IMAD.MOV.U32 R10, RZ, RZ, R12 ;  /* 0x000000ffff0a7224 */ /* 0x002fe200078e000c */
[----:B------:R-:W-:Y:S01]  /*6e60*/  IABS R11, R7 ;  /* 0x00000007000b7213 */ /* 0x000fe20000000000 */
[----:B------:R-:W-:Y:S01]  /*6e70*/  IMAD.MOV R3, RZ, RZ, -R3 ;  /* 0x000000ffff037224 */ /* 0x000fe200078e0a03 */
[----:B------:R1:W-:Y:S01]  /*6e80*/  STL [R1+0xe0], R8 ;  /* 0x0000e00801007387 */ /* 0x0003e20000100800 */
[----:B------:R-:W-:Y:S01]  /*6e90*/  @!P6 IMAD.MOV R10, RZ, RZ, -R10 ;  /* 0x000000ffff0ae224 */ /* 0x000fe200078e0a0a */
[----:B------:R-:W-:Y:S01]  /*6ea0*/  ISETP.GT.U32.AND P6, PT, R191, R4, PT ;  /* 0x00000004bf00720c */ /* 0x000fe20003fc4070 */
[----:B------:R-:W-:Y:S01]  /*6eb0*/  @!P5 IMAD.IADD R20, R20, 0x1, -R191 ;  /* 0x000000011414d824 */ /* 0x000fe200078e0abf */
[----:B------:R-:W-:Y:S01]  /*6ec0*/  ISETP.GE.AND P2, PT, R5, RZ, PT ;  /* 0x000000ff0500720c */ /* 0x000fe20003f46270 */
[----:B------:R-:W-:Y:S01]  /*6ed0*/  IMAD R6, R191, R3, R6 ;  /* 0x00000003bf067224 */ /* 0x000fe200078e0206 */
[----:B------:R2:W-:Y:S01]  /*6ee0*/  STL [R1+0xdc], R10 ;  /* 0x0000dc0a01007387 */ /* 0x0005e20000100800 */
[----:B------:R-:W-:Y:S01]  /*6ef0*/  IMAD.HI.U32 R3, R194, R9, RZ ;  /* 0x00000009c2037227 */ /* 0x000fe200078e00ff */
[----:B------:R-:W-:-:S02]  /*6f00*/  ISETP.GE.AND P5, PT, R7, RZ, PT ;  /* 0x000000ff0700720c */ /* 0x000fc40003fa6270 */
[C---:B------:R-:W-:Y:S01]  /*6f10*/  IADD3 R23, R247.reuse, 0x81, RZ ;  /* 0x00000081f7177810 */ /* 0x040fe20007ffe0ff */
[----:B------:R-:W-:Y:S01]  /*6f20*/  IMAD.MOV.U32 R18, RZ, RZ, R20 ;  /* 0x000000ffff127224 */ /* 0x000fe200078e0014 */
[C---:B------:R-:W-:Y:S01]  /*6f30*/  IADD3 R24, R247.reuse, 0x82, RZ ;  /* 0x00000082f7187810 */ /* 0x040fe20007ffe0ff */
[----:B-1----:R-:W-:Y:S01]  /*6f40*/  IMAD.HI.U32 R8, R194, R15, RZ ;  /* 0x0000000fc2087227 */ /* 0x002fe200078e00ff */
[----:B------:R-:W-:Y:S02]  /*6f50*/  IABS R20, R23 ;  /* 0x0000001700147213 */ /* 0x000fe40000000000 */
[----:B------:R-:W-:Y:S01]  /*6f60*/  IADD3 R26, R247, 0xbe, RZ ;  /* 0x000000bef71a7810 */ /* 0x000fe20007ffe0ff */
[----:B------:R-:W-:Y:S02]  /*6f70*/  @!P6 IMAD.IADD R4, R4, 0x1, -R191 ;  /* 0x000000010404e824 */ /* 0x000fe400078e0abf */
[----:B--2---:R-:W-:Y:S02]  /*6f80*/  IMAD.MOV R10, RZ, RZ, -R3 ;  /* 0x000000ffff0a7224 */ /* 0x004fe400078e0a03 */
[----:B------:R-:W-:Y:S01]  /*6f90*/  IMAD.HI.U32 R5, R194, R11, RZ ;  /* 0x0000000bc2057227 */ /* 0x000fe200078e00ff */
[----:B------:R-:W-:-:S03]  /*6fa0*/  ISETP.GT.U32.AND P6, PT, R191, R4, PT ;  /* 0x00000004bf00720c */ /* 0x000fc60003fc4070 */
[----:B------:R-:W-:Y:S01]  /*6fb0*/  @!P3 IMAD.MOV R18, RZ, RZ, -R18 ;  /* 0x000000ffff12b224 */ /* 0x000fe200078e0a12 */
[----:B------:R-:W-:Y:S01]  /*6fc0*/  ISETP.GT.U32.AND P3, PT, R191, R6, PT ;  /* 0x00000006bf00720c */ /* 0x000fe20003f64070 */
[----:B------:R-:W-:Y:S01]  /*6fd0*/  IMAD.MOV R16, RZ, RZ, -R8 ;  /* 0x000000ffff107224 */ /* 0x000fe200078e0a08 */
[----:B------:R-:W-:Y:S01]  /*6fe0*/  IADD3 R12, -R5, RZ, RZ ;  /* 0x000000ff050c7210 */ /* 0x000fe20007ffe1ff */
[----:B------:R-:W-:Y:S01]  /*6ff0*/  IMAD R8, R191, R10, R9 ;  /* 0x0000000abf087224 */ /* 0x000fe200078e0209 */
[----:B------:R-:W-:Y:S01]  /*7000*/  STL [R1+0xd8], R18 ;  /* 0x0000d81201007387 */ /* 0x000fe20000100800 */
[----:B------:R-:W-:Y:S01]  /*7010*/  IMAD.HI.U32 R7, R194, R13, RZ ;  /* 0x0000000dc2077227 */ /* 0x000fe200078e00ff */
[----:B------:R-:W-:-:S03]  /*7020*/  IABS R9, R21 ;  /* 0x0000001500097213 */ /* 0x000fc60000000000 */
[----:B------:R-:W-:Y:S01]  /*7030*/  @!P6 IMAD.IADD R4, R4, 0x1, -R191 ;  /* 0x000000010404e824 */ /* 0x000fe200078e0abf */
[C---:B------:R-:W-:Y:S01]  /*7040*/  ISETP.GT.U32.AND P6, PT, R191.reuse, R8, PT ;  /* 0x00000008bf00720c */ /* 0x040fe20003fc4070 */
[C---:B------:R-:W-:Y:S01]  /*7050*/  IMAD R10, R191.reuse, R12, R11 ;  /* 0x0000000cbf0a7224 */ /* 0x040fe200078e020b */
[----:B------:R-:W-:Y:S01]  /*7060*/  IABS R11, R24 ;  /* 0x00000018000b7213 */ /* 0x000fe20000000000 */
[----:B------:R-:W-:Y:S02]  /*7070*/  @!P3 IMAD.IADD R6, R6, 0x1, -R191 ;  /* 0x000000010606b824 */ /* 0x000fe400078e0abf */
[----:B------:R-:W-:Y:S01]  /*7080*/  IMAD.MOV R14, RZ, RZ, -R7 ;  /* 0x000000ffff0e7224 */ /* 0x000fe200078e0a07 */
[C---:B------:R-:W-:Y:S01]  /*7090*/  ISETP.GT.U32.AND P3, PT, R191.reuse, R10, PT ;  /* 0x0000000abf00720c */ /* 0x040fe20003f64070 */
[----:B------:R-:W-:Y:S02]  /*70a0*/  IMAD.MOV.U32 R3, RZ, RZ, R4 ;  /* 0x000000ffff037224 */ /* 0x000fe400078e0004 */
[----:B------:R-:W-:Y:S01]  /*70b0*/  IMAD R12, R191, R14, R13 ;  /* 0x0000000ebf0c7224 */ /* 0x000fe200078e020d */
[----:B------:R-:W-:Y:S01]  /*70c0*/  IADD3 R13, R247, 0x7e, RZ ;  /* 0x0000007ef70d7810 */ /* 0x000fe20007ffe0ff */
[----:B------:R-:W-:Y:S01]  /*70d0*/  IMAD R14, R191, R16, R15 ;  /* 0x00000010bf0e7224 */ /* 0x000fe200078e020f */
[----:B------:R-:W-:Y:S01]  /*70e0*/  IADD3 R15, R247, 0x7f, RZ ;  /* 0x0000007ff70f7810 */ /* 0x000fe20007ffe0ff */
[----:B------:R-:W-:Y:S01]  /*70f0*/  @!P4 IMAD.MOV R3, RZ, RZ, -R3 ;  /* 0x000000ffff03c224 */ /* 0x000fe200078e0a03 */
[----:B------:R-:W-:-:S02]  /*7100*/  @!P6 IADD3 R8, R8, -R191, RZ ;  /* 0x800000bf0808e210 */ /* 0x000fc40007ffe0ff */
[C---:B------:R-:W-:Y:S02]  /*7110*/  ISETP.GT.U32.AND P6, PT, R191.reuse, R6, PT ;  /* 0x00000006bf00720c */ /* 0x040fe40003fc4070 */
[----:B------:R-:W-:Y:S01]  /*7120*/  IABS R5, R13 ;  /* 0x0000000d00057213 */ /* 0x000fe20000000000 */
[----:B------:R-:W-:Y:S01]  /*7130*/  @!P3 IMAD.IADD R10, R10, 0x1, -R191 ;  /* 0x000000010a0ab824 */ /* 0x000fe200078e0abf */
[----:B------:R-:W-:Y:S01]  /*7140*/  IABS R7, R15 ;  /* 0x0000000f00077213 */ /* 0x000fe20000000000 */
[----:B------:R1:W-:Y:S01]  /*7150*/  STL [R1+0xd4], R3 ;  /* 0x0000d40301007387 */ /* 0x0003e20000100800 */
[C---:B------:R-:W-:Y:S02]  /*7160*/  ISETP.GT.U32.AND P4, PT, R191.reuse, R8, PT ;  /* 0x00000008bf00720c */ /* 0x040fe40003f84070 */
[----:B------:R-:W-:Y:S01]  /*7170*/  ISETP.GT.U32.AND P3, PT, R191, R10, PT ;  /* 0x0000000abf00720c */ /* 0x000fe20003f64070 */
[----:B------:R-:W-:-:S04]  /*7180*/  IMAD.HI.U32 R4, R194, R7, RZ ;  /* 0x00000007c2047227 */ /* 0x000fc800078e00ff */
[----:B------:R-:W-:Y:S01]  /*7190*/  @!P6 IMAD.IADD R6, R6, 0x1, -R191 ;  /* 0x000000010606e824 */ /* 0x000fe200078e0abf */
[----:B------:R-:W-:Y:S01]  /*71a0*/  ISETP.GT.U32.AND P6, PT, R191, R12, PT ;  /* 0x0000000cbf00720c */ /* 0x000fe20003fc4070 */
[----:B-1----:R-:W-:-:S04]  /*71b0*/  IMAD.HI.U32 R3, R194, R5, RZ ;  /* 0x00000005c2037227 */ /* 0x002fc800078e00ff */
[----:B------:R-:W-:Y:S02]  /*71c0*/  IMAD.MOV R16, RZ, RZ, -R3 ;  /* 0x000000ffff107224 */ /* 0x000fe400078e0a03 */
[----:B------:R-:W-:Y:S01]  /*71d0*/  IMAD.MOV R18, RZ, RZ, -R4 ;  /* 0x000000ffff127224 */ /* 0x000fe200078e0a04 */
[----:B------:R-:W-:Y:S01]  /*71e0*/  @!P3 IADD3 R10, R10, -R191, RZ ;  /* 0x800000bf0a0ab210 */ /* 0x000fe20007ffe0ff */
[C---:B------:R-:W-:Y:S02]  /*71f0*/  IMAD R4, R191.reuse, R16, R5 ;  /* 0x00000010bf047224 */ /* 0x040fe400078e0205 */
[C---:B------:R-:W-:Y:S02]  /*7200*/  IMAD R16, R191.reuse, R18, R7 ;  /* 0x00000012bf107224 */ /* 0x040fe400078e0207 */
[----:B------:R-:W-:Y:S01]  /*7210*/  IMAD.HI.U32 R3, R194, R9, RZ ;  /* 0x00000009c2037227 */ /* 0x000fe200078e00ff */
[----:B------:R-:W-:-:S03]  /*7220*/  ISETP.GT.U32.AND P3, PT, R191, R4, PT ;  /* 0x00000004bf00720c */ /* 0x000fc60003f64070 */
[--C-:B------:R-:W-:Y:S01]  /*7230*/  @!P6 IMAD.IADD R12, R12, 0x1, -R191.reuse ;  /* 0x000000010c0ce824 */ /* 0x100fe200078e0abf */
[C---:B------:R-:W-:Y:S01]  /*7240*/  ISETP.GT.U32.AND P6, PT, R191.reuse, R16, PT ;  /* 0x00000010bf00720c */ /* 0x040fe20003fc4070 */
[----:B------:R-:W-:Y:S01]  /*7250*/  @!P4 IMAD.IADD R8, R8, 0x1, -R191 ;  /* 0x000000010808c824 */ /* 0x000fe200078e0abf */
[C---:B------:R-:W-:Y:S01]  /*7260*/  ISETP.GT.U32.AND P4, PT, R191.reuse, R14, PT ;  /* 0x0000000ebf00720c */ /* 0x040fe20003f84070 */
[----:B------:R-:W-:Y:S02]  /*7270*/  IMAD.MOV R18, RZ, RZ, -R3 ;  /* 0x000000ffff127224 */ /* 0x000fe400078e0a03 */
[----:B------:R-:W-:Y:S02]  /*7280*/  IMAD.MOV.U32 R25, RZ, RZ, R6 ;  /* 0x000000ffff197224 */ /* 0x000fe400078e0006 */
[----:B------:R-:W-:Y:S02]  /*7290*/  IMAD.MOV.U32 R3, RZ, RZ, R8 ;  /* 0x000000ffff037224 */ /* 0x000fe400078e0008 */
[----:B------:R-:W-:Y:S01]  /*72a0*/  @!P1 IMAD.MOV R25, RZ, RZ, -R25 ;  /* 0x000000ffff199224 */ /* 0x000fe200078e0a19 */
[----:B------:R-:W-:Y:S01]  /*72b0*/  @!P3 IADD3 R4, R4, -R191, RZ ;  /* 0x800000bf0404b210 */ /* 0x000fe20007ffe0ff */
[----:B------:R-:W-:Y:S01]  /*72c0*/  @!P2 IMAD.MOV R3, RZ, RZ, -R3 ;  /* 0x000000ffff03a224 */ /* 0x000fe200078e0a03 */
[C---:B------:R-:W-:Y:S01]  /*72d0*/  ISETP.GT.U32.AND P3, PT, R191.reuse, R12, PT ;  /* 0x0000000cbf00720c */ /* 0x040fe20003f64070 */
[----:B------:R-:W-:Y:S01]  /*72e0*/  @!P6 IMAD.IADD R16, R16, 0x1, -R191 ;  /* 0x000000011010e824 */ /* 0x000fe200078e0abf */
[----:B------:R-:W-:Y:S01]  /*72f0*/  STL [R1+0xd0], R25 ;  /* 0x0000d01901007387 */ /* 0x000fe20000100800 */
[C---:B------:R-:W-:Y:S01]  /*7300*/  IMAD R18, R191.reuse, R18, R9 ;  /* 0x00000012bf127224 */ /* 0x040fe200078e0209 */
[----:B------:R-:W-:Y:S01]  /*7310*/  ISETP.GT.U32.AND P6, PT, R191, R4, PT ;  /* 0x00000004bf00720c */ /* 0x000fe20003fc4070 */
[----:B------:R-:W-:Y:S01]  /*7320*/  IMAD.HI.U32 R5, R194, R20, RZ ;  /* 0x00000014c2057227 */ /* 0x000fe200078e00ff */
[----:B------:R1:W-:Y:S01]  /*7330*/  STL [R1+0xcc], R3 ;  /* 0x0000cc0301007387 */ /* 0x0003e20000100800 */
[----:B------:R-:W-:-:S02]  /*7340*/  IADD3 R9, R247, 0x83, RZ ;  /* 0x00000083f7097810 */ /* 0x000fc40007ffe0ff */
[----:B------:R-:W-:Y:S01]  /*7350*/  IMAD.HI.U32 R7, R194, R11, RZ ;  /* 0x0000000bc2077227 */ /* 0x000fe200078e00ff */
[----:B------:R-:W-:Y:S02]  /*7360*/  ISETP.GT.U32.AND P2, PT, R191, R16, PT ;  /* 0x00000010bf00720c */ /* 0x000fe40003f44070 */
[----:B------:R-:W-:Y:S01]  /*7370*/  IABS R8, R9 ;  /* 0x0000000900087213 */ /* 0x000fe20000000000 */
[----:B------:R-:W-:Y:S01]  /*7380*/  @!P4 IMAD.IADD R14, R14, 0x1, -R191 ;  /* 0x000000010e0ec824 */ /* 0x000fe200078e0abf */
[----:B------:R-:W-:Y:S01]  /*7390*/  @!P3 IADD3 R12, R12, -R191, RZ ;  /* 0x800000bf0c0cb210 */ /* 0x000fe20007ffe0ff */
[----:B------:R-:W-:Y:S01]  /*73a0*/  IMAD.MOV R5, RZ, RZ, -R5 ;  /* 0x000000ffff057224 */ /* 0x000fe200078e0a05 */
[----:B------:R-:W-:Y:S01]  /*73b0*/  ISETP.GE.AND P4, PT, R17, RZ, PT ;  /* 0x000000ff1100720c */ /* 0x000fe20003f86270 */
[----:B-1----:R-:W-:Y:S01]  /*73c0*/  IMAD.MOV.U32 R3, RZ, RZ, R10 ;  /* 0x000000ffff037224 */ /* 0x002fe200078e000a */
[----:B------:R-:W-:Y:S01]  /*73d0*/  ISETP.GT.U32.AND P1, PT, R191, R14, PT ;  /* 0x0000000ebf00720c */ /* 0x000fe20003f24070 */
[----:B------:R-:W-:Y:S01]  /*73e0*/  IMAD.MOV R22, RZ, RZ, -R7 ;  /* 0x000000ffff167224 */ /* 0x000fe200078e0a07 */
[----:B------:R-:W-:Y:S01]  /*73f0*/  IADD3 R25, R247, 0xbd, RZ ;  /* 0x000000bdf7197810 */ /* 0x000fe20007ffe0ff */
[----:B------:R-:W-:Y:S01]  /*7400*/  @!P5 IMAD.MOV R3, RZ, RZ, -R3 ;  /* 0x000000ffff03d224 */ /* 0x000fe200078e0a03 */
[C---:B------:R-:W-:Y:S01]  /*7410*/  ISETP.GT.U32.AND P5, PT, R191.reuse, R18, PT ;  /* 0x00000012bf00720c */ /* 0x040fe20003fa4070 */
[----:B------:R-:W-:-:S02]  /*7420*/  IMAD R20, R191, R5, R20 ;  /* 0x00000005bf147224 */ /* 0x000fc400078e0214 */
[----:B------:R-:W-:Y:S01]  /*7430*/  IMAD R6, R191, R22, R11 ;  /* 0x00000016bf067224 */ /* 0x000fe200078e020b */
[----:B------:R-:W-:Y:S01]  /*7440*/  IADD3 R11, R247, 0x84, RZ ;  /* 0x00000084f70b7810 */ /* 0x000fe20007ffe0ff */
[--C-:B------:R-:W-:Y:S01]  /*7450*/  @!P6 IMAD.IADD R4, R4, 0x1, -R191.reuse ;  /* 0x000000010404e824 */ /* 0x100fe200078e0abf */
[C---:B------:R-:W-:Y:S01]  /*7460*/  ISETP.GT.U32.AND P3, PT, R191.reuse, R20, PT ;  /* 0x00000014bf00720c */ /* 0x040fe20003f64070 */
[----:B------:R1:W-:Y:S01]  /*7470*/  STL [R1+0xc8], R3 ;  /* 0x0000c80301007387 */ /* 0x0003e20000100800 */
[----:B------:R-:W-:Y:S01]  /*7480*/  ISETP.GT.U32.AND P6, PT, R191, R6, PT ;  /* 0x00000006bf00720c */ /* 0x000fe20003fc4070 */
[--C-:B------:R-:W-:Y:S01]  /*7490*/  @!P1 IMAD.IADD R14, R14, 0x1, -R191.reuse ;  /* 0x000000010e0e9824 */ /* 0x100fe200078e0abf */
[----:B------:R-:W-:Y:S01]  /*74a0*/  IABS R7, R11 ;  /* 0x0000000b00077213 */ /* 0x000fe20000000000 */
[--C-:B------:R-:W-:Y:S01]  /*74b0*/  @!P2 IMAD.IADD R16, R16, 0x1, -R191.reuse ;  /* 0x000000011010a824 */ /* 0x100fe200078e0abf */
[----:B------:R-:W-:Y:S01]  /*74c0*/  ISETP.GE.AND P1, PT, R19, RZ, PT ;  /* 0x000000ff1300720c */ /* 0x000fe20003f26270 */
[----:B------:R-:W-:Y:S01]  /*74d0*/  @!P5 IMAD.IADD R18, R18, 0x1, -R191 ;  /* 0x000000011212d824 */ /* 0x000fe200078e0abf */
[----:B------:R-:W-:Y:S01]  /*74e0*/  ISETP.GE.AND P5, PT, R15, RZ, PT ;  /* 0x000000ff0f00720c */ /* 0x000fe20003fa6270 */
[----:B------:R-:W-:Y:S01]  /*74f0*/  IMAD.MOV.U32 R17, RZ, RZ, R14 ;  /* 0x000000ffff117224 */ /* 0x000fe200078e000e */
[----:B------:R-:W-:Y:S01]  /*7500*/  ISETP.GE.AND P2, PT, R13, RZ, PT ;  /* 0x000000ff0d00720c */ /* 0x000fe20003f46270 */
[----:B-1----:R-:W-:Y:S01]  /*7510*/  IMAD.HI.U32 R3, R194, R8, RZ ;  /* 0x00000008c2037227 */ /* 0x002fe200078e00ff */
[----:B------:R-:W-:-:S02]  /*7520*/  MOV R22, R12 ;  /* 0x0000000c00167202 */ /* 0x000fc40000000f00 */
[C---:B------:R-:W-:Y:S01]  /*7530*/  IADD3 R12, R247.reuse, 0x85, RZ ;  /* 0x00000085f70c7810 */ /* 0x040fe20007ffe0ff */
        /* <DEDUP_REMOVED lines=8> */
[----:B------:R-:W-:Y:S01]  /*75c0*/  @!P2 IADD3 R4, -R4, RZ, RZ ;  /* 0x000000ff0404a210 */ /* 0x000fe20007ffe1ff */
[----:B------:R-:W-:Y:S01]  /*75d0*/  @!P6 IMAD.IADD R6, R6, 0x1, -R191 ;  /* 0x000000010606e824 */ /* 0x000fe200078e0abf */
[C---:B------:R-:W-:Y:S01]  /*75e0*/  ISETP.GT.U32.AND P6, PT, R191.reuse, R18, PT ;  /* 0x00000012bf00720c */ /* 0x040fe20003fc4070 */
[----:B------:R-:W-:Y:S01]  /*75f0*/  IMAD R8, R191, R5, R8 ;  /* 0x00000005bf087224 */ /* 0x000fe200078e0208 */
[----:B------:R-:W-:Y:S01]  /*7600*/  ISETP.GE.AND P2, PT, R23, RZ, PT ;  /* 0x000000ff1700720c */ /* 0x000fe20003f46270 */
[----:B------:R-:W-:Y:S01]  /*7610*/  IMAD.MOV.U32 R3, RZ, RZ, R16 ;  /* 0x000000ffff037224 */ /* 0x000fe200078e0010 */
[----:B------:R-:W-:Y:S01]  /*7620*/  IABS R5, R12 ;  /* 0x0000000c00057213 */ /* 0x000fe20000000000 */
[----:B------:R-:W-:Y:S01]  /*7630*/  @!P4 IMAD.MOV R22, RZ, RZ, -R22 ;  /* 0x000000ffff16c224 */ /* 0x000fe200078e0a16 */
[C---:B------:R-:W-:Y:S01]  /*7640*/  ISETP.GT.U32.AND P4, PT, R191.reuse, R20, PT ;  /* 0x00000014bf00720c */ /* 0x040fe20003f84070 */
[----:B------:R-:W-:Y:S01]  /*7650*/  @!P5 IMAD.MOV R3, RZ, RZ, -R3 ;  /* 0x000000ffff03d224 */ /* 0x000fe200078e0a03 */
[C---:B------:R-:W-:Y:S01]  /*7660*/  ISETP.GT.U32.AND P5, PT, R191.reuse, R8, PT ;  /* 0x00000008bf00720c */ /* 0x040fe20003fa4070 */
[----:B------:R-:W-:Y:S01]  /*7670*/  @!P1 IMAD.MOV R17, RZ, RZ, -R17 ;  /* 0x000000ffff119224 */ /* 0x000fe200078e0a11 */
[----:B------:R-:W-:Y:S01]  /*7680*/  ISETP.GT.U32.AND P1, PT, R191, R6, PT ;  /* 0x00000006bf00720c */ /* 0x000fe20003f24070 */
[----:B------:R-:W-:Y:S01]  /*7690*/  STL [R1+0xc4], R22 ;  /* 0x0000c41601007387 */ /* 0x000fe20000100800 */
[C---:B------:R-:W-:Y:S01]  /*76a0*/  IADD3 R23, R247.reuse, 0xbb, RZ ;  /* 0x000000bbf7177810 */ /* 0x040fe20007ffe0ff */
[----:B------:R-:W-:Y:S01]  /*76b0*/  @!P6 IMAD.IADD R18, R18, 0x1, -R191 ;  /* 0x000000011212e824 */ /* 0x000fe200078e0abf */
[----:B------:R-:W-:Y:S01]  /*76c0*/  ISETP.GE.AND P6, PT, R24, RZ, PT ;  /* 0x000000ff1800720c */ /* 0x000fe20003fc6270 */
[----:B------:R-:W-:Y:S01]  /*76d0*/  STL [R1+0xc0], R17 ;  /* 0x0000c01101007387 */ /* 0x000fe20000100800 */
[----:B------:R-:W-:-:S03]  /*76e0*/  IADD3 R24, R247, 0xbc, RZ ;  /* 0x000000bcf7187810 */ /* 0x000fc60007ffe0ff */
[----:B------:R1:W-:Y:S01]  /*76f0*/  STL [R1+0xbc], R4 ;  /* 0x0000bc0401007387 */ /* 0x0003e20000100800 */
[--C-:B------:R-:W-:Y:S02]  /*7700*/  @!P4 IMAD.IADD R20, R20, 0x1, -R191.reuse ;  /* 0x000000011414c824 */ /* 0x100fe400078e0abf */
[--C-:B------:R-:W-:Y:S01]  /*7710*/  @!P5 IMAD.IADD R8, R8, 0x1, -R191.reuse ;  /* 0x000000010808d824 */ /* 0x100fe200078e0abf */
[----:B------:R2:W-:Y:S01]  /*7720*/  STL [R1+0xb8], R3 ;  /* 0x0000b80301007387 */ /* 0x0005e20000100800 */
[----:B------:R-:W-:Y:S01]  /*7730*/  @!P1 IMAD.IADD R6, R6, 0x1, -R191 ;  /* 0x0000000106069824 */ /* 0x000fe200078e0abf */
[----:B------:R-:W-:Y:S01]  /*7740*/  ISETP.GE.AND P1, PT, R9, RZ, PT ;  /* 0x000000ff0900720c */ /* 0x000fe20003f26270 */
[----:B------:R-:W-:Y:S01]  /*7750*/  IMAD.MOV.U32 R9, RZ, RZ, R20 ;  /* 0x000000ffff097224 */ /* 0x000fe200078e0014 */
[----:B------:R-:W-:Y:S01]  /*7760*/  ISETP.GE.AND P5, PT, R11, RZ, PT ;  /* 0x000000ff0b00720c */ /* 0x000fe20003fa6270 */
[----:B-1----:R-:W-:Y:S01]  /*7770*/  IMAD R4, R191, R10, R7 ;  /* 0x0000000abf047224 */ /* 0x002fe200078e0207 */
[----:B------:R-:W-:Y:S01]  /*7780*/  IABS R7, R13 ;  /* 0x0000000d00077213 */ /* 0x000fe20000000000 */
[----:B------:R-:W-:Y:S01]  /*7790*/  IMAD.MOV.U32 R10, RZ, RZ, R18 ;  /* 0x000000ffff0a7224 */ /* 0x000fe200078e0012 */
[----:B------:R-:W-:Y:S01]  /*77a0*/  IADD3 R11, R247, 0x88, RZ ;  /* 0x00000088f70b7810 */ /* 0x000fe20007ffe0ff */
[----:B--2---:R-:W-:Y:S01]  /*77b0*/  IMAD.HI.U32 R3, R194, R5, RZ ;  /* 0x00000005c2037227 */ /* 0x004fe200078e00ff */
[----:B------:R-:W-:-:S02]  /*77c0*/  ISETP.GT.U32.AND P4, PT, R191, R4, PT ;  /* 0x00000004bf00720c */ /* 0x000fc40003f84070 */
[----:B------:R-:W-:Y:S01]  /*77d0*/  @!P3 IADD3 R10, -R10, RZ, RZ ;  /* 0x000000ff0a0ab210 */ /* 0x000fe20007ffe1ff */
[----:B------:R-:W-:Y:S01]  /*77e0*/  @!P2 IMAD.MOV R9, RZ, RZ, -R9 ;  /* 0x000000ffff09a224 */ /* 0x000fe200078e0a09 */
[----:B------:R-:W-:Y:S02]  /*77f0*/  ISETP.GT.U32.AND P3, PT, R191, R8, PT ;  /* 0x00000008bf00720c */ /* 0x000fe40003f64070 */
[----:B------:R-:W-:Y:S01]  /*7800*/  ISETP.GE.AND P2, PT, R12, RZ, PT ;  /* 0x000000ff0c00720c */ /* 0x000fe20003f46270 */
[----:B------:R1:W-:Y:S01]  /*7810*/  STL [R1+0xb4], R10 ;  /* 0x0000b40a01007387 */ /* 0x0003e20000100800 */
[C---:B------:R-:W-:Y:S02]  /*7820*/  IADD3 R18, R247.reuse, 0x8c, RZ ;  /* 0x0000008cf7127810 */ /* 0x040fe40007ffe0ff */
[----:B------:R-:W-:Y:S01]  /*7830*/  IADD3 R17, R247, 0x8b, RZ ;  /* 0x0000008bf7117810 */ /* 0x000fe20007ffe0ff */
[----:B------:R2:W-:Y:S02]  /*7840*/  STL [R1+0xb0], R9 ;  /* 0x0000b00901007387 */ /* 0x0005e40000100800 */
[----:B------:R-:W-:-:S02]  /*7850*/  @!P4 IMAD.IADD R4, R4, 0x1, -R191 ;  /* 0x000000010404c824 */ /* 0x000fc400078e0abf */
[----:B-1----:R-:W-:-:S03]  /*7860*/  IMAD.MOV R10, RZ, RZ, -R3 ;  /* 0x000000ffff0a7224 */ /* 0x002fc600078e0a03 */
[C---:B------:R-:W-:Y:S01]  /*7870*/  ISETP.GT.U32.AND P4, PT, R191.reuse, R4, PT ;  /* 0x00000004bf00720c */ /* 0x040fe20003f84070 */
[----:B------:R-:W-:Y:S02]  /*7880*/  @!P3 IMAD.IADD R8, R8, 0x1, -R191 ;  /* 0x000000010808b824 */ /* 0x000fe400078e0abf */
[----:B--2---:R-:W-:Y:S02]  /*7890*/  IMAD.MOV.U32 R9, RZ, RZ, R6 ;  /* 0x000000ffff097224 */ /* 0x004fe400078e0006 */
[----:B------:R-:W-:Y:S01]  /*78a0*/  IMAD R6, R191, R10, R5 ;  /* 0x0000000abf067224 */ /* 0x000fe200078e0205 */
[----:B------:R-:W-:Y:S01]  /*78b0*/  IADD3 R5, R247, 0x87, RZ ;  /* 0x00000087f7057810 */ /* 0x000fe20007ffe0ff */
[----:B------:R-:W-:-:S03]  /*78c0*/  IMAD.HI.U32 R3, R194, R7, RZ ;  /* 0x00000007c2037227 */ /* 0x000fc600078e00ff */
[----:B------:R-:W-:Y:S01]  /*78d0*/  ISETP.GT.U32.AND P3, PT, R191, R6, PT ;  /* 0x00000006bf00720c */ /* 0x000fe20003f64070 */
[----:B------:R-:W-:Y:S01]  /*78e0*/  @!P6 IMAD.MOV R9, RZ, RZ, -R9 ;  /* 0x000000ffff09e224 */ /* 0x000fe200078e0a09 */
[----:B------:R-:W-:Y:S01]  /*78f0*/  IADD3 R10, -R3, RZ, RZ ;  /* 0x000000ff030a7210 */ /* 0x000fe20007ffe1ff */
[----:B------:R-:W-:Y:S01]  /*7900*/  IMAD.MOV.U32 R14, RZ, RZ, R8 ;  /* 0x000000ffff0e7224 */ /* 0x000fe200078e0008 */
[----:B------:R-:W-:Y:S01]  /*7910*/  IABS R3, R11 ;  /* 0x0000000b00037213 */ /* 0x000fe20000000000 */
[----:B------:R-:W-:Y:S01]  /*7920*/  @!P4 IMAD.IADD R4, R4, 0x1, -R191 ;  /* 0x000000010404c824 */ /* 0x000fe200078e0abf */
[----:B------:R1:W-:Y:S01]  /*7930*/  STL [R1+0xac], R9 ;  /* 0x0000ac0901007387 */ /* 0x0003e20000100800 */
[----:B------:R-:W-:Y:S01]  /*7940*/  IMAD R10, R191, R10, R7 ;  /* 0x0000000abf0a7224 */ /* 0x000fe200078e0207 */
[----:B------:R-:W-:Y:S01]  /*7950*/  ISETP.GE.AND P6, PT, R13, RZ, PT ;  /* 0x000000ff0d00720c */ /* 0x000fe20003fc6270 */
[----:B------:R-:W-:Y:S01]  /*7960*/  @!P1 IMAD.MOV R14, RZ, RZ, -R14 ;  /* 0x000000ffff0e9224 */ /* 0x000fe200078e0a0e */
[----:B------:R-:W-:Y:S01]  /*7970*/  IADD3 R13, R247, 0x89, RZ ;  /* 0x00000089f70d7810 */ /* 0x000fe20007ffe0ff */
[----:B------:R-:W-:Y:S01]  /*7980*/  IMAD.MOV.U32 R8, RZ, RZ, R3 ;  /* 0x000000ffff087224 */ /* 0x000fe200078e0003 */
[----:B------:R-:W-:Y:S01]  /*7990*/  ISETP.GT.U32.AND P4, PT, R191, R10, PT ;  /* 0x0000000abf00720c */ /* 0x000fe20003f84070 */
[----:B------:R-:W-:Y:S01]  /*79a0*/  @!P3 IMAD.IADD R6, R6, 0x1, -R191 ;  /* 0x000000010606b824 */ /* 0x000fe200078e0abf */
[----:B------:R2:W-:Y:S01]  /*79b0*/  STL [R1+0xa8], R14 ;  /* 0x0000a80e01007387 */ /* 0x0005e20000100800 */
[----:B------:R-:W-:-:S02]  /*79c0*/  IABS R12, R13 ;  /* 0x0000000d000c7213 */ /* 0x000fc40000000000 */
[----:B-1----:R-:W-:Y:S02]  /*79d0*/  IABS R9, R5 ;  /* 0x0000000500097213 */ /* 0x002fe40000000000 */
[----:B------:R-:W-:Y:S01]  /*79e0*/  ISETP.GT.U32.AND P3, PT, R191, R6, PT ;  /* 0x00000006bf00720c */ /* 0x000fe20003f64070 */
[----:B------:R-:W-:Y:S01]  /*79f0*/  IMAD.HI.U32 R7, R194, R12, RZ ;  /* 0x0000000cc2077227 */ /* 0x000fe200078e00ff */
[----:B------:R-:W-:-:S03]  /*7a00*/  ISETP.GE.AND P1, PT, R5, RZ, PT ;  /* 0x000000ff0500720c */ /* 0x000fc60003f26270 */
[----:B------:R-:W-:Y:S01]  /*7a10*/  IMAD.HI.U32 R3, R194, R9, RZ ;  /* 0x00000009c2037227 */ /* 0x000fe200078e00ff */
[----:B------:R-:W-:-:S03]  /*7a20*/  @!P4 IADD3 R10, R10, -R191, RZ ;  /* 0x800000bf0a0ac210 */ /* 0x000fc60007ffe0ff */
[----:B--2---:R-:W-:Y:S01]  /*7a30*/  IMAD.MOV.U32 R14, RZ, RZ, R4 ;  /* 0x000000ffff0e7224 */ /* 0x004fe200078e0004 */
[C---:B------:R-:W-:Y:S01]  /*7a40*/  ISETP.GT.U32.AND P4, PT, R191.reuse, R10, PT ;  /* 0x0000000abf00720c */ /* 0x040fe20003f84070 */
[----:B------:R-:W-:Y:S02]  /*7a50*/  IMAD.MOV R4, RZ, RZ, -R3 ;  /* 0x000000ffff047224 */ /* 0x000fe400078e0a03 */
[----:B------:R-:W-:Y:S02]  /*7a60*/  @!P3 IMAD.IADD R6, R6, 0x1, -R191 ;  /* 0x000000010606b824 */ /* 0x000fe400078e0abf */
[C---:B------:R-:W-:Y:S01]  /*7a70*/  IMAD R4, R191.reuse, R4, R9 ;  /* 0x00000004bf047224 */ /* 0x040fe200078e0209 */
[----:B------:R-:W-:Y:S01]  /*7a80*/  IABS R9, R17 ;  /* 0x0000001100097213 */ /* 0x000fe20000000000 */
[----:B------:R-:W-:Y:S02]  /*7a90*/  IMAD.MOV R7, RZ, RZ, -R7 ;  /* 0x000000ffff077224 */ /* 0x000fe400078e0a07 */
[----:B------:R-:W-:Y:S01]  /*7aa0*/  IMAD.HI.U32 R5, R194, R8, RZ ;  /* 0x00000008c2057227 */ /* 0x000fe200078e00ff */
[----:B------:R-:W-:-:S03]  /*7ab0*/  ISETP.GT.U32.AND P3, PT, R191, R4, PT ;  /* 0x00000004bf00720c */ /* 0x000fc60003f64070 */
[C---:B------:R-:W-:Y:S01]  /*7ac0*/  IMAD R12, R191.reuse, R7, R12 ;  /* 0x00000007bf0c7224 */ /* 0x040fe200078e020c */
[----:B------:R-:W-:Y:S01]  /*7ad0*/  @!P4 IADD3 R10, R10, -R191, RZ ;  /* 0x800000bf0a0ac210 */ /* 0x000fe20007ffe0ff */
[----:B------:R-:W-:Y:S02]  /*7ae0*/  IMAD.MOV.U32 R16, RZ, RZ, R6 ;  /* 0x000000ffff107224 */ /* 0x000fe400078e0006 */
[----:B------:R-:W-:Y:S02]  /*7af0*/  IMAD.MOV R5, RZ, RZ, -R5 ;  /* 0x000000ffff057224 */ /* 0x000fe400078e0a05 */
[----:B------:R-:W-:Y:S01]  /*7b00*/  @!P2 IMAD.MOV R16, RZ, RZ, -R16 ;  /* 0x000000ffff10a224 */ /* 0x000fe200078e0a10 */
[C---:B------:R-:W-:Y:S01]  /*7b10*/  ISETP.GT.U32.AND P2, PT, R191.reuse, R12, PT ;  /* 0x0000000cbf00720c */ /* 0x040fe20003f44070 */
[----:B------:R-:W-:Y:S01]  /*7b20*/  IMAD R8, R191, R5, R8 ;  /* 0x00000005bf087224 */ /* 0x000fe200078e0208 */
[----:B------:R-:W-:Y:S01]  /*7b30*/  IABS R5, R15 ;  /* 0x0000000f00057213 */ /* 0x000fe20000000000 */
[----:B------:R-:W-:-:S02]  /*7b40*/  @!P3 IMAD.IADD R4, R4, 0x1, -R191 ;  /* 0x000000010404b824 */ /* 0x000fc400078e0abf */
[----:B------:R-:W-:Y:S01]  /*7b50*/  @!P5 IMAD.MOV R14, RZ, RZ, -R14 ;  /* 0x000000ffff0ed224 */ /* 0x000fe200078e0a0e */
[C---:B------:R-:W-:Y:S01]  /*7b60*/  ISETP.GT.U32.AND P4, PT, R191.reuse, R8, PT ;  /* 0x00000008bf00720c */ /* 0x040fe20003f84070 */
[----:B------:R-:W-:Y:S01]  /*7b70*/  IMAD.HI.U32 R3, R194, R5, RZ ;  /* 0x00000005c2037227 */ /* 0x000fe200078e00ff */
[----:B------:R-:W-:Y:S02]  /*7b80*/  ISETP.GT.U32.AND P3, PT, R191, R4, PT ;  /* 0x00000004bf00720c */ /* 0x000fe40003f64070 */
[----:B------:R1:W-:Y:S01]  /*7b90*/  STL [R1+0xa4], R14 ;  /* 0x0000a40e01007387 */ /* 0x0003e20000100800 */
[----:B------:R-:W-:Y:S01]  /*7ba0*/  IMAD.MOV R6, RZ, RZ, -R3 ;  /* 0x000000ffff067224 */ /* 0x000fe200078e0a03 */
[----:B------:R-:W-:Y:S01]  /*7bb0*/  ISETP.GE.AND P5, PT, R11, RZ, PT ;  /* 0x000000ff0b00720c */ /* 0x000fe20003fa6270 */
[----:B------:R-:W-:Y:S01]  /*7bc0*/  @!P2 IMAD.IADD R12, R12, 0x1, -R191 ;  /* 0x000000010c0ca824 */ /* 0x000fe200078e0abf */
[----:B------:R-:W-:Y:S01]  /*7bd0*/  IABS R11, R19 ;  /* 0x00000013000b7213 */ /* 0x000fe20000000000 */
[----:B------:R-:W-:Y:S01]  /*7be0*/  IMAD.MOV.U32 R7, RZ, RZ, R10 ;  /* 0x000000ffff077224 */ /* 0x000fe200078e000a */
[----:B------:R-:W-:Y:S01]  /*7bf0*/  STL [R1+0xa0], R16 ;  /* 0x0000a01001007387 */ /* 0x000fe20000100800 */
[C---:B------:R-:W-:Y:S01]  /*7c00*/  IMAD R6, R191.reuse, R6, R5 ;  /* 0x00000006bf067224 */ /* 0x040fe200078e0205 */
[----:B------:R-:W-:Y:S01]  /*7c10*/  ISETP.GT.U32.AND P2, PT, R191, R12, PT ;  /* 0x0000000cbf00720c */ /* 0x000fe20003f44070 */
[--C-:B------:R-:W-:Y:S01]  /*7c20*/  @!P4 IMAD.IADD R8, R8, 0x1, -R191.reuse ;  /* 0x000000010808c824 */ /* 0x100fe200078e0abf */
[----:B-1----:R-:W-:Y:S01]  /*7c30*/  IABS R14, R18 ;  /* 0x00000012000e7213 */ /* 0x002fe20000000000 */
[----:B------:R-:W-:Y:S01]  /*7c40*/  @!P3 IMAD.IADD R4, R4, 0x1, -R191 ;  /* 0x000000010404b824 */ /* 0x000fe200078e0abf */
[----:B------:R-:W-:Y:S01]  /*7c50*/  @!P6 IADD3 R7, -R7, RZ, RZ ;  /* 0x000000ff0707e210 */ /* 0x000fe20007ffe1ff */
[----:B------:R-:W-:Y:S01]  /*7c60*/  IMAD.HI.U32 R3, R194, R9, RZ ;  /* 0x00000009c2037227 */ /* 0x000fe200078e00ff */
[----:B------:R-:W-:-:S02]  /*7c70*/  ISETP.GT.U32.AND P4, PT, R191, R8, PT ;  /* 0x00000008bf00720c */ /* 0x000fc40003f84070 */
[----:B------:R-:W-:Y:S01]  /*7c80*/  ISETP.GT.U32.AND P3, PT, R191, R6, PT ;  /* 0x00000006bf00720c */ /* 0x000fe20003f64070 */
[----:B------:R-:W-:Y:S01]  /*7c90*/  IMAD.HI.U32 R5, R194, R14, RZ ;  /* 0x0000000ec2057227 */ /* 0x000fe200078e00ff */
[----:B------:R-:W-:Y:S01]  /*7ca0*/  ISETP.GE.AND P6, PT, R13, RZ, PT ;  /* 0x000000ff0d00720c */ /* 0x000fe20003fc6270 */
[----:B------:R1:W-:Y:S01]  /*7cb0*/  STL [R1+0x9c], R7 ;  /* 0x00009c0701007387 */ /* 0x0003e20000100800 */
[----:B------:R-:W-:Y:S01]  /*7cc0*/  MOV R20, R4 ;  /* 0x0000000400147202 */ /* 0x000fe20000000f00 */
[----:B------:R-:W-:Y:S01]  /*7cd0*/  IMAD.MOV R5, RZ, RZ, -R5 ;  /* 0x000000ffff057224 */ /* 0x000fe200078e0a05 */
[----:B------:R-:W-:Y:S01]  /*7ce0*/  IADD3 R13, R247, 0x8e, RZ ;  /* 0x0000008ef70d7810 */ /* 0x000fe20007ffe0ff */
[--C-:B------:R-:W-:Y:S02]  /*7cf0*/  @!P2 IMAD.IADD R12, R12, 0x1, -R191.reuse ;  /* 0x000000010c0ca824 */ /* 0x100fe400078e0abf */
[----:B------:R-:W-:Y:S01]  /*7d00*/  IMAD R14, R191, R5, R14 ;  /* 0x00000005bf0e7224 */ /* 0x000fe200078e020e */
[----:B------:R-:W-:Y:S01]  /*7d10*/  IABS R5, R13 ;  /* 0x0000000d00057213 */ /* 0x000fe20000000000 */
[----:B------:R-:W-:Y:S01]  /*7d20*/  @!P4 IMAD.IADD R8, R8, 0x1, -R191 ;  /* 0x000000010808c824 */ /* 0x000fe200078e0abf */
[----:B------:R-:W-:Y:S01]  /*7d30*/  ISETP.GE.AND P4, PT, R15, RZ, PT ;  /* 0x000000ff0f00720c */ /* 0x000fe20003f86270 */
[----:B-1----:R-:W-:Y:S01]  /*7d40*/  IMAD.HI.U32 R7, R194, R11, RZ ;  /* 0x0000000bc2077227 */ /* 0x002fe200078e00ff */
[----:B------:R-:W-:-:S02]  /*7d50*/  ISETP.GT.U32.AND P2, PT, R191, R14, PT ;  /* 0x0000000ebf00720c */ /* 0x000fc40003f44070 */
[----:B------:R-:W-:Y:S01]  /*7d60*/  IADD3 R15, R247, 0x8f, RZ ;  /* 0x0000008ff70f7810 */ /* 0x000fe20007ffe0ff */
[----:B------:R-:W-:Y:S02]  /*7d70*/  IMAD.MOV R16, RZ, RZ, -R7 ;  /* 0x000000ffff107224 */ /* 0x000fe400078e0a07 */
[----:B------:R-:W-:Y:S02]  /*7d80*/  IMAD.MOV.U32 R7, RZ, RZ, R12 ;  /* 0x000000ffff077224 */ /* 0x000fe400078e000c */
[----:B------:R-:W-:Y:S02]  /*7d90*/  @!P3 IMAD.IADD R6, R6, 0x1, -R191 ;  /* 0x000000010606b824 */ /* 0x000fe400078e0abf */
[----:B------:R-:W-:Y:S01]  /*7da0*/  IMAD R4, R191, R16, R11 ;  /* 0x00000010bf047224 */ /* 0x000fe200078e020b */
[----:B------:R-:W-:Y:S01]  /*7db0*/  @!P6 IADD3 R7, -R7, RZ, RZ ;  /* 0x000000ff0707e210 */ /* 0x000fe20007ffe1ff */
[----:B------:R-:W-:Y:S02]  /*7dc0*/  IMAD.MOV R10, RZ, RZ, -R3 ;  /* 0x000000ffff0a7224 */ /* 0x000fe400078e0a03 */
[----:B------:R-:W-:Y:S01]  /*7dd0*/  @!P1 IMAD.MOV R20, RZ, RZ, -R20 ;  /* 0x000000ffff149224 */ /* 0x000fe200078e0a14 */
[C---:B------:R-:W-:Y:S01]  /*7de0*/  ISETP.GT.U32.AND P1, PT, R191.reuse, R6, PT ;  /* 0x00000006bf00720c */ /* 0x040fe20003f24070 */
[----:B------:R-:W-:Y:S01]  /*7df0*/  IMAD.MOV.U32 R3, RZ, RZ, R8 ;  /* 0x000000ffff037224 */ /* 0x000fe200078e0008 */
[C---:B------:R-:W-:Y:S01]  /*7e00*/  ISETP.GT.U32.AND P6, PT, R191.reuse, R4, PT ;  /* 0x00000004bf00720c */ /* 0x040fe20003fc4070 */
[----:B------:R-:W-:Y:S01]  /*7e10*/  IMAD R10, R191, R10, R9 ;  /* 0x0000000abf0a7224 */ /* 0x000fe200078e0209 */
[----:B------:R-:W-:Y:S01]  /*7e20*/  STL [R1+0x98], R20 ;  /* 0x0000981401007387 */ /* 0x000fe20000100800 */
[----:B------:R-:W-:Y:S01]  /*7e30*/  @!P5 IMAD.MOV R3, RZ, RZ, -R3 ;  /* 0x000000ffff03d224 */ /* 0x000fe200078e0a03 */
[----:B------:R-:W-:Y:S01]  /*7e40*/  ISETP.GE.AND P5, PT, R17, RZ, PT ;  /* 0x000000ff1100720c */ /* 0x000fe20003fa6270 */
[----:B------:R-:W-:Y:S01]  /*7e50*/  @!P2 IMAD.IADD R14, R14, 0x1, -R191 ;  /* 0x000000010e0ea824 */ /* 0x000fe200078e0abf */
[----:B------:R-:W-:-:S02]  /*7e60*/  ISETP.GT.U32.AND P3, PT, R191, R10, PT ;  /* 0x0000000abf00720c */ /* 0x000fc40003f64070 */
[----:B------:R1:W-:Y:S01]  /*7e70*/  STL [R1+0x94], R3 ;  /* 0x0000940301007387 */ /* 0x0003e20000100800 */
[----:B------:R-:W-:Y:S02]  /*7e80*/  IADD3 R17, R247, 0x90, RZ ;  /* 0x00000090f7117810 */ /* 0x000fe40007ffe0ff */
[--C-:B------:R-:W-:Y:S01]  /*7e90*/  @!P1 IMAD.IADD R6, R6, 0x1, -R191.reuse ;  /* 0x0000000106069824 */ /* 0x100fe200078e0abf */
[----:B------:R2:W-:Y:S01]  /*7ea0*/  STL [R1+0x90], R7 ;  /* 0x0000900701007387 */ /* 0x0005e20000100800 */
[----:B------:R-:W-:Y:S01]  /*7eb0*/  @!P6 IMAD.IADD R4, R4, 0x1, -R191 ;  /* 0x000000010404e824 */ /* 0x000fe200078e0abf */
[----:B------:R-:W-:Y:S01]  /*7ec0*/  ISETP.GT.U32.AND P6, PT, R191, R14, PT ;  /* 0x0000000ebf00720c */ /* 0x000fe20003fc4070 */
[----:B------:R-:W-:Y:S01]  /*7ed0*/  IMAD.MOV.U32 R9, RZ, RZ, R6 ;  /* 0x000000ffff097224 */ /* 0x000fe200078e0006 */
[----:B------:R-:W-:Y:S01]  /*7ee0*/  ISETP.GE.AND P1, PT, R18, RZ, PT ;  /* 0x000000ff1200720c */ /* 0x000fe20003f26270 */
[----:B-1----:R-:W-:Y:S01]  /*7ef0*/  IMAD.HI.U32 R3, R194, R5, RZ ;  /* 0x00000005c2037227 */ /* 0x002fe200078e00ff */
[----:B------:R-:W-:-:S02]  /*7f00*/  IADD3 R18, R247, 0x91, RZ ;  /* 0x00000091f7127810 */ /* 0x000fc40007ffe0ff */
[----:B------:R-:W-:Y:S01]  /*7f10*/  @!P4 IADD3 R9, -R9, RZ, RZ ;  /* 0x000000ff0909c210 */ /* 0x000fe20007ffe1ff */
[----:B------:R-:W-:Y:S01]  /*7f20*/  IMAD.MOV R8, RZ, RZ, -R3 ;  /* 0x000000ffff087224 */ /* 0x000fe200078e0a03 */
[----:B--2---:R-:W-:Y:S01]  /*7f30*/  IABS R7, R15 ;  /* 0x0000000f00077213 */ /* 0x004fe20000000000 */
[----:B------:R-:W-:Y:S01]  /*7f40*/  @!P3 IMAD.IADD R10, R10, 0x1, -R191 ;  /* 0x000000010a0ab824 */ /* 0x000fe200078e0abf */
[C---:B------:R-:W-:Y:S01]  /*7f50*/  ISETP.GT.U32.AND P4, PT, R191.reuse, R4, PT ;  /* 0x00000004bf00720c */ /* 0x040fe20003f84070 */
[----:B------:R-:W-:Y:S01]  /*7f60*/  IMAD R6, R191, R8, R5 ;  /* 0x00000008bf067224 */ /* 0x000fe200078e0205 */
[----:B------:R-:W-:Y:S01]  /*7f70*/  ISETP.GE.AND P3, PT, R19, RZ, PT ;  /* 0x000000ff1300720c */ /* 0x000fe20003f66270 */
[----:B------:R-:W-:Y:S01]  /*7f80*/  IMAD.HI.U32 R3, R194, R7, RZ ;  /* 0x00000007c2037227 */ /* 0x000fe200078e00ff */
[----:B------:R-:W-:Y:S01]  /*7f90*/  ISETP.GT.U32.AND P2, PT, R191, R10, PT ;  /* 0x0000000abf00720c */ /* 0x000fe20003f44070 */
[----:B------:R1:W-:Y:S01]  /*7fa0*/  STL [R1+0x8c], R9 ;  /* 0x00008c0901007387 */ /* 0x0003e20000100800 */
[----:B------:R-:W-:Y:S01]  /*7fb0*/  IADD3 R19, R247, 0x92, RZ ;  /* 0x00000092f7137810 */ /* 0x000fe20007ffe0ff */
[----:B------:R-:W-:Y:S01]  /*7fc0*/  IMAD.MOV R8, RZ, RZ, -R3 ;  /* 0x000000ffff087224 */ /* 0x000fe200078e0a03 */
[----:B------:R-:W-:Y:S01]  /*7fd0*/  IABS R12, R18 ;  /* 0x00000012000c7213 */ /* 0x000fe20000000000 */
[----:B------:R-:W-:Y:S01]  /*7fe0*/  @!P6 IMAD.IADD R14, R14, 0x1, -R191 ;  /* 0x000000010e0ee824 */ /* 0x000fe200078e0abf */
[----:B------:R-:W-:Y:S01]  /*7ff0*/  IABS R11, R19 ;  /* 0x00000013000b7213 */ /* 0x000fe20000000000 */
[----:B------:R-:W-:-:S02]  /*8000*/  IMAD R8, R191, R8, R7 ;  /* 0x00000008bf087224 */ /* 0x000fc400078e0207 */
[----:B------:R-:W-:Y:S01]  /*8010*/  IMAD.HI.U32 R5, R194, R12, RZ ;  /* 0x0000000cc2057227 */ /* 0x000fe200078e00ff */
[----:B-1----:R-:W-:Y:S02]  /*8020*/  IABS R9, R17 ;  /* 0x0000001100097213 */ /* 0x002fe40000000000 */
[C---:B------:R-:W-:Y:S01]  /*8030*/  ISETP.GT.U32.AND P6, PT, R191.reuse, R8, PT ;  /* 0x00000008bf00720c */ /* 0x040fe20003fc4070 */
[----:B------:R-:W-:Y:S01]  /*8040*/  @!P2 IMAD.IADD R10, R10, 0x1, -R191 ;  /* 0x000000010a0aa824 */ /* 0x000fe200078e0abf */
[----:B------:R-:W-:Y:S01]  /*8050*/  ISETP.GT.U32.AND P2, PT, R191, R6, PT ;  /* 0x00000006bf00720c */ /* 0x000fe20003f44070 */
[----:B------:R-:W-:-:S04]  /*8060*/  IMAD.HI.U32 R3, R194, R9, RZ ;  /* 0x00000009c2037227 */ /* 0x000fc800078e00ff */
[----:B------:R-:W-:Y:S01]  /*8070*/  IMAD.MOV.U32 R16, RZ, RZ, R10 ;  /* 0x000000ffff107224 */ /* 0x000fe200078e000a */
[----:B------:R-:W-:Y:S01]  /*8080*/  IADD3 R10, -R3, RZ, RZ ;  /* 0x000000ff030a7210 */ /* 0x000fe20007ffe1ff */
[--C-:B------:R-:W-:Y:S01]  /*8090*/  @!P4 IMAD.IADD R4, R4, 0x1, -R191.reuse ;  /* 0x000000010404c824 */ /* 0x100fe200078e0abf */
[----:B------:R-:W-:Y:S01]  /*80a0*/  ISETP.GE.AND P4, PT, R13, RZ, PT ;  /* 0x000000ff0d00720c */ /* 0x000fe20003f86270 */
[----:B------:R-:W-:Y:S02]  /*80b0*/  @!P5 IMAD.MOV R16, RZ, RZ, -R16 ;  /* 0x000000ffff10d224 */ /* 0x000fe400078e0a10 */
[----:B------:R-:W-:Y:S02]  /*80c0*/  @!P6 IMAD.IADD R8, R8, 0x1, -R191 ;  /* 0x000000010808e824 */ /* 0x000fe400078e0abf */
[----:B------:R-:W-:Y:S01]  /*80d0*/  IMAD.HI.U32 R7, R194, R11, RZ ;  /* 0x0000000bc2077227 */ /* 0x000fe200078e00ff */
[----:B------:R1:W-:Y:S02]  /*80e0*/  STL [R1+0x88], R16 ;  /* 0x0000881001007387 */ /* 0x0003e40000100800 */
[----:B------:R-:W-:Y:S01]  /*80f0*/  ISETP.GT.U32.AND P6, PT, R191, R8, PT ;  /* 0x00000008bf00720c */ /* 0x000fe20003fc4070 */
[----:B------:R-:W-:-:S02]  /*8100*/  IMAD.MOV R5, RZ, RZ, -R5 ;  /* 0x000000ffff057224 */ /* 0x000fc400078e0a05 */
[----:B------:R-:W-:Y:S01]  /*8110*/  @!P2 IMAD.IADD R6, R6, 0x1, -R191 ;  /* 0x000000010606a824 */ /* 0x000fe200078e0abf */
[----:B------:R-:W-:Y:S01]  /*8120*/  ISETP.GE.AND P2, PT, R15, RZ, PT ;  /* 0x000000ff0f00720c */ /* 0x000fe20003f46270 */
[----:B------:R-:W-:Y:S01]  /*8130*/  IMAD R12, R191, R5, R12 ;  /* 0x00000005bf0c7224 */ /* 0x000fe200078e020c */
[----:B------:R-:W-:Y:S01]  /*8140*/  IADD3 R15, R247, 0x95, RZ ;  /* 0x00000095f70f7810 */ /* 0x000fe20007ffe0ff */
[----:B------:R-:W-:Y:S01]  /*8150*/  IMAD.MOV.U32 R3, RZ, RZ, R4 ;  /* 0x000000ffff037224 */ /* 0x000fe200078e0004 */
[C---:B------:R-:W-:Y:S01]  /*8160*/  ISETP.GT.U32.AND P5, PT, R191.reuse, R6, PT ;  /* 0x00000006bf00720c */ /* 0x040fe20003fa4070 */
[----:B-1----:R-:W-:Y:S02]  /*8170*/  IMAD.MOV R16, RZ, RZ, -R7 ;  /* 0x000000ffff107224 */ /* 0x002fe400078e0a07 */
[----:B------:R-:W-:Y:S02]  /*8180*/  IMAD.MOV.U32 R13, RZ, RZ, R14 ;  /* 0x000000ffff0d7224 */ /* 0x000fe400078e000e */
[----:B------:R-:W-:Y:S01]  /*8190*/  IMAD R4, R191, R16, R11 ;  /* 0x00000010bf047224 */ /* 0x000fe200078e020b */
[----:B------:R-:W-:Y:S01]  /*81a0*/  IADD3 R11, R247, 0x93, RZ ;  /* 0x00000093f70b7810 */ /* 0x000fe20007ffe0ff */
[----:B------:R-:W-:Y:S01]  /*81b0*/  @!P3 IMAD.MOV R3, RZ, RZ, -R3 ;  /* 0x000000ffff03b224 */ /* 0x000fe200078e0a03 */
[----:B------:R-:W-:Y:S01]  /*81c0*/  ISETP.GT.U32.AND P3, PT, R191, R12, PT ;  /* 0x0000000cbf00720c */ /* 0x000fe20003f64070 */
[----:B------:R-:W-:Y:S01]  /*81d0*/  @!P6 IMAD.IADD R8, R8, 0x1, -R191 ;  /* 0x000000010808e824 */ /* 0x000fe200078e0abf */
[----:B------:R-:W-:Y:S01]  /*81e0*/  @!P1 IADD3 R13, -R13, RZ, RZ ;  /* 0x000000ff0d0d9210 */ /* 0x000fe20007ffe1ff */
[C---:B------:R-:W-:Y:S01]  /*81f0*/  IMAD R10, R191.reuse, R10, R9 ;  /* 0x0000000abf0a7224 */ /* 0x040fe200078e0209 */
[C---:B------:R-:W-:Y:S01]  /*8200*/  ISETP.GT.U32.AND P6, PT, R191.reuse, R4, PT ;  /* 0x00000004bf00720c */ /* 0x040fe20003fc4070 */
[--C-:B------:R-:W-:Y:S01]  /*8210*/  @!P5 IMAD.IADD R6, R6, 0x1, -R191.reuse ;  /* 0x000000010606d824 */ /* 0x100fe200078e0abf */
[----:B------:R-:W-:Y:S01]  /*8220*/  IABS R5, R11 ;  /* 0x0000000b00057213 */ /* 0x000fe20000000000 */
[----:B------:R1:W-:Y:S01]  /*8230*/  STL [R1+0x84], R13 ;  /* 0x0000840d01007387 */ /* 0x0003e20000100800 */
[----:B------:R-:W-:Y:S01]  /*8240*/  ISETP.GT.U32.AND P1, PT, R191, R10, PT ;  /* 0x0000000abf00720c */ /* 0x000fe20003f24070 */
[----:B------:R-:W-:Y:S01]  /*8250*/  IMAD.MOV.U32 R7, RZ, RZ, R6 ;  /* 0x000000ffff077224 */ /* 0x000fe200078e0006 */
[----:B------:R-:W-:Y:S01]  /*8260*/  IABS R16, R15 ;  /* 0x0000000f00107213 */ /* 0x000fe20000000000 */
[----:B------:R2:W-:Y:S01]  /*8270*/  STL [R1+0x80], R3 ;  /* 0x0000800301007387 */ /* 0x0005e20000100800 */
[----:B------:R-:W-:Y:S01]  /*8280*/  ISETP.GE.AND P5, PT, R17, RZ, PT ;  /* 0x000000ff1100720c */ /* 0x000fe20003fa6270 */
[----:B------:R-:W-:Y:S01]  /*8290*/  @!P3 IMAD.IADD R12, R12, 0x1, -R191 ;  /* 0x000000010c0cb824 */ /* 0x000fe200078e0abf */
[C---:B------:R-:W-:Y:S01]  /*82a0*/  IADD3 R17, R247.reuse, 0x96, RZ ;  /* 0x00000096f7117810 */ /* 0x040fe20007ffe0ff */
[----:B------:R-:W-:Y:S01]  /*82b0*/  @!P4 IMAD.MOV R7, RZ, RZ, -R7 ;  /* 0x000000ffff07c224 */ /* 0x000fe200078e0a07 */
[----:B-1----:R-:W-:Y:S01]  /*82c0*/  IADD3 R13, R247, 0x94, RZ ;  /* 0x00000094f70d7810 */ /* 0x002fe20007ffe0ff */
[----:B------:R-:W-:Y:S01]  /*82d0*/  @!P6 IMAD.IADD R4, R4, 0x1, -R191 ;  /* 0x000000010404e824 */ /* 0x000fe200078e0abf */
[----:B------:R-:W-:-:S02]  /*82e0*/  ISETP.GT.U32.AND P6, PT, R191, R12, PT ;  /* 0x0000000cbf00720c */ /* 0x000fc40003fc4070 */
[----:B------:R1:W-:Y:S01]  /*82f0*/  STL [R1+0x7c], R7 ;  /* 0x00007c0701007387 */ /* 0x0003e20000100800 */
[----:B--2---:R-:W-:Y:S01]  /*8300*/  IMAD.HI.U32 R3, R194, R5, RZ ;  /* 0x00000005c2037227 */ /* 0x004fe200078e00ff */
[----:B------:R-:W-:Y:S02]  /*8310*/  IABS R14, R13 ;  /* 0x0000000d000e7213 */ /* 0x000fe40000000000 */
[----:B------:R-:W-:Y:S01]  /*8320*/  ISETP.GT.U32.AND P4, PT, R191, R4, PT ;  /* 0x00000004bf00720c */ /* 0x000fe20003f84070 */
[----:B------:R-:W-:Y:S01]  /*8330*/  @!P1 IMAD.IADD R10, R10, 0x1, -R191 ;  /* 0x000000010a0a9824 */ /* 0x000fe200078e0abf */
[----:B------:R-:W-:Y:S01]  /*8340*/  IADD3 R6, -R3, RZ, RZ ;  /* 0x000000ff03067210 */ /* 0x000fe20007ffe1ff */
[----:B------:R-:W-:Y:S01]  /*8350*/  IMAD.HI.U32 R3, R194, R14, RZ ;  /* 0x0000000ec2037227 */ /* 0x000fe200078e00ff */
[----:B------:R-:W-:Y:S02]  /*8360*/  ISETP.GE.AND P1, PT, R18, RZ, PT ;  /* 0x000000ff1200720c */ /* 0x000fe40003f26270 */
[----:B------:R-:W-:Y:S01]  /*8370*/  ISETP.GT.U32.AND P3, PT, R191, R10, PT ;  /* 0x0000000abf00720c */ /* 0x000fe20003f64070 */
[----:B------:R-:W-:Y:S01]  /*8380*/  IMAD.MOV R3, RZ, RZ, -R3 ;  /* 0x000000ffff037224 */ /* 0x000fe200078e0a03 */
[----:B------:R-:W-:Y:S01]  /*8390*/  IADD3 R18, R247, 0x97, RZ ;  /* 0x00000097f7127810 */ /* 0x000fe20007ffe0ff */
[----:B------:R-:W-:Y:S01]  /*83a0*/  @!P6 IMAD.IADD R12, R12, 0x1, -R191 ;  /* 0x000000010c0ce824 */ /* 0x000fe200078e0abf */
[----:B-1----:R-:W-:Y:S01]  /*83b0*/  IABS R7, R17 ;  /* 0x0000001100077213 */ /* 0x002fe20000000000 */
[C---:B------:R-:W-:Y:S01]  /*83c0*/  IMAD R14, R191.reuse, R3, R14 ;  /* 0x00000003bf0e7224 */ /* 0x040fe200078e020e */
[----:B------:R-:W-:Y:S01]  /*83d0*/  IABS R9, R18 ;  /* 0x0000001200097213 */ /* 0x000fe20000000000 */
[----:B------:R-:W-:-:S02]  /*83e0*/  IMAD R6, R191, R6, R5 ;  /* 0x00000006bf067224 */ /* 0x000fc400078e0205 */
[----:B------:R-:W-:Y:S01]  /*83f0*/  IMAD.HI.U32 R3, R194, R16, RZ ;  /* 0x00000010c2037227 */ /* 0x000fe200078e00ff */
[----:B------:R-:W-:-:S03]  /*8400*/  ISETP.GT.U32.AND P6, PT, R191, R14, PT ;  /* 0x0000000ebf00720c */ /* 0x000fc60003fc4070 */
[--C-:B------:R-:W-:Y:S01]  /*8410*/  @!P3 IMAD.IADD R10, R10, 0x1, -R191.reuse ;  /* 0x000000010a0ab824 */ /* 0x100fe200078e0abf */
[----:B------:R-:W-:Y:S01]  /*8420*/  ISETP.GT.U32.AND P3, PT, R191, R6, PT ;  /* 0x00000006bf00720c */ /* 0x000fe20003f64070 */
[----:B------:R-:W-:Y:S01]  /*8430*/  @!P4 IMAD.IADD R4, R4, 0x1, -R191 ;  /* 0x000000010404c824 */ /* 0x000fe200078e0abf */
[----:B------:R-:W-:Y:S01]  /*8440*/  ISETP.GE.AND P4, PT, R19, RZ, PT ;  /* 0x000000ff1300720c */ /* 0x000fe20003f86270 */
[----:B------:R-:W-:Y:S01]  /*8450*/  IMAD.MOV.U32 R20, RZ, RZ, R8 ;  /* 0x000000ffff147224 */ /* 0x000fe200078e0008 */
[----:B------:R-:W-:Y:S01]  /*8460*/  IADD3 R5, -R3, RZ, RZ ;  /* 0x000000ff03057210 */ /* 0x000fe20007ffe1ff */
[----:B------:R-:W-:-:S04]  /*8470*/  IMAD.HI.U32 R3, R194, R7, RZ ;  /* 0x00000007c2037227 */ /* 0x000fc800078e00ff */
[----:B------:R-:W-:Y:S02]  /*8480*/  @!P6 IMAD.IADD R14, R14, 0x1, -R191 ;  /* 0x000000010e0ee824 */ /* 0x000fe400078e0abf */
[C---:B------:R-:W-:Y:S02]  /*8490*/  IMAD R16, R191.reuse, R5, R16 ;  /* 0x00000005bf107224 */ /* 0x040fe400078e0210 */
[----:B------:R-:W-:Y:S01]  /*84a0*/  IMAD.MOV.U32 R5, RZ, RZ, R9 ;  /* 0x000000ffff057224 */ /* 0x000fe200078e0009 */
[----:B------:R-:W-:Y:S01]  /*84b0*/  ISETP.GT.U32.AND P6, PT, R191, R14, PT ;  /* 0x0000000ebf00720c */ /* 0x000fe20003fc4070 */
[----:B------:R-:W-:Y:S01]  /*84c0*/  IMAD.MOV R8, RZ, RZ, -R3 ;  /* 0x000000ffff087224 */ /* 0x000fe200078e0a03 */
[----:B------:R-:W-:Y:S01]  /*84d0*/  MOV R9, R12 ;  /* 0x0000000c00097202 */ /* 0x000fe20000000f00 */
[----:B------:R-:W-:Y:S01]  /*84e0*/  IMAD.MOV.U32 R3, RZ, RZ, R4 ;  /* 0x000000ffff037224 */ /* 0x000fe200078e0004 */
[----:B------:R-:W-:Y:S01]  /*84f0*/  IADD3 R12, R247, 0x99, RZ ;  /* 0x00000099f70c7810 */ /* 0x000fe20007ffe0ff */
[----:B------:R-:W-:Y:S01]  /*8500*/  @!P3 IMAD.IADD R6, R6, 0x1, -R191 ;  /* 0x000000010606b824 */ /* 0x000fe200078e0abf */
[----:B------:R-:W-:Y:S01]  /*8510*/  ISETP.GE.AND P3, PT, R11, RZ, PT ;  /* 0x000000ff0b00720c */ /* 0x000fe20003f66270 */
[----:B------:R-:W-:-:S02]  /*8520*/  @!P2 IMAD.MOV R20, RZ, RZ, -R20 ;  /* 0x000000ffff14a224 */ /* 0x000fc400078e0a14 */
[----:B------:R-:W-:Y:S01]  /*8530*/  @!P5 IMAD.MOV R10, RZ, RZ, -R10 ;  /* 0x000000ffff0ad224 */ /* 0x000fe200078e0a0a */
[C---:B------:R-:W-:Y:S01]  /*8540*/  ISETP.GT.U32.AND P5, PT, R191.reuse, R16, PT ;  /* 0x00000010bf00720c */ /* 0x040fe20003fa4070 */
[----:B------:R-:W-:Y:S01]  /*8550*/  @!P1 IMAD.MOV R9, RZ, RZ, -R9 ;  /* 0x000000ffff099224 */ /* 0x000fe200078e0a09 */
[C---:B------:R-:W-:Y:S01]  /*8560*/  ISETP.GT.U32.AND P2, PT, R191.reuse, R6, PT ;  /* 0x00000006bf00720c */ /* 0x040fe20003f44070 */
[----:B------:R-:W-:Y:S01]  /*8570*/  @!P4 IMAD.MOV R3, RZ, RZ, -R3 ;  /* 0x000000ffff03c224 */ /* 0x000fe200078e0a03 */
[----:B------:R-:W-:Y:S01]  /*8580*/  STL [R1+0x78], R20 ;  /* 0x0000781401007387 */ /* 0x000fe20000100800 */
[----:B------:R-:W-:Y:S01]  /*8590*/  IMAD R4, R191, R8, R7 ;  /* 0x00000008bf047224 */ /* 0x000fe200078e0207 */
[----:B------:R-:W-:Y:S02]  /*85a0*/  ISETP.GE.AND P1, PT, R13, RZ, PT ;  /* 0x000000ff0d00720c */ /* 0x000fe40003f26270 */
[----:B------:R1:W-:Y:S01]  /*85b0*/  STL [R1+0x74], R10 ;  /* 0x0000740a01007387 */ /* 0x0003e20000100800 */
[----:B------:R-:W-:-:S02]  /*85c0*/  @!P6 IADD3 R14, R14, -R191, RZ ;  /* 0x800000bf0e0ee210 */ /* 0x000fc40007ffe0ff */
[----:B------:R-:W-:Y:S01]  /*85d0*/  ISETP.GT.U32.AND P6, PT, R191, R4, PT ;  /* 0x00000004bf00720c */ /* 0x000fe20003fc4070 */
[----:B------:R2:W-:Y:S01]  /*85e0*/  STL [R1+0x70], R9 ;  /* 0x0000700901007387 */ /* 0x0005e20000100800 */
[--C-:B------:R-:W-:Y:S01]  /*85f0*/  @!P5 IMAD.IADD R16, R16, 0x1, -R191.reuse ;  /* 0x000000011010d824 */ /* 0x100fe200078e0abf */
[----:B------:R-:W-:Y:S01]  /*8600*/  ISETP.GE.AND P4, PT, R15, RZ, PT ;  /* 0x000000ff0f00720c */ /* 0x000fe20003f86270 */
[----:B------:R-:W-:Y:S01]  /*8610*/  @!P2 IMAD.IADD R6, R6, 0x1, -R191 ;  /* 0x000000010606a824 */ /* 0x000fe200078e0abf */
[----:B------:R3:W-:Y:S01]  /*8620*/  STL [R1+0x6c], R3 ;  /* 0x00006c0301007387 */ /* 0x0007e20000100800 */
[----:B------:R-:W-:Y:S01]  /*8630*/  IABS R7, R12 ;  /* 0x0000000c00077213 */ /* 0x000fe20000000000 */
[----:B-1----:R-:W-:Y:S01]  /*8640*/  IMAD.MOV.U32 R10, RZ, RZ, R14 ;  /* 0x000000ffff0a7224 */ /* 0x002fe200078e000e */
[----:B------:R-:W-:Y:S01]  /*8650*/  ISETP.GT.U32.AND P5, PT, R191, R16, PT ;  /* 0x00000010bf00720c */ /* 0x000fe20003fa4070 */
[----:B------:R-:W-:Y:S01]  /*8660*/  IMAD.MOV.U32 R11, RZ, RZ, R6 ;  /* 0x000000ffff0b7224 */ /* 0x000fe200078e0006 */
[C---:B------:R-:W-:Y:S01]  /*8670*/  IADD3 R13, R247.reuse, 0x9a, RZ ;  /* 0x0000009af70d7810 */ /* 0x040fe20007ffe0ff */
[----:B------:R-:W-:Y:S01]  /*8680*/  @!P1 IMAD.MOV R10, RZ, RZ, -R10 ;  /* 0x000000ffff0a9224 */ /* 0x000fe200078e0a0a */
[C---:B--2---:R-:W-:Y:S01]  /*8690*/  IADD3 R9, R247.reuse, 0x98, RZ ;  /* 0x00000098f7097810 */ /* 0x044fe20007ffe0ff */
[----:B------:R-:W-:Y:S01]  /*86a0*/  @!P3 IMAD.MOV R11, RZ, RZ, -R11 ;  /* 0x000000ffff0bb224 */ /* 0x000fe200078e0a0b */
[----:B------:R-:W-:Y:S01]  /*86b0*/  @!P6 IADD3 R4, R4, -R191, RZ ;  /* 0x800000bf0404e210 */ /* 0x000fe20007ffe0ff */
[----:B---3--:R-:W-:Y:S01]  /*86c0*/  IMAD.HI.U32 R3, R194, R5, RZ ;  /* 0x00000005c2037227 */ /* 0x008fe200078e00ff */
[----:B------:R-:W-:-:S02]  /*86d0*/  IADD3 R14, R247, 0x9b, RZ ;  /* 0x0000009bf70e7810 */ /* 0x000fc40007ffe0ff */
[C---:B------:R-:W-:Y:S01]  /*86e0*/  ISETP.GT.U32.AND P6, PT, R191.reuse, R4, PT ;  /* 0x00000004bf00720c */ /* 0x040fe20003fc4070 */
[----:B------:R-:W-:Y:S01]  /*86f0*/  IMAD.MOV R8, RZ, RZ, -R3 ;  /* 0x000000ffff087224 */ /* 0x000fe200078e0a03 */
[----:B------:R-:W-:Y:S01]  /*8700*/  IABS R3, R9 ;  /* 0x0000000900037213 */ /* 0x000fe20000000000 */
[----:B------:R-:W-:Y:S01]  /*8710*/  @!P5 IMAD.IADD R16, R16, 0x1, -R191 ;  /* 0x000000011010d824 */ /* 0x000fe200078e0abf */
[----:B------:R1:W-:Y:S01]  /*8720*/  STL [R1+0x68], R11 ;  /* 0x0000680b01007387 */ /* 0x0003e20000100800 */
[----:B------:R-:W-:Y:S01]  /*8730*/  IMAD R8, R191, R8, R5 ;  /* 0x00000008bf087224 */ /* 0x000fe200078e0205 */
[----:B------:R-:W-:Y:S01]  /*8740*/  ISETP.GE.AND P5, PT, R9, RZ, PT ;  /* 0x000000ff0900720c */ /* 0x000fe20003fa6270 */
[----:B------:R-:W-:Y:S01]  /*8750*/  IMAD.MOV.U32 R6, RZ, RZ, R3 ;  /* 0x000000ffff067224 */ /* 0x000fe200078e0003 */
[----:B------:R2:W-:Y:S01]  /*8760*/  STL [R1+0x64], R10 ;  /* 0x0000640a01007387 */ /* 0x0005e20000100800 */
[----:B------:R-:W-:Y:S02]  /*8770*/  IABS R9, R13 ;  /* 0x0000000d00097213 */ /* 0x000fe40000000000 */
[----:B------:R-:W-:Y:S01]  /*8780*/  ISETP.GT.U32.AND P1, PT, R191, R8, PT ;  /* 0x00000008bf00720c */ /* 0x000fe20003f24070 */
[----:B------:R-:W-:Y:S01]  /*8790*/  IMAD.HI.U32 R3, R194, R6, RZ ;  /* 0x00000006c2037227 */ /* 0x000fe200078e00ff */
[----:B------:R-:W-:-:S02]  /*87a0*/  ISETP.GE.AND P3, PT, R18, RZ, PT ;  /* 0x000000ff1200720c */ /* 0x000fc40003f66270 */
[----:B-1----:R-:W-:Y:S01]  /*87b0*/  IABS R11, R14 ;  /* 0x0000000e000b7213 */ /* 0x002fe20000000000 */
[----:B------:R-:W-:Y:S01]  /*87c0*/  IMAD.MOV R3, RZ, RZ, -R3 ;  /* 0x000000ffff037224 */ /* 0x000fe200078e0a03 */
[----:B------:R-:W-:Y:S01]  /*87d0*/  ISETP.GE.AND P2, PT, R17, RZ, PT ;  /* 0x000000ff1100720c */ /* 0x000fe20003f46270 */
[----:B--2---:R-:W-:Y:S01]  /*87e0*/  IMAD.MOV.U32 R10, RZ, RZ, R16 ;  /* 0x000000ffff0a7224 */ /* 0x004fe200078e0010 */
[----:B------:R-:W-:Y:S01]  /*87f0*/  IADD3 R17, R247, 0x9e, RZ ;  /* 0x0000009ef7117810 */ /* 0x000fe20007ffe0ff */
[----:B------:R-:W-:Y:S01]  /*8800*/  IMAD R6, R191, R3, R6 ;  /* 0x00000003bf067224 */ /* 0x000fe200078e0206 */
[----:B------:R-:W-:Y:S01]  /*8810*/  IADD3 R20, R247, 0xaa, RZ ;  /* 0x000000aaf7147810 */ /* 0x000fe20007ffe0ff */
[--C-:B------:R-:W-:Y:S02]  /*8820*/  @!P6 IMAD.IADD R4, R4, 0x1, -R191.reuse ;  /* 0x000000010404e824 */ /* 0x100fe400078e0abf */
[----:B------:R-:W-:Y:S01]  /*8830*/  @!P1 IMAD.IADD R8, R8, 0x1, -R191 ;  /* 0x0000000108089824 */ /* 0x000fe200078e0abf */
[C---:B------:R-:W-:Y:S01]  /*8840*/  ISETP.GT.U32.AND P6, PT, R191.reuse, R6, PT ;  /* 0x00000006bf00720c */ /* 0x040fe20003fc4070 */
[----:B------:R-:W-:Y:S01]  /*8850*/  @!P4 IMAD.MOV R10, RZ, RZ, -R10 ;  /* 0x000000ffff0ac224 */ /* 0x000fe200078e0a0a */
[----:B------:R-:W-:Y:S01]  /*8860*/  ISETP.GE.AND P4, PT, R12, RZ, PT ;  /* 0x000000ff0c00720c */ /* 0x000fe20003f86270 */
[----:B------:R-:W-:Y:S01]  /*8870*/  IMAD.HI.U32 R3, R194, R7, RZ ;  /* 0x00000007c2037227 */ /* 0x000fe200078e00ff */
[----:B------:R-:W-:-:S02]  /*8880*/  ISETP.GT.U32.AND P1, PT, R191, R8, PT ;  /* 0x00000008bf00720c */ /* 0x000fc40003f24070 */
[----:B------:R1:W-:Y:S01]  /*8890*/  STL [R1+0x60], R10 ;  /* 0x0000600a01007387 */ /* 0x0003e20000100800 */
[----:B------:R-:W-:-:S04]  /*88a0*/  IMAD.HI.U32 R5, R194, R9, RZ ;  /* 0x00000009c2057227 */ /* 0x000fc800078e00ff */
[----:B------:R-:W-:Y:S02]  /*88b0*/  IMAD.MOV.U32 R15, RZ, RZ, R4 ;  /* 0x000000ffff0f7224 */ /* 0x000fe400078e0004 */
[----:B------:R-:W-:Y:S02]  /*88c0*/  @!P6 IMAD.IADD R6, R6, 0x1, -R191 ;  /* 0x000000010606e824 */ /* 0x000fe400078e0abf */
[----:B------:R-:W-:Y:S01]  /*88d0*/  IMAD.MOV R12, RZ, RZ, -R5 ;  /* 0x000000ffff0c7224 */ /* 0x000fe200078e0a05 */
[----:B-1----:R-:W-:Y:S01]  /*88e0*/  IADD3 R10, -R3, RZ, RZ ;  /* 0x000000ff030a7210 */ /* 0x002fe20007ffe1ff */
[----:B------:R-:W-:Y:S01]  /*88f0*/  @!P1 IMAD.IADD R8, R8, 0x1, -R191 ;  /* 0x0000000108089824 */ /* 0x000fe200078e0abf */
[C---:B------:R-:W-:Y:S01]  /*8900*/  ISETP.GT.U32.AND P6, PT, R191.reuse, R6, PT ;  /* 0x00000006bf00720c */ /* 0x040fe20003fc4070 */
[----:B------:R-:W-:Y:S01]  /*8910*/  IMAD.MOV.U32 R5, RZ, RZ, R11 ;  /* 0x000000ffff057224 */ /* 0x000fe200078e000b */
[----:B------:R-:W-:Y:S01]  /*8920*/  IABS R11, R17 ;  /* 0x00000011000b7213 */ /* 0x000fe20000000000 */
[C---:B------:R-:W-:Y:S01]  /*8930*/  IMAD R4, R191.reuse, R10, R7 ;  /* 0x0000000abf047224 */ /* 0x040fe200078e0207 */
[----:B------:R-:W-:Y:S01]  /*8940*/  MOV R7, R8 ;  /* 0x0000000800077202 */ /* 0x000fe20000000f00 */
[----:B------:R-:W-:-:S02]  /*8950*/  IMAD R10, R191, R12, R9 ;  /* 0x0000000cbf0a7224 */ /* 0x000fc400078e0209 */
[----:B------:R-:W-:Y:S01]  /*8960*/  IMAD.HI.U32 R3, R194, R5, RZ ;  /* 0x00000005c2037227 */ /* 0x000fe200078e00ff */
[----:B------:R-:W-:-:S03]  /*8970*/  ISETP.GT.U32.AND P1, PT, R191, R4, PT ;  /* 0x00000004bf00720c */ /* 0x000fc60003f24070 */
[----:B------:R-:W-:Y:S02]  /*8980*/  IMAD.MOV R8, RZ, RZ, -R3 ;  /* 0x000000ffff087224 */ /* 0x000fe400078e0a03 */
[----:B------:R-:W-:Y:S01]  /*8990*/  @!P3 IMAD.MOV R7, RZ, RZ, -R7 ;  /* 0x000000ffff07b224 */ /* 0x000fe200078e0a07 */
[C---:B------:R-:W-:Y:S01]  /*89a0*/  ISETP.GT.U32.AND P3, PT, R191.reuse, R10, PT ;  /* 0x0000000abf00720c */ /* 0x040fe20003f64070 */
[----:B------:R-:W-:Y:S02]  /*89b0*/  IMAD R8, R191, R8, R5 ;  /* 0x00000008bf087224 */ /* 0x000fe400078e0205 */
[----:B------:R-:W-:Y:S01]  /*89c0*/  @!P2 IMAD.MOV R15, RZ, RZ, -R15 ;  /* 0x000000ffff0fa224 */ /* 0x000fe200078e0a0f */
[----:B------:R-:W-:Y:S01]  /*89d0*/  ISETP.GE.AND P2, PT, R13, RZ, PT ;  /* 0x000000ff0d00720c */ /* 0x000fe20003f46270 */
[--C-:B------:R-:W-:Y:S01]  /*89e0*/  @!P6 IMAD.IADD R6, R6, 0x1, -R191.reuse ;  /* 0x000000010606e824 */ /* 0x100fe200078e0abf */
[----:B------:R-:W-:Y:S01]  /*89f0*/  ISETP.GT.U32.AND P6, PT, R191, R8, PT ;  /* 0x00000008bf00720c */ /* 0x000fe20003fc4070 */
[----:B------:R-:W-:Y:S01]  /*8a00*/  @!P1 IMAD.IADD R4, R4, 0x1, -R191 ;  /* 0x0000000104049824 */ /* 0x000fe200078e0abf */
[----:B------:R-:W-:Y:S01]  /*8a10*/  IADD3 R13, R247, 0x9c, RZ ;  /* 0x0000009cf70d7810 */ /* 0x000fe20007ffe0ff */
[----:B------:R1:W-:Y:S01]  /*8a20*/  STL [R1+0x5c], R15 ;  /* 0x00005c0f01007387 */ /* 0x0003e20000100800 */
[----:B------:R-:W-:-:S02]  /*8a30*/  IMAD.MOV.U32 R12, RZ, RZ, R6 ;  /* 0x000000ffff0c7224 */ /* 0x000fc400078e0006 */
[----:B------:R-:W-:Y:S01]  /*8a40*/  ISETP.GT.U32.AND P1, PT, R191, R4, PT ;  /* 0x00000004bf00720c */ /* 0x000fe20003f24070 */
[----:B------:R2:W-:Y:S01]  /*8a50*/  STL [R1+0x58], R7 ;  /* 0x0000580701007387 */ /* 0x0005e20000100800 */
[--C-:B------:R-:W-:Y:S01]  /*8a60*/  @!P3 IMAD.IADD R10, R10, 0x1, -R191.reuse ;  /* 0x000000010a0ab824 */ /* 0x100fe200078e0abf */
[----:B------:R-:W-:Y:S01]  /*8a70*/  @!P5 IADD3 R12, -R12, RZ, RZ ;  /* 0x000000ff0c0cd210 */ /* 0x000fe20007ffe1ff */
[----:B------:R-:W-:Y:S01]  /*8a80*/  IMAD.HI.U32 R6, R194, R11, RZ ;  /* 0x0000000bc2067227 */ /* 0x000fe200078e00ff */
[----:B------:R-:W-:Y:S02]  /*8a90*/  ISETP.GE.AND P5, PT, R14, RZ, PT ;  /* 0x000000ff0e00720c */ /* 0x000fe40003fa6270 */
[----:B-1----:R-:W-:Y:S01]  /*8aa0*/  IADD3 R15, R247, 0x9d, RZ ;  /* 0x0000009df70f7810 */ /* 0x002fe20007ffe0ff */
[--C-:B------:R-:W-:Y:S01]  /*8ab0*/  @!P6 IMAD.IADD R8, R8, 0x1, -R191.reuse ;  /* 0x000000010808e824 */ /* 0x100fe200078e0abf */
[C---:B------:R-:W-:Y:S01]  /*8ac0*/  ISETP.GT.U32.AND P3, PT, R191.reuse, R10, PT ;  /* 0x0000000abf00720c */ /* 0x040fe20003f64070 */
[----:B------:R1:W-:Y:S01]  /*8ad0*/  STL [R1+0x54], R12 ;  /* 0x0000540c01007387 */ /* 0x0003e20000100800 */
[----:B--2---:R-:W-:Y:S01]  /*8ae0*/  IABS R7, R13 ;  /* 0x0000000d00077213 */ /* 0x004fe20000000000 */
[----:B------:R-:W-:Y:S01]  /*8af0*/  IMAD.MOV R16, RZ, RZ, -R6 ;  /* 0x000000ffff107224 */ /* 0x000fe200078e0a06 */
[----:B------:R-:W-:Y:S01]  /*8b00*/  IABS R9, R15 ;  /* 0x0000000f00097213 */ /* 0x000fe20000000000 */
[----:B------:R-:W-:Y:S01]  /*8b10*/  @!P1 IMAD.IADD R4, R4, 0x1, -R191 ;  /* 0x0000000104049824 */ /* 0x000fe200078e0abf */
[----:B------:R-:W-:Y:S01]  /*8b20*/  ISETP.GT.U32.AND P6, PT, R191, R8, PT ;  /* 0x00000008bf00720c */ /* 0x000fe20003fc4070 */
[----:B------:R-:W-:Y:S01]  /*8b30*/  IMAD.HI.U32 R3, R194, R7, RZ ;  /* 0x00000007c2037227 */ /* 0x000fe200078e00ff */
[----:B------:R-:W-:-:S02]  /*8b40*/  ISETP.GE.AND P1, PT, R13, RZ, PT ;  /* 0x000000ff0d00720c */ /* 0x000fc40003f26270 */
[----:B------:R-:W-:Y:S01]  /*8b50*/  MOV R19, R4 ;  /* 0x0000000400137202 */ /* 0x000fe20000000f00 */
[----:B------:R-:W-:Y:S01]  /*8b60*/  IMAD.HI.U32 R5, R194, R9, RZ ;  /* 0x00000009c2057227 */ /* 0x000fe200078e00ff */
[----:B------:R-:W-:-:S03]  /*8b70*/  IADD3 R13, R247, 0xa1, RZ ;  /* 0x000000a1f70d7810 */ /* 0x000fc60007ffe0ff */
[----:B-1----:R-:W-:Y:S02]  /*8b80*/  IMAD.MOV R12, RZ, RZ, -R3 ;  /* 0x000000ffff0c7224 */ /* 0x002fe400078e0a03 */
[----:B------:R-:W-:Y:S02]  /*8b90*/  IMAD.MOV R14, RZ, RZ, -R5 ;  /* 0x000000ffff0e7224 */ /* 0x000fe400078e0a05 */
[C---:B------:R-:W-:Y:S02]  /*8ba0*/  IMAD R6, R191.reuse, R12, R7 ;  /* 0x0000000cbf067224 */ /* 0x040fe400078e0207 */
[----:B------:R-:W-:Y:S01]  /*8bb0*/  IMAD R12, R191, R14, R9 ;  /* 0x0000000ebf0c7224 */ /* 0x000fe200078e0209 */
[----:B------:R-:W-:Y:S01]  /*8bc0*/  IADD3 R9, R247, 0x9f, RZ ;  /* 0x0000009ff7097810 */ /* 0x000fe20007ffe0ff */
[----:B------:R-:W-:Y:S01]  /*8bd0*/  @!P3 IMAD.IADD R10, R10, 0x1, -R191 ;  /* 0x000000010a0ab824 */ /* 0x000fe200078e0abf */
[C---:B------:R-:W-:Y:S01]  /*8be0*/  ISETP.GT.U32.AND P3, PT, R191.reuse, R6, PT ;  /* 0x00000006bf00720c */ /* 0x040fe20003f64070 */
[C---:B------:R-:W-:Y:S01]  /*8bf0*/  IMAD R14, R191.reuse, R16, R11 ;  /* 0x00000010bf0e7224 */ /* 0x040fe200078e020b */
[----:B------:R-:W-:Y:S01]  /*8c00*/  IABS R4, R9 ;  /* 0x0000000900047213 */ /* 0x000fe20000000000 */
[----:B------:R-:W-:Y:S01]  /*8c10*/  @!P4 IMAD.MOV R19, RZ, RZ, -R19 ;  /* 0x000000ffff13c224 */ /* 0x000fe200078e0a13 */
[C---:B------:R-:W-:Y:S01]  /*8c20*/  ISETP.GT.U32.AND P4, PT, R191.reuse, R12, PT ;  /* 0x0000000cbf00720c */ /* 0x040fe20003f84070 */
[----:B------:R-:W-:Y:S01]  /*8c30*/  @!P6 IMAD.IADD R8, R8, 0x1, -R191 ;  /* 0x000000010808e824 */ /* 0x000fe200078e0abf */
[----:B------:R-:W-:Y:S01]  /*8c40*/  ISETP.GT.U32.AND P6, PT, R191, R14, PT ;  /* 0x0000000ebf00720c */ /* 0x000fe20003fc4070 */
[----:B------:R-:W-:Y:S01]  /*8c50*/  IMAD.HI.U32 R3, R194, R4, RZ ;  /* 0x00000004c2037227 */ /* 0x000fe200078e00ff */
[C---:B------:R-:W-:Y:S01]  /*8c60*/  IADD3 R11, R247.reuse, 0xa0, RZ ;  /* 0x000000a0f70b7810 */ /* 0x040fe20007ffe0ff */
[----:B------:R1:W-:Y:S01]  /*8c70*/  STL [R1+0x50], R19 ;  /* 0x0000501301007387 */ /* 0x0003e20000100800 */
[----:B------:R-:W-:Y:S01]  /*8c80*/  IADD3 R16, R247, 0xa3, RZ ;  /* 0x000000a3f7107810 */ /* 0x000fe20007ffe0ff */
[----:B------:R-:W-:Y:S01]  /*8c90*/  IMAD.MOV R5, RZ, RZ, -R3 ;  /* 0x000000ffff057224 */ /* 0x000fe200078e0a03 */
[----:B------:R-:W-:Y:S01]  /*8ca0*/  IABS R7, R11 ;  /* 0x0000000b00077213 */ /* 0x000fe20000000000 */
[--C-:B------:R-:W-:Y:S01]  /*8cb0*/  @!P3 IMAD.IADD R6, R6, 0x1, -R191.reuse ;  /* 0x000000010606b824 */ /* 0x100fe200078e0abf */
[----:B------:R-:W-:Y:S01]  /*8cc0*/  ISETP.GE.AND P3, PT, R17, RZ, PT ;  /* 0x000000ff1100720c */ /* 0x000fe20003f66270 */
[----:B------:R-:W-:Y:S01]  /*8cd0*/  IMAD.MOV.U32 R18, RZ, RZ, R10 ;  /* 0x000000ffff127224 */ /* 0x000fe200078e000a */
[----:B------:R-:W-:Y:S01]  /*8ce0*/  MOV R10, R8 ;  /* 0x00000008000a7202 */ /* 0x000fe20000000f00 */
[--C-:B------:R-:W-:Y:S01]  /*8cf0*/  @!P4 IMAD.IADD R12, R12, 0x1, -R191.reuse ;  /* 0x000000010c0cc824 */ /* 0x100fe200078e0abf */
[----:B------:R-:W-:Y:S01]  /*8d00*/  ISETP.GT.U32.AND P4, PT, R191, R6, PT ;  /* 0x00000006bf00720c */ /* 0x000fe20003f84070 */
[----:B------:R-:W-:Y:S01]  /*8d10*/  @!P6 IMAD.IADD R14, R14, 0x1, -R191 ;  /* 0x000000010e0ee824 */ /* 0x000fe200078e0abf */
[----:B-1----:R-:W-:Y:S01]  /*8d20*/  IADD3 R19, R247, 0xa9, RZ ;  /* 0x000000a9f7137810 */ /* 0x002fe20007ffe0ff */
[----:B------:R-:W-:Y:S01]  /*8d30*/  IMAD.HI.U32 R3, R194, R7, RZ ;  /* 0x00000007c2037227 */ /* 0x000fe200078e00ff */
[----:B------:R-:W-:-:S03]  /*8d40*/  ISETP.GT.U32.AND P6, PT, R191, R12, PT ;  /* 0x0000000cbf00720c */ /* 0x000fc60003fc4070 */
[----:B------:R-:W-:Y:S02]  /*8d50*/  IMAD R4, R191, R5, R4 ;  /* 0x00000005bf047224 */ /* 0x000fe400078e0204 */
[----:B------:R-:W-:Y:S02]  /*8d60*/  IMAD.MOV R8, RZ, RZ, -R3 ;  /* 0x000000ffff087224 */ /* 0x000fe400078e0a03 */
[----:B------:R-:W-:Y:S01]  /*8d70*/  @!P2 IMAD.MOV R18, RZ, RZ, -R18 ;  /* 0x000000ffff12a224 */ /* 0x000fe200078e0a12 */
[----:B------:R-:W-:Y:S01]  /*8d80*/  ISETP.GE.AND P2, PT, R15, RZ, PT ;  /* 0x000000ff0f00720c */ /* 0x000fe20003f46270 */
[----:B------:R-:W-:Y:S01]  /*8d90*/  @!P5 IMAD.MOV R10, RZ, RZ, -R10 ;  /* 0x000000ffff0ad224 */ /* 0x000fe200078e0a0a */
[C---:B------:R-:W-:Y:S01]  /*8da0*/  ISETP.GT.U32.AND P5, PT, R191.reuse, R14, PT ;  /* 0x0000000ebf00720c */ /* 0x040fe20003fa4070 */
[----:B------:R-:W-:Y:S01]  /*8db0*/  @!P4 IMAD.IADD R6, R6, 0x1, -R191 ;  /* 0x000000010606c824 */ /* 0x000fe200078e0abf */
[C---:B------:R-:W-:Y:S01]  /*8dc0*/  ISETP.GT.U32.AND P4, PT, R191.reuse, R4, PT ;  /* 0x00000004bf00720c */ /* 0x040fe20003f84070 */
[----:B------:R-:W-:Y:S01]  /*8dd0*/  IMAD R8, R191, R8, R7 ;  /* 0x00000008bf087224 */ /* 0x000fe200078e0207 */
[----:B------:R-:W-:Y:S01]  /*8de0*/  STL [R1+0x4c], R18 ;  /* 0x00004c1201007387 */ /* 0x000fe20000100800 */
[----:B------:R-:W-:Y:S01]  /*8df0*/  @!P6 IMAD.IADD R12, R12, 0x1, -R191 ;  /* 0x000000010c0ce824 */ /* 0x000fe200078e0abf */
[----:B------:R-:W-:Y:S01]  /*8e00*/  IADD3 R15, R247, 0xa2, RZ ;  /* 0x000000a2f70f7810 */ /* 0x000fe20007ffe0ff */
[----:B------:R-:W-:Y:S01]  /*8e10*/  IMAD.MOV.U32 R17, RZ, RZ, R6 ;  /* 0x000000ffff117224 */ /* 0x000fe200078e0006 */
[----:B------:R1:W-:Y:S01]  /*8e20*/  STL [R1+0x48], R10 ;  /* 0x0000480a01007387 */ /* 0x0003e20000100800 */
[----:B------:R-:W-:-:S02]  /*8e30*/  ISETP.GT.U32.AND P6, PT, R191, R8, PT ;  /* 0x00000008bf00720c */ /* 0x000fc40003fc4070 */
[----:B------:R-:W-:Y:S02]  /*8e40*/  IABS R7, R15 ;  /* 0x0000000f00077213 */ /* 0x000fe40000000000 */
[----:B------:R-:W-:Y:S02]  /*8e50*/  @!P5 IADD3 R14, R14, -R191, RZ ;  /* 0x800000bf0e0ed210 */ /* 0x000fe40007ffe0ff */
[----:B------:R-:W-:Y:S01]  /*8e60*/  ISETP.GE.AND P5, PT, R9, RZ, PT ;  /* 0x000000ff0900720c */ /* 0x000fe20003fa6270 */
[--C-:B------:R-:W-:Y:S01]  /*8e70*/  @!P4 IMAD.IADD R4, R4, 0x1, -R191.reuse ;  /* 0x000000010404c824 */ /* 0x100fe200078e0abf */
[----:B------:R-:W-:Y:S02]  /*8e80*/  IABS R9, R16 ;  /* 0x0000001000097213 */ /* 0x000fe40000000000 */
[----:B-1----:R-:W-:Y:S02]  /*8e90*/  IABS R10, R13 ;  /* 0x0000000d000a7213 */ /* 0x002fe40000000000 */
[----:B------:R-:W-:Y:S01]  /*8ea0*/  @!P1 IADD3 R17, -R17, RZ, RZ ;  /* 0x000000ff11119210 */ /* 0x000fe20007ffe1ff */
[----:B------:R-:W-:Y:S01]  /*8eb0*/  @!P6 IMAD.IADD R8, R8, 0x1, -R191 ;  /* 0x000000010808e824 */ /* 0x000fe200078e0abf */
[----:B------:R-:W-:Y:S01]  /*8ec0*/  ISETP.GT.U32.AND P1, PT, R191, R4, PT ;  /* 0x00000004bf00720c */ /* 0x000fe20003f24070 */
[----:B------:R-:W-:Y:S01]  /*8ed0*/  IMAD.HI.U32 R3, R194, R10, RZ ;  /* 0x0000000ac2037227 */ /* 0x000fe200078e00ff */
[----:B------:R-:W-:Y:S01]  /*8ee0*/  ISETP.GE.AND P4, PT, R11, RZ, PT ;  /* 0x000000ff0b00720c */ /* 0x000fe20003f86270 */
[----:B------:R1:W-:Y:S01]  /*8ef0*/  STL [R1+0x44], R17 ;  /* 0x0000441101007387 */ /* 0x0003e20000100800 */
[----:B------:R-:W-:Y:S01]  /*8f00*/  ISETP.GT.U32.AND P6, PT, R191, R8, PT ;  /* 0x00000008bf00720c */ /* 0x000fe20003fc4070 */
[----:B------:R-:W-:-:S02]  /*8f10*/  IMAD.MOV R5, RZ, RZ, -R3 ;  /* 0x000000ffff057224 */ /* 0x000fc400078e0a03 */
[----:B------:R-:W-:-:S04]  /*8f20*/  IMAD.HI.U32 R3, R194, R7, RZ ;  /* 0x00000007c2037227 */ /* 0x000fc800078e00ff */
[----:B------:R-:W-:Y:S02]  /*8f30*/  IMAD R10, R191, R5, R10 ;  /* 0x00000005bf0a7224 */ /* 0x000fe400078e020a */
[----:B------:R-:W-:Y:S01]  /*8f40*/  IMAD.MOV.U32 R5, RZ, RZ, R9 ;  /* 0x000000ffff057224 */ /* 0x000fe200078e0009 */
[----:B-1----:R-:W-:Y:S01]  /*8f50*/  IADD3 R17, R247, 0xa6, RZ ;  /* 0x000000a6f7117810 */ /* 0x002fe20007ffe0ff */
[----:B------:R-:W-:Y:S02]  /*8f60*/  IMAD.MOV R6, RZ, RZ, -R3 ;  /* 0x000000ffff067224 */ /* 0x000fe400078e0a03 */
[----:B------:R-:W-:Y:S01]  /*8f70*/  IMAD.HI.U32 R3, R194, R5, RZ ;  /* 0x00000005c2037227 */ /* 0x000fe200078e00ff */
[----:B------:R-:W-:-:S03]  /*8f80*/  @!P6 IADD3 R8, R8, -R191, RZ ;  /* 0x800000bf0808e210 */ /* 0x000fc60007ffe0ff */
[----:B------:R-:W-:Y:S02]  /*8f90*/  IMAD.MOV.U32 R11, RZ, RZ, R12 ;  /* 0x000000ffff0b7224 */ /* 0x000fe400078e000c */
[C---:B------:R-:W-:Y:S02]  /*8fa0*/  IMAD R6, R191.reuse, R6, R7 ;  /* 0x00000006bf067224 */ /* 0x040fe400078e0207 */
[----:B------:R-:W-:Y:S02]  /*8fb0*/  IMAD.MOV R12, RZ, RZ, -R3 ;  /* 0x000000ffff0c7224 */ /* 0x000fe400078e0a03 */
[----:B------:R-:W-:Y:S01]  /*8fc0*/  @!P1 IMAD.IADD R4, R4, 0x1, -R191 ;  /* 0x0000000104049824 */ /* 0x000fe200078e0abf */
[C---:B------:R-:W-:Y:S01]  /*8fd0*/  ISETP.GT.U32.AND P1, PT, R191.reuse, R6, PT ;  /* 0x00000006bf00720c */ /* 0x040fe20003f24070 */
[C---:B------:R-:W-:Y:S02]  /*8fe0*/  IMAD R12, R191.reuse, R12, R5 ;  /* 0x0000000cbf0c7224 */ /* 0x040fe400078e0205 */
[----:B------:R-:W-:Y:S01]  /*8ff0*/  @!P2 IMAD.MOV R11, RZ, RZ, -R11 ;  /* 0x000000ffff0ba224 */ /* 0x000fe200078e0a0b */
[C---:B------:R-:W-:Y:S01]  /*9000*/  ISETP.GT.U32.AND P2, PT, R191.reuse, R10, PT ;  /* 0x0000000abf00720c */ /* 0x040fe20003f44070 */
[----:B------:R-:W-:Y:S01]  /*9010*/  IMAD.MOV.U32 R9, RZ, RZ, R14 ;  /* 0x000000ffff097224 */ /* 0x000fe200078e000e */
[----:B------:R-:W-:Y:S01]  /*9020*/  ISETP.GT.U32.AND P6, PT, R191, R12, PT ;  /* 0x0000000cbf00720c */ /* 0x000fe20003fc4070 */
[----:B------:R-:W-:Y:S01]  /*9030*/  IMAD.MOV.U32 R18, RZ, RZ, R4 ;  /* 0x000000ffff127224 */ /* 0x000fe200078e0004 */
[----:B------:R1:W-:Y:S01]  /*9040*/  STL [R1+0x40], R11 ;  /* 0x0000400b01007387 */ /* 0x0003e20000100800 */
[----:B------:R-:W-:Y:S01]  /*9050*/  @!P3 IMAD.MOV R9, RZ, RZ, -R9 ;  /* 0x000000ffff09b224 */ /* 0x000fe200078e0a09 */
[----:B------:R-:W-:Y:S01]  /*9060*/  ISETP.GE.AND P3, PT, R13, RZ, PT ;  /* 0x000000ff0d00720c */ /* 0x000fe20003f66270 */
[----:B------:R-:W-:Y:S01]  /*9070*/  IMAD.MOV.U32 R14, RZ, RZ, R8 ;  /* 0x000000ffff0e7224 */ /* 0x000fe200078e0008 */
[C---:B------:R-:W-:Y:S01]  /*9080*/  IADD3 R13, R247.reuse, 0xa5, RZ ;  /* 0x000000a5f70d7810 */ /* 0x040fe20007ffe0ff */
[--C-:B------:R-:W-:Y:S01]  /*9090*/  @!P1 IMAD.IADD R6, R6, 0x1, -R191.reuse ;  /* 0x0000000106069824 */ /* 0x100fe200078e0abf */
[----:B------:R2:W-:Y:S01]  /*90a0*/  STL [R1+0x3c], R9 ;  /* 0x00003c0901007387 */ /* 0x0005e20000100800 */
[----:B------:R-:W-:Y:S01]  /*90b0*/  @!P5 IMAD.MOV R18, RZ, RZ, -R18 ;  /* 0x000000ffff12d224 */ /* 0x000fe200078e0a12 */
[----:B------:R-:W-:Y:S01]  /*90c0*/  IABS R7, R13 ;  /* 0x0000000d00077213 */ /* 0x000fe20000000000 */
[--C-:B------:R-:W-:Y:S01]  /*90d0*/  @!P2 IMAD.IADD R10, R10, 0x1, -R191.reuse ;  /* 0x000000010a0aa824 */ /* 0x100fe200078e0abf */
[----:B-1----:R-:W-:Y:S01]  /*90e0*/  IADD3 R11, R247, 0xa4, RZ ;  /* 0x000000a4f70b7810 */ /* 0x002fe20007ffe0ff */
[----:B------:R-:W-:Y:S01]  /*90f0*/  @!P6 IMAD.IADD R12, R12, 0x1, -R191 ;  /* 0x000000010c0ce824 */ /* 0x000fe200078e0abf */
[----:B------:R-:W-:Y:S01]  /*9100*/  ISETP.GT.U32.AND P6, PT, R191, R6, PT ;  /* 0x00000006bf00720c */ /* 0x000fe20003fc4070 */
[----:B------:R-:W-:Y:S01]  /*9110*/  IMAD.HI.U32 R4, R194, R7, RZ ;  /* 0x00000007c2047227 */ /* 0x000fe200078e00ff */
[----:B------:R-:W-:Y:S01]  /*9120*/  IABS R5, R11 ;  /* 0x0000000b00057213 */ /* 0x000fe20000000000 */
[----:B------:R-:W-:Y:S01]  /*9130*/  STL [R1+0x38], R18 ;  /* 0x0000381201007387 */ /* 0x000fe20000100800 */
[----:B------:R-:W-:-:S02]  /*9140*/  @!P4 IADD3 R14, -R14, RZ, RZ ;  /* 0x000000ff0e0ec210 */ /* 0x000fc40007ffe1ff */
[----:B--2---:R-:W-:Y:S01]  /*9150*/  IABS R9, R17 ;  /* 0x0000001100097213 */ /* 0x004fe20000000000 */
[----:B------:R-:W-:Y:S01]  /*9160*/  IMAD.HI.U32 R3, R194, R5, RZ ;  /* 0x00000005c2037227 */ /* 0x000fe200078e00ff */
[----:B------:R-:W-:Y:S01]  /*9170*/  ISETP.GT.U32.AND P5, PT, R191, R12, PT ;  /* 0x0000000cbf00720c */ /* 0x000fe20003fa4070 */
[----:B------:R1:W-:Y:S01]  /*9180*/  STL [R1+0x34], R14 ;  /* 0x0000340e01007387 */ /* 0x0003e20000100800 */
[----:B------:R-:W-:Y:S01]  /*9190*/  ISETP.GE.AND P2, PT, R15, RZ, PT ;  /* 0x000000ff0f00720c */ /* 0x000fe20003f46270 */
[----:B------:R-:W-:Y:S01]  /*91a0*/  IMAD.MOV R8, RZ, RZ, -R3 ;  /* 0x000000ffff087224 */ /* 0x000fe200078e0a03 */
[----:B------:R-:W-:Y:S01]  /*91b0*/  ISETP.GT.U32.AND P1, PT, R191, R10, PT ;  /* 0x0000000abf00720c */ /* 0x000fe20003f24070 */
[----:B------:R-:W-:Y:S01]  /*91c0*/  @!P6 IMAD.IADD R6, R6, 0x1, -R191 ;  /* 0x000000010606e824 */ /* 0x000fe200078e0abf */
[----:B------:R-:W-:Y:S01]  /*91d0*/  IADD3 R15, R247, 0xa7, RZ ;  /* 0x000000a7f70f7810 */ /* 0x000fe20007ffe0ff */
[----:B------:R-:W-:Y:S01]  /*91e0*/  IMAD.HI.U32 R3, R194, R9, RZ ;  /* 0x00000009c2037227 */ /* 0x000fe200078e00ff */
[----:B------:R-:W-:-:S02]  /*91f0*/  ISETP.GE.AND P4, PT, R16, RZ, PT ;  /* 0x000000ff1000720c */ /* 0x000fc40003f86270 */
[----:B------:R-:W-:Y:S01]  /*9200*/  IABS R16, R15 ;  /* 0x0000000f00107213 */ /* 0x000fe20000000000 */
[----:B-1----:R-:W-:Y:S01]  /*9210*/  IMAD.MOV R14, RZ, RZ, -R4 ;  /* 0x000000ffff0e7224 */ /* 0x002fe200078e0a04 */
[----:B------:R-:W-:Y:S01]  /*9220*/  IADD3 R18, R247, 0xa8, RZ ;  /* 0x000000a8f7127810 */ /* 0x000fe20007ffe0ff */
[C---:B------:R-:W-:Y:S02]  /*9230*/  IMAD R4, R191.reuse, R8, R5 ;  /* 0x00000008bf047224 */ /* 0x040fe400078e0205 */
[C---:B------:R-:W-:Y:S01]  /*9240*/  IMAD R8, R191.reuse, R14, R7 ;  /* 0x0000000ebf087224 */ /* 0x040fe200078e0207 */
[----:B------:R-:W-:Y:S01]  /*9250*/  IABS R7, R18 ;  /* 0x0000001200077213 */ /* 0x000fe20000000000 */
[----:B------:R-:W-:Y:S01]  /*9260*/  IMAD.MOV R14, RZ, RZ, -R3 ;  /* 0x000000ffff0e7224 */ /* 0x000fe200078e0a03 */
[C---:B------:R-:W-:Y:S01]  /*9270*/  ISETP.GT.U32.AND P6, PT, R191.reuse, R4, PT ;  /* 0x00000004bf00720c */ /* 0x040fe20003fc4070 */
[----:B------:R-:W-:Y:S01]  /*9280*/  @!P5 IMAD.IADD R12, R12, 0x1, -R191 ;  /* 0x000000010c0cd824 */ /* 0x000fe200078e0abf */
[C---:B------:R-:W-:Y:S01]  /*9290*/  ISETP.GT.U32.AND P5, PT, R191.reuse, R8, PT ;  /* 0x00000008bf00720c */ /* 0x040fe20003fa4070 */
[----:B------:R-:W-:Y:S01]  /*92a0*/  IMAD R14, R191, R14, R9 ;  /* 0x0000000ebf0e7224 */ /* 0x000fe200078e0209 */
[----:B------:R-:W-:Y:S01]  /*92b0*/  IABS R9, R19 ;  /* 0x0000001300097213 */ /* 0x000fe20000000000 */
[----:B------:R-:W-:-:S04]  /*92c0*/  IMAD.HI.U32 R3, R194, R16, RZ ;  /* 0x00000010c2037227 */ /* 0x000fc800078e00ff */
[----:B------:R-:W-:Y:S01]  /*92d0*/  @!P1 IMAD.IADD R10, R10, 0x1, -R191 ;  /* 0x000000010a0a9824 */ /* 0x000fe200078e0abf */
[----:B------:R-:W-:Y:S01]  /*92e0*/  ISETP.GE.AND P1, PT, R11, RZ, PT ;  /* 0x000000ff0b00720c */ /* 0x000fe20003f26270 */
[----:B------:R-:W-:Y:S01]  /*92f0*/  IMAD.MOV R5, RZ, RZ, -R3 ;  /* 0x000000ffff057224 */ /* 0x000fe200078e0a03 */
[----:B------:R-:W-:Y:S01]  /*9300*/  IABS R11, R20 ;  /* 0x00000014000b7213 */ /* 0x000fe20000000000 */
[----:B------:R-:W-:Y:S01]  /*9310*/  IMAD.HI.U32 R3, R194, R7, RZ ;  /* 0x00000007c2037227 */ /* 0x000fe200078e00ff */
[----:B------:R-:W-:Y:S02]  /*9320*/  @!P6 IADD3 R4, R4, -R191, RZ ;  /* 0x800000bf0404e210 */ /* 0x000fe40007ffe0ff */
[----:B------:R-:W-:Y:S01]  /*9330*/  ISETP.GT.U32.AND P6, PT, R191, R14, PT ;  /* 0x0000000ebf00720c */ /* 0x000fe20003fc4070 */
[----:B------:R-:W-:Y:S01]  /*9340*/  @!P5 IMAD.IADD R8, R8, 0x1, -R191 ;  /* 0x000000010808d824 */ /* 0x000fe200078e0abf */
[----:B------:R-:W-:Y:S01]  /*9350*/  ISETP.GE.AND P5, PT, R13, RZ, PT ;  /* 0x000000ff0d00720c */ /* 0x000fe20003fa6270 */
[----:B------:R-:W-:-:S02]  /*9360*/  IMAD.MOV.U32 R21, RZ, RZ, R6 ;  /* 0x000000ffff157224 */ /* 0x000fc400078e0006 */
[----:B------:R-:W-:Y:S02]  /*9370*/  IMAD.MOV.U32 R22, RZ, RZ, R10 ;  /* 0x000000ffff167224 */ /* 0x000fe400078e000a */
[----:B------:R-:W-:Y:S02]  /*9380*/  IMAD.MOV R10, RZ, RZ, -R3 ;  /* 0x000000ffff0a7224 */ /* 0x000fe400078e0a03 */
[----:B------:R-:W-:Y:S01]  /*9390*/  @!P2 IMAD.MOV R21, RZ, RZ, -R21 ;  /* 0x000000ffff15a224 */ /* 0x000fe200078e0a15 */
[C---:B------:R-:W-:Y:S01]  /*93a0*/  ISETP.GT.U32.AND P2, PT, R191.reuse, R8, PT ;  /* 0x00000008bf00720c */ /* 0x040fe20003f44070 */
[C---:B------:R-:W-:Y:S01]  /*93b0*/  IMAD R16, R191.reuse, R5, R16 ;  /* 0x00000005bf107224 */ /* 0x040fe200078e0210 */
[----:B------:R-:W-:Y:S01]  /*93c0*/  @!P3 IADD3 R22, -R22, RZ, RZ ;  /* 0x000000ff1616b210 */ /* 0x000fe20007ffe1ff */
[----:B------:R-:W-:Y:S01]  /*93d0*/  @!P6 IMAD.IADD R14, R14, 0x1, -R191 ;  /* 0x000000010e0ee824 */ /* 0x000fe200078e0abf */
[----:B------:R-:W-:Y:S01]  /*93e0*/  ISETP.GT.U32.AND P6, PT, R191, R4, PT ;  /* 0x00000004bf00720c */ /* 0x000fe20003fc4070 */
[----:B------:R-:W-:-:S02]  /*93f0*/  IMAD.MOV.U32 R3, RZ, RZ, R12 ;  /* 0x000000ffff037224 */ /* 0x000fc400078e000c */
[----:B------:R-:W-:Y:S01]  /*9400*/  IMAD.HI.U32 R5, R194, R9, RZ ;  /* 0x00000009c2057227 */ /* 0x000fe200078e00ff */
[C---:B------:R-:W-:Y:S01]  /*9410*/  ISETP.GT.U32.AND P3, PT, R191.reuse, R14, PT ;  /* 0x0000000ebf00720c */ /* 0x040fe20003f64070 */
[----:B------:R-:W-:Y:S02]  /*9420*/  STL [R1+0x30], R22 ;  /* 0x0000301601007387 */ /* 0x000fe40000100800 */
[C---:B------:R-:W-:Y:S02]  /*9430*/  IMAD R6, R191.reuse, R10, R7 ;  /* 0x0000000abf067224 */ /* 0x040fe400078e0207 */
[----:B------:R-:W-:Y:S01]  /*9440*/  @!P4 IMAD.MOV R3, RZ, RZ, -R3 ;  /* 0x000000ffff03c224 */ /* 0x000fe200078e0a03 */
[C---:B------:R-:W-:Y:S01]  /*9450*/  ISETP.GT.U32.AND P4, PT, R191.reuse, R16, PT ;  /* 0x00000010bf00720c */ /* 0x040fe20003f84070 */
[----:B------:R-:W-:Y:S01]  /*9460*/  IMAD.MOV R12, RZ, RZ, -R5 ;  /* 0x000000ffff0c7224 */ /* 0x000fe200078e0a05 */
[----:B------:R-:W-:Y:S01]  /*9470*/  @!P2 IADD3 R8, R8, -R191, RZ ;  /* 0x800000bf0808a210 */ /* 0x000fe20007ffe0ff */
[----:B------:R-:W-:Y:S01]  /*9480*/  @!P6 IMAD.IADD R4, R4, 0x1, -R191 ;  /* 0x000000010404e824 */ /* 0x000fe200078e0abf */
[C---:B------:R-:W-:Y:S01]  /*9490*/  ISETP.GT.U32.AND P6, PT, R191.reuse, R6, PT ;  /* 0x00000006bf00720c */ /* 0x040fe20003fc4070 */
[----:B------:R-:W-:Y:S01]  /*94a0*/  IMAD R10, R191, R12, R9 ;  /* 0x0000000cbf0a7224 */ /* 0x000fe200078e0209 */
[----:B------:R-:W-:Y:S01]  /*94b0*/  STL [R1+0x2c], R21 ;  /* 0x00002c1501007387 */ /* 0x000fe20000100800 */
[----:B------:R-:W-:Y:S01]  /*94c0*/  IMAD.MOV.U32 R5, RZ, RZ, R11 ;  /* 0x000000ffff057224 */ /* 0x000fe200078e000b */
[----:B------:R-:W-:Y:S01]  /*94d0*/  IADD3 R9, R247, 0xab, RZ ;  /* 0x000000abf7097810 */ /* 0x000fe20007ffe0ff */
[--C-:B------:R-:W-:Y:S01]  /*94e0*/  @!P3 IMAD.IADD R14, R14, 0x1, -R191.reuse ;  /* 0x000000010e0eb824 */ /* 0x100fe200078e0abf */
[----:B------:R-:W-:Y:S01]  /*94f0*/  ISETP.GT.U32.AND P2, PT, R191, R10, PT ;  /* 0x0000000abf00720c */ /* 0x000fe20003f44070 */
[----:B------:R1:W-:Y:S01]  /*9500*/  STL [R1+0x28], R3 ;  /* 0x0000280301007387 */ /* 0x0003e20000100800 */
[----:B------:R-:W-:Y:S01]  /*9510*/  ISETP.GE.AND P3, PT, R17, RZ, PT ;  /* 0x000000ff1100720c */ /* 0x000fe20003f66270 */
[--C-:B------:R-:W-:Y:S01]  /*9520*/  @!P4 IMAD.IADD R16, R16, 0x1, -R191.reuse ;  /* 0x000000011010c824 */ /* 0x100fe200078e0abf */
[----:B------:R-:W-:Y:S01]  /*9530*/  ISETP.GE.AND P4, PT, R15, RZ, PT ;  /* 0x000000ff0f00720c */ /* 0x000fe20003f86270 */
[----:B------:R-:W-:Y:S01]  /*9540*/  IMAD.MOV.U32 R13, RZ, RZ, R4 ;  /* 0x000000ffff0d7224 */ /* 0x000fe200078e0004 */
[----:B------:R-:W-:Y:S01]  /*9550*/  IADD3 R11, R247, 0xac, RZ ;  /* 0x000000acf70b7810 */ /* 0x000fe20007ffe0ff */
[----:B------:R-:W-:Y:S01]  /*9560*/  @!P6 IMAD.IADD R6, R6, 0x1, -R191 ;  /* 0x000000010606e824 */ /* 0x000fe200078e0abf */
[----:B------:R-:W-:Y:S01]  /*9570*/  ISETP.GT.U32.AND P6, PT, R191, R16, PT ;  /* 0x00000010bf00720c */ /* 0x000fe20003fc4070 */
[----:B------:R-:W-:Y:S01]  /*9580*/  IMAD.MOV.U32 R4, RZ, RZ, R14 ;  /* 0x000000ffff047224 */ /* 0x000fe200078e000e */
[----:B------:R-:W-:Y:S01]  /*9590*/  IABS R7, R11 ;  /* 0x0000000b00077213 */ /* 0x000fe20000000000 */
[----:B-1----:R-:W-:Y:S01]  /*95a0*/  IMAD.HI.U32 R3, R194, R5, RZ ;  /* 0x00000005c2037227 */ /* 0x002fe200078e00ff */
[----:B------:R-:W-:-:S02]  /*95b0*/  IADD3 R21, R247, 0xb9, RZ ;  /* 0x000000b9f7157810 */ /* 0x000fc40007ffe0ff */
[----:B------:R-:W-:Y:S01]  /*95c0*/  @!P2 IADD3 R10, R10, -R191, RZ ;  /* 0x800000bf0a0aa210 */ /* 0x000fe20007ffe0ff */
[----:B------:R-:W-:Y:S01]  /*95d0*/  IMAD.MOV R12, RZ, RZ, -R3 ;  /* 0x000000ffff0c7224 */ /* 0x000fe200078e0a03 */
[----:B------:R-:W-:Y:S01]  /*95e0*/  IABS R3, R9 ;  /* 0x0000000900037213 */ /* 0x000fe20000000000 */
[----:B------:R-:W-:Y:S01]  /*95f0*/  @!P1 IMAD.MOV R13, RZ, RZ, -R13 ;  /* 0x000000ffff0d9224 */ /* 0x000fe200078e0a0d */
[C---:B------:R-:W-:Y:S01]  /*9600*/  ISETP.GT.U32.AND P2, PT, R191.reuse, R10, PT ;  /* 0x0000000abf00720c */ /* 0x040fe20003f44070 */
[C---:B------:R-:W-:Y:S01]  /*9610*/  IMAD R12, R191.reuse, R12, R5 ;  /* 0x0000000cbf0c7224 */ /* 0x040fe200078e0205 */
[C---:B------:R-:W-:Y:S01]  /*9620*/  ISETP.GT.U32.AND P1, PT, R191.reuse, R6, PT ;  /* 0x00000006bf00720c */ /* 0x040fe20003f24070 */
[----:B------:R-:W-:Y:S01]  /*9630*/  IMAD.MOV.U32 R5, RZ, RZ, R3 ;  /* 0x000000ffff057224 */ /* 0x000fe200078e0003 */
[----:B------:R1:W-:Y:S01]  /*9640*/  STL [R1+0x24], R13 ;  /* 0x0000240d01007387 */ /* 0x0003e20000100800 */
[----:B------:R-:W-:Y:S01]  /*9650*/  @!P5 IMAD.MOV R8, RZ, RZ, -R8 ;  /* 0x000000ffff08d224 */ /* 0x000fe200078e0a08 */
[----:B------:R-:W-:Y:S01]  /*9660*/  ISETP.GT.U32.AND P5, PT, R191, R12, PT ;  /* 0x0000000cbf00720c */ /* 0x000fe20003fa4070 */
[----:B------:R-:W-:Y:S01]  /*9670*/  @!P3 IMAD.MOV R4, RZ, RZ, -R4 ;  /* 0x000000ffff04b224 */ /* 0x000fe200078e0a04 */
[----:B------:R-:W-:Y:S01]  /*9680*/  ISETP.GE.AND P3, PT, R18, RZ, PT ;  /* 0x000000ff1200720c */ /* 0x000fe20003f66270 */
[----:B------:R-:W-:Y:S01]  /*9690*/  IMAD.HI.U32 R3, R194, R5, RZ ;  /* 0x00000005c2037227 */ /* 0x000fe200078e00ff */
[----:B------:R-:W-:Y:S01]  /*96a0*/  STL [R1+0x20], R8 ;  /* 0x0000200801007387 */ /* 0x000fe20000100800 */
[----:B------:R-:W-:-:S02]  /*96b0*/  IABS R18, R23 ;  /* 0x0000001700127213 */ /* 0x000fc40000000000 */
[--C-:B------:R-:W-:Y:S01]  /*96c0*/  @!P6 IMAD.IADD R16, R16, 0x1, -R191.reuse ;  /* 0x000000011010e824 */ /* 0x100fe200078e0abf */
[----:B------:R2:W-:Y:S01]  /*96d0*/  STL [R1+0x1c], R4 ;  /* 0x00001c0401007387 */ /* 0x0005e20000100800 */
[----:B------:R-:W-:Y:S01]  /*96e0*/  ISETP.GE.AND P6, PT, R19, RZ, PT ;  /* 0x000000ff1300720c */ /* 0x000fe20003fc6270 */
[--C-:B------:R-:W-:Y:S01]  /*96f0*/  @!P2 IMAD.IADD R10, R10, 0x1, -R191.reuse ;  /* 0x000000010a0aa824 */ /* 0x100fe200078e0abf */
[----:B------:R-:W-:Y:S01]  /*9700*/  @!P1 IADD3 R6, R6, -R191, RZ ;  /* 0x800000bf06069210 */ /* 0x000fe20007ffe0ff */
[----:B------:R-:W-:Y:S01]  /*9710*/  IMAD.MOV.U32 R15, RZ, RZ, R16 ;  /* 0x000000ffff0f7224 */ /* 0x000fe200078e0010 */
[----:B------:R-:W-:Y:S01]  /*9720*/  ISETP.GE.AND P1, PT, R20, RZ, PT ;  /* 0x000000ff1400720c */ /* 0x000fe20003f26270 */
[----:B------:R-:W-:Y:S01]  /*9730*/  @!P5 IMAD.IADD R12, R12, 0x1, -R191 ;  /* 0x000000010c0cd824 */ /* 0x000fe200078e0abf */
[----:B------:R-:W-:Y:S01]  /*9740*/  ISETP.GE.AND P2, PT, R9, RZ, PT ;  /* 0x000000ff0900720c */ /* 0x000fe20003f46270 */
[----:B-1----:R-:W-:Y:S01]  /*9750*/  IMAD.MOV.U32 R13, RZ, RZ, R10 ;  /* 0x000000ffff0d7224 */ /* 0x002fe200078e000a */
[----:B------:R-:W-:Y:S01]  /*9760*/  @!P4 IADD3 R15, -R15, RZ, RZ ;  /* 0x000000ff0f0fc210 */ /* 0x000fe20007ffe1ff */
[----:B--2---:R-:W-:Y:S01]  /*9770*/  IMAD.MOV R4, RZ, RZ, -R3 ;  /* 0x000000ffff047224 */ /* 0x004fe200078e0a03 */
[----:B------:R-:W-:Y:S01]  /*9780*/  ISETP.GT.U32.AND P5, PT, R191, R12, PT ;  /* 0x0000000cbf00720c */ /* 0x000fe20003fa4070 */
[----:B------:R-:W-:Y:S01]  /*9790*/  IMAD.HI.U32 R3, R194, R7, RZ ;  /* 0x00000007c2037227 */ /* 0x000fe200078e00ff */
[----:B------:R-:W-:Y:S01]  /*97a0*/  IADD3 R9, R247, 0xaf, RZ ;  /* 0x000000aff7097810 */ /* 0x000fe20007ffe0ff */
[----:B------:R-:W-:Y:S01]  /*97b0*/  STL [R1+0x18], R15 ;  /* 0x0000180f01007387 */ /* 0x000fe20000100800 */
[----:B------:R-:W-:Y:S01]  /*97c0*/  IABS R19, R24 ;  /* 0x0000001800137213 */ /* 0x000fe20000000000 */
[----:B------:R-:W-:Y:S01]  /*97d0*/  IMAD R4, R191, R4, R5 ;  /* 0x00000004bf047224 */ /* 0x000fe200078e0205 */
[----:B------:R-:W-:Y:S01]  /*97e0*/  IADD3 R5, R247, 0xad, RZ ;  /* 0x000000adf7057810 */ /* 0x000fe20007ffe0ff */
[----:B------:R-:W-:Y:S01]  /*97f0*/  @!P6 IMAD.MOV R13, RZ, RZ, -R13 ;  /* 0x000000ffff0de224 */ /* 0x000fe200078e0a0d */
[----:B------:R-:W-:Y:S01]  /*9800*/  IABS R251, R9 ;  /* 0x0000000900fb7213 */ /* 0x000fe20000000000 */
[----:B------:R-:W-:Y:S01]  /*9810*/  IMAD.MOV R8, RZ, RZ, -R3 ;  /* 0x000000ffff087224 */ /* 0x000fe200078e0a03 */
[----:B------:R-:W-:Y:S01]  /*9820*/  ISETP.GT.U32.AND P4, PT, R191, R4, PT ;  /* 0x00000004bf00720c */ /* 0x000fe20003f84070 */
[----:B------:R-:W-:Y:S01]  /*9830*/  IMAD.MOV.U32 R14, RZ, RZ, R6 ;  /* 0x000000ffff0e7224 */ /* 0x000fe200078e0006 */
[----:B------:R-:W-:Y:S01]  /*9840*/  ISETP.GE.AND P6, PT, R5, RZ, PT ;  /* 0x000000ff0500720c */ /* 0x000fe20003fc6270 */
[----:B------:R-:W-:Y:S01]  /*9850*/  IMAD R6, R191, R8, R7 ;  /* 0x00000008bf067224 */ /* 0x000fe200078e0207 */
[----:B------:R-:W-:Y:S01]  /*9860*/  IABS R5, R5 ;  /* 0x0000000500057213 */ /* 0x000fe20000000000 */
[----:B------:R-:W-:Y:S01]  /*9870*/  @!P5 IMAD.IADD R12, R12, 0x1, -R191 ;  /* 0x000000010c0cd824 */ /* 0x000fe200078e0abf */
[----:B------:R-:W-:Y:S01]  /*9880*/  IADD3 R7, R247, 0xae, RZ ;  /* 0x000000aef7077810 */ /* 0x000fe20007ffe0ff */
[----:B------:R-:W-:Y:S01]  /*9890*/  @!P3 IMAD.MOV R14, RZ, RZ, -R14 ;  /* 0x000000ffff0eb224 */ /* 0x000fe200078e0a0e */
[----:B------:R-:W-:Y:S01]  /*98a0*/  ISETP.GT.U32.AND P5, PT, R191, R6, PT ;  /* 0x00000006bf00720c */ /* 0x000fe20003fa4070 */
[----:B------:R-:W-:Y:S01]  /*98b0*/  IMAD.MOV.U32 R8, RZ, RZ, R5 ;  /* 0x000000ffff087224 */ /* 0x000fe200078e0005 */
[----:B------:R-:W-:Y:S01]  /*98c0*/  IABS R252, R7 ;  /* 0x0000000700fc7213 */ /* 0x000fe20000000000 */
[----:B------:R-:W-:Y:S01]  /*98d0*/  IMAD.MOV.U32 R10, RZ, RZ, R12 ;  /* 0x000000ffff0a7224 */ /* 0x000fe200078e000c */
[----:B------:R-:W-:Y:S01]  /*98e0*/  ISETP.GE.AND P3, PT, R11, RZ, PT ;  /* 0x000000ff0b00720c */ /* 0x000fe20003f66270 */
[----:B------:R-:W-:Y:S01]  /*98f0*/  @!P4 IMAD.IADD R4, R4, 0x1, -R191 ;  /* 0x000000010404c824 */ /* 0x000fe200078e0abf */
[C---:B------:R-:W-:Y:S01]  /*9900*/  IADD3 R11, R247.reuse, 0xb0, RZ ;  /* 0x000000b0f70b7810 */ /* 0x040fe20007ffe0ff */
[----:B------:R-:W-:Y:S01]  /*9910*/  IMAD.HI.U32 R3, R194, R8, RZ ;  /* 0x00000008c2037227 */ /* 0x000fe200078e00ff */
[----:B------:R-:W-:Y:S01]  /*9920*/  STL [R1+0x14], R14 ;  /* 0x0000140e01007387 */ /* 0x000fe20000100800 */
[----:B------:R-:W-:-:S02]  /*9930*/  IADD3 R12, R247, 0xb1, RZ ;  /* 0x000000b1f70c7810 */ /* 0x000fc40007ffe0ff */
[----:B------:R-:W-:Y:S01]  /*9940*/  ISETP.GT.U32.AND P4, PT, R191, R4, PT ;  /* 0x00000004bf00720c */ /* 0x000fe20003f84070 */
[----:B------:R-:W-:Y:S01]  /*9950*/  @!P1 IMAD.MOV R10, RZ, RZ, -R10 ;  /* 0x000000ffff0a9224 */ /* 0x000fe200078e0a0a */
[----:B------:R-:W-:Y:S01]  /*9960*/  IADD3 R5, -R3, RZ, RZ ;  /* 0x000000ff03057210 */ /* 0x000fe20007ffe1ff */
[----:B------:R-:W-:Y:S01]  /*9970*/  @!P5 IMAD.IADD R6, R6, 0x1, -R191 ;  /* 0x000000010606d824 */ /* 0x000fe200078e0abf */
[----:B------:R-:W-:Y:S01]  /*9980*/  IABS R250, R11 ;  /* 0x0000000b00fa7213 */ /* 0x000fe20000000000 */
[----:B------:R-:W-:Y:S01]  /*9990*/  IMAD.HI.U32 R3, R194, R252, RZ ;  /* 0x000000fcc2037227 */ /* 0x000fe200078e00ff */
[----:B------:R1:W-:Y:S01]  /*99a0*/  STL [R1+0x10], R13 ;  /* 0x0000100d01007387 */ /* 0x0003e20000100800 */
[----:B------:R-:W-:Y:S02]  /*99b0*/  ISETP.GE.AND P1, PT, R7, RZ, PT ;  /* 0x000000ff0700720c */ /* 0x000fe40003f26270 */
[C---:B------:R-:W-:Y:S01]  /*99c0*/  IMAD R8, R191.reuse, R5, R8 ;  /* 0x00000005bf087224 */ /* 0x040fe200078e0208 */
[C---:B------:R-:W-:Y:S01]  /*99d0*/  ISETP.GT.U32.AND P5, PT, R191.reuse, R6, PT ;  /* 0x00000006bf00720c */ /* 0x040fe20003fa4070 */
[----:B------:R-:W-:Y:S01]  /*99e0*/  IMAD.MOV R3, RZ, RZ, -R3 ;  /* 0x000000ffff037224 */ /* 0x000fe200078e0a03 */
[----:B------:R2:W-:Y:S01]  /*99f0*/  STL [R1+0xc], R10 ;  /* 0x00000c0a01007387 */ /* 0x0005e20000100800 */
[----:B------:R-:W-:Y:S01]  /*9a00*/  @!P4 IMAD.IADD R4, R4, 0x1, -R191 ;  /* 0x000000010404c824 */ /* 0x000fe200078e0abf */
[C---:B------:R-:W-:Y:S01]  /*9a10*/  ISETP.GT.U32.AND P4, PT, R191.reuse, R8, PT ;  /* 0x00000008bf00720c */ /* 0x040fe20003f84070 */
[----:B------:R-:W-:Y:S01]  /*9a20*/  IMAD R252, R191, R3, R252 ;  /* 0x00000003bffc7224 */ /* 0x000fe200078e02fc */
[----:B-1----:R-:W-:Y:S01]  /*9a30*/  IADD3 R13, R247, 0xb2, RZ ;  /* 0x000000b2f70d7810 */ /* 0x002fe20007ffe0ff */
[----:B------:R-:W-:Y:S01]  /*9a40*/  IMAD.HI.U32 R5, R194, R251, RZ ;  /* 0x000000fbc2057227 */ /* 0x000fe200078e00ff */
[----:B------:R-:W-:-:S02]  /*9a50*/  MOV R14, R4 ;  /* 0x00000004000e7202 */ /* 0x000fc40000000f00 */
[----:B------:R-:W-:Y:S01]  /*9a60*/  IABS R7, R13 ;  /* 0x0000000d00077213 */ /* 0x000fe20000000000 */
[----:B------:R-:W-:Y:S01]  /*9a70*/  IMAD.HI.U32 R3, R194, R250, RZ ;  /* 0x000000fac2037227 */ /* 0x000fe200078e00ff */
[----:B------:R-:W-:Y:S02]  /*9a80*/  IABS R15, R21 ;  /* 0x00000015000f7213 */ /* 0x000fe40000000000 */
[----:B------:R-:W-:Y:S01]  /*9a90*/  IADD3 R22, R247, 0xba, RZ ;  /* 0x000000baf7167810 */ /* 0x000fe20007ffe0ff */
[--C-:B------:R-:W-:Y:S01]  /*9aa0*/  @!P5 IMAD.IADD R6, R6, 0x1, -R191.reuse ;  /* 0x000000010606d824 */ /* 0x100fe200078e0abf */
[C---:B------:R-:W-:Y:S01]  /*9ab0*/  ISETP.GT.U32.AND P5, PT, R191.reuse, R252, PT ;  /* 0x000000fcbf00720c */ /* 0x040fe20003fa4070 */
[----:B------:R-:W-:Y:S01]  /*9ac0*/  @!P4 IMAD.IADD R8, R8, 0x1, -R191 ;  /* 0x000000010808c824 */ /* 0x000fe200078e0abf */
[----:B------:R-:W-:Y:S01]  /*9ad0*/  IABS R17, R22 ;  /* 0x0000001600117213 */ /* 0x000fe20000000000 */
[----:B------:R-:W-:Y:S01]  /*9ae0*/  @!P2 IMAD.MOV R14, RZ, RZ, -R14 ;  /* 0x000000ffff0ea224 */ /* 0x000fe200078e0a0e */
[----:B------:R-:W-:Y:S01]  /*9af0*/  IABS R20, R27 ;  /* 0x0000001b00147213 */ /* 0x000fe20000000000 */
[----:B--2---:R-:W-:Y:S01]  /*9b00*/  IMAD.MOV R10, RZ, RZ, -R5 ;  /* 0x000000ffff0a7224 */ /* 0x004fe200078e0a05 */
[C---:B------:R-:W-:Y:S01]  /*9b10*/  ISETP.GT.U32.AND P2, PT, R191.reuse, R8, PT ;  /* 0x00000008bf00720c */ /* 0x040fe20003f44070 */
[----:B------:R-:W-:Y:S01]  /*9b20*/  IMAD.MOV R4, RZ, RZ, -R3 ;  /* 0x000000ffff047224 */ /* 0x000fe200078e0a03 */
[----:B------:R-:W-:Y:S01]  /*9b30*/  IABS R5, R12 ;  /* 0x0000000c00057213 */ /* 0x000fe20000000000 */
[C---:B------:R-:W-:Y:S01]  /*9b40*/  IMAD R251, R191.reuse, R10, R251 ;  /* 0x0000000abffb7224 */ /* 0x040fe200078e02fb */
[----:B------:R1:W-:Y:S01]  /*9b50*/  STL [R1+0x8], R14 ;  /* 0x0000080e01007387 */ /* 0x0003e20000100800 */
[----:B------:R-:W-:-:S02]  /*9b60*/  IMAD R250, R191, R4, R250 ;  /* 0x00000004bffa7224 */ /* 0x000fc400078e02fa */
[----:B------:R-:W-:Y:S01]  /*9b70*/  @!P5 IMAD.IADD R252, R252, 0x1, -R191 ;  /* 0x00000001fcfcd824 */ /* 0x000fe200078e0abf */
[----:B------:R-:W-:Y:S01]  /*9b80*/  ISETP.GT.U32.AND P4, PT, R191, R251, PT ;  /* 0x000000fbbf00720c */ /* 0x000fe20003f84070 */
[----:B------:R-:W-:Y:S01]  /*9b90*/  @!P3 IMAD.MOV R6, RZ, RZ, -R6 ;  /* 0x000000ffff06b224 */ /* 0x000fe200078e0a06 */
[----:B------:R-:W-:Y:S01]  /*9ba0*/  ISETP.GE.AND P3, PT, R9, RZ, PT ;  /* 0x000000ff0900720c */ /* 0x000fe20003f66270 */
[----:B------:R-:W-:Y:S01]  /*9bb0*/  IMAD.HI.U32 R3, R194, R5, RZ ;  /* 0x00000005c2037227 */ /* 0x000fe200078e00ff */
[C---:B------:R-:W-:Y:S02]  /*9bc0*/  ISETP.GT.U32.AND P5, PT, R191.reuse, R252, PT ;  /* 0x000000fcbf00720c */ /* 0x040fe40003fa4070 */
[----:B------:R-:W-:Y:S01]  /*9bd0*/  @!P2 IADD3 R8, R8, -R191, RZ ;  /* 0x800000bf0808a210 */ /* 0x000fe20007ffe0ff */
[----:B------:R2:W-:Y:S01]  /*9be0*/  STL [R1+0x4], R6 ;  /* 0x0000040601007387 */ /* 0x0005e20000100800 */
[----:B------:R-:W-:Y:S01]  /*9bf0*/  ISETP.GT.U32.AND P2, PT, R191, R250, PT ;  /* 0x000000fabf00720c */ /* 0x000fe20003f44070 */
[----:B------:R-:W-:Y:S01]  /*9c00*/  IMAD.HI.U32 R4, R194, R7, RZ ;  /* 0x00000007c2047227 */ /* 0x000fe200078e00ff */
[----:B-1----:R-:W-:-:S03]  /*9c10*/  IADD3 R14, R247, 0xb7, RZ ;  /* 0x000000b7f70e7810 */ /* 0x002fc60007ffe0ff */
[----:B------:R-:W-:Y:S02]  /*9c20*/  @!P4 IMAD.IADD R251, R251, 0x1, -R191 ;  /* 0x00000001fbfbc824 */ /* 0x000fe400078e0abf */
[----:B------:R-:W-:Y:S02]  /*9c30*/  IMAD.MOV R4, RZ, RZ, -R4 ;  /* 0x000000ffff047224 */ /* 0x000fe400078e0a04 */
[----:B--2---:R-:W-:Y:S01]  /*9c40*/  IMAD.MOV R6, RZ, RZ, -R3 ;  /* 0x000000ffff067224 */ /* 0x004fe200078e0a03 */
[C---:B------:R-:W-:Y:S01]  /*9c50*/  ISETP.GT.U32.AND P4, PT, R191.reuse, R251, PT ;  /* 0x000000fbbf00720c */ /* 0x040fe20003f84070 */
[----:B------:R-:W-:Y:S02]  /*9c60*/  IMAD.MOV.U32 R10, RZ, RZ, R8 ;  /* 0x000000ffff0a7224 */ /* 0x000fe400078e0008 */
[----:B------:R-:W-:Y:S01]  /*9c70*/  IMAD R3, R191, R6, R5 ;  /* 0x00000006bf037224 */ /* 0x000fe200078e0205 */
[----:B------:R-:W-:Y:S01]  /*9c80*/  IADD3 R6, R247, 0xb3, RZ ;  /* 0x000000b3f7067810 */ /* 0x000fe20007ffe0ff */
[----:B------:R-:W-:-:S02]  /*9c90*/  @!P2 IMAD.IADD R250, R250, 0x1, -R191 ;  /* 0x00000001fafaa824 */ /* 0x000fc400078e0abf */
[C---:B------:R-:W-:Y:S01]  /*9ca0*/  IMAD R4, R191.reuse, R4, R7 ;  /* 0x00000004bf047224 */ /* 0x040fe200078e0207 */
[----:B------:R-:W-:Y:S01]  /*9cb0*/  IABS R7, R6 ;  /* 0x0000000600077213 */ /* 0x000fe20000000000 */
[----:B------:R-:W-:Y:S01]  /*9cc0*/  @!P5 IMAD.IADD R252, R252, 0x1, -R191 ;  /* 0x00000001fcfcd824 */ /* 0x000fe200078e0abf */
[C---:B------:R-:W-:Y:S01]  /*9cd0*/  ISETP.GT.U32.AND P5, PT, R191.reuse, R3, PT ;  /* 0x00000003bf00720c */ /* 0x040fe20003fa4070 */
[----:B------:R-:W-:Y:S01]  /*9ce0*/  @!P6 IMAD.MOV R10, RZ, RZ, -R10 ;  /* 0x000000ffff0ae224 */ /* 0x000fe200078e0a0a */
[----:B------:R-:W-:Y:S01]  /*9cf0*/  ISETP.GT.U32.AND P2, PT, R191, R250, PT ;  /* 0x000000fabf00720c */ /* 0x000fe20003f44070 */
[----:B------:R-:W-:Y:S01]  /*9d00*/  IMAD.HI.U32 R5, R194, R7, RZ ;  /* 0x00000007c2057227 */ /* 0x000fe200078e00ff */
[----:B------:R-:W-:Y:S02]  /*9d10*/  ISETP.GE.AND P6, PT, R11, RZ, PT ;  /* 0x000000ff0b00720c */ /* 0x000fe40003fc6270 */
[----:B------:R-:W-:Y:S01]  /*9d20*/  @!P4 IADD3 R251, R251, -R191, RZ ;  /* 0x800000bffbfbc210 */ /* 0x000fe20007ffe0ff */
[----:B------:R-:W-:Y:S01]  /*9d30*/  IMAD.MOV R8, RZ, RZ, -R5 ;  /* 0x000000ffff087224 */ /* 0x000fe200078e0a05 */
[C---:B------:R-:W-:Y:S01]  /*9d40*/  ISETP.GT.U32.AND P4, PT, R191.reuse, R4, PT ;  /* 0x00000004bf00720c */ /* 0x040fe20003f84070 */
[----:B------:R1:W-:Y:S01]  /*9d50*/  STL [R1], R10 ;  /* 0x0000000a01007387 */ /* 0x0003e20000100800 */
[----:B------:R-:W-:Y:S01]  /*9d60*/  @!P1 IMAD.MOV R252, RZ, RZ, -R252 ;  /* 0x000000fffffc9224 */ /* 0x000fe200078e0afc */
[----:B------:R-:W-:Y:S01]  /*9d70*/  ISETP.GE.AND P1, PT, R12, RZ, PT ;  /* 0x000000ff0c00720c */ /* 0x000fe20003f26270 */
[----:B------:R-:W-:Y:S01]  /*9d80*/  IMAD R5, R191, R8, R7 ;  /* 0x00000008bf057224 */ /* 0x000fe200078e0207 */
[----:B------:R-:W-:Y:S01]  /*9d90*/  IADD3 R7, R247, 0xb5, RZ ;  /* 0x000000b5f7077810 */ /* 0x000fe20007ffe0ff */
[--C-:B------:R-:W-:Y:S01]  /*9da0*/  @!P5 IMAD.IADD R3, R3, 0x1, -R191.reuse ;  /* 0x000000010303d824 */ /* 0x100fe200078e0abf */
[----:B------:R-:W-:Y:S01]  /*9db0*/  IABS R12, R14 ;  /* 0x0000000e000c7213 */ /* 0x000fe20000000000 */
[----:B------:R-:W-:Y:S01]  /*9dc0*/  @!P2 IMAD.IADD R250, R250, 0x1, -R191 ;  /* 0x00000001fafaa824 */ /* 0x000fe200078e0abf */
[----:B------:R-:W-:Y:S01]  /*9dd0*/  ISETP.GE.AND P2, PT, R6, RZ, PT ;  /* 0x000000ff0600720c */ /* 0x000fe20003f46270 */
[----:B------:R-:W-:Y:S01]  /*9de0*/  @!P3 IMAD.MOV R251, RZ, RZ, -R251 ;  /* 0x000000fffffbb224 */ /* 0x000fe200078e0afb */
[----:B-1----:R-:W-:Y:S01]  /*9df0*/  IADD3 R10, R247, 0xb4, RZ ;  /* 0x000000b4f70a7810 */ /* 0x002fe20007ffe0ff */
[----:B------:R-:W-:Y:S01]  /*9e00*/  @!P6 IMAD.MOV R250, RZ, RZ, -R250 ;  /* 0x000000fffffae224 */ /* 0x000fe200078e0afa */
[C---:B------:R-:W-:Y:S01]  /*9e10*/  ISETP.GT.U32.AND P5, PT, R191.reuse, R3, PT ;  /* 0x00000003bf00720c */ /* 0x040fe20003fa4070 */
[----:B------:R-:W-:Y:S01]  /*9e20*/  @!P4 IMAD.IADD R4, R4, 0x1, -R191 ;  /* 0x000000010404c824 */ /* 0x000fe200078e0abf */
[----:B------:R-:W-:Y:S01]  /*9e30*/  ISETP.GT.U32.AND P6, PT, R191, R5, PT ;  /* 0x00000005bf00720c */ /* 0x000fe20003fc4070 */
[----:B------:R1:W-:Y:S01]  /*9e40*/  STL [R1+0x19e8], R252 ;  /* 0x0019e8fc01007387 */ /* 0x0003e20000100800 */
[----:B------:R-:W-:-:S02]  /*9e50*/  IABS R9, R10 ;  /* 0x0000000a00097213 */ /* 0x000fc40000000000 */
[----:B------:R-:W-:Y:S01]  /*9e60*/  ISETP.GT.U32.AND P4, PT, R191, R4, PT ;  /* 0x00000004bf00720c */ /* 0x000fe20003f84070 */
[----:B------:R-:W-:Y:S01]  /*9e70*/  STL [R1+0x19ec], R251 ;  /* 0x0019ecfb01007387 */ /* 0x000fe20000100800 */
[----:B------:R-:W-:Y:S01]  /*9e80*/  ISETP.GE.AND P3, PT, R13, RZ, PT ;  /* 0x000000ff0d00720c */ /* 0x000fe20003f66270 */
[----:B------:R-:W-:Y:S01]  /*9e90*/  IMAD.HI.U32 R6, R194, R9, RZ ;  /* 0x00000009c2067227 */ /* 0x000fe200078e00ff */
[----:B------:R-:W-:Y:S01]  /*9ea0*/  IADD3 R13, R247, 0xb6, RZ ;  /* 0x000000b6f70d7810 */ /* 0x000fe20007ffe0ff */
[----:B------:R-:W-:Y:S02]  /*9eb0*/  STL [R1+0x19f0], R250 ;  /* 0x0019f0fa01007387 */ /* 0x000fe40000100800 */
[--C-:B------:R-:W-:Y:S01]  /*9ec0*/  @!P5 IMAD.IADD R3, R3, 0x1, -R191.reuse ;  /* 0x000000010303d824 */ /* 0x100fe200078e0abf */
[----:B------:R-:W-:Y:S01]  /*9ed0*/  IADD3 R6, -R6, RZ, RZ ;  /* 0x000000ff06067210 */ /* 0x000fe20007ffe1ff */
[----:B------:R-:W-:Y:S01]  /*9ee0*/  @!P6 IMAD.IADD R5, R5, 0x1, -R191 ;  /* 0x000000010505e824 */ /* 0x000fe200078e0abf */
[----:B------:R-:W-:Y:S01]  /*9ef0*/  ISETP.GE.AND P5, PT, R10, RZ, PT ;  /* 0x000000ff0a00720c */ /* 0x000fe20003fa6270 */
[----:B------:R-:W-:Y:S01]  /*9f00*/  @!P1 IMAD.MOV R3, RZ, RZ, -R3 ;  /* 0x000000ffff039224 */ /* 0x000fe200078e0a03 */
[----:B------:R-:W-:Y:S01]  /*9f10*/  IABS R10, R7 ;  /* 0x00000007000a7213 */ /* 0x000fe20000000000 */
[C---:B------:R-:W-:Y:S01]  /*9f20*/  IMAD R6, R191.reuse, R6, R9 ;  /* 0x00000006bf067224 */ /* 0x040fe200078e0209 */
[----:B------:R-:W-:Y:S01]  /*9f30*/  ISETP.GT.U32.AND P1, PT, R191, R5, PT ;  /* 0x00000005bf00720c */ /* 0x000fe20003f24070 */
[----:B------:R-:W-:Y:S01]  /*9f40*/  @!P4 IMAD.IADD R4, R4, 0x1, -R191 ;  /* 0x000000010404c824 */ /* 0x000fe200078e0abf */
[----:B------:R-:W-:Y:S01]  /*9f50*/  ISETP.GE.AND P6, PT, R7, RZ, PT ;  /* 0x000000ff0700720c */ /* 0x000fe20003fc6270 */
[C---:B------:R-:W-:Y:S01]  /*9f60*/  IMAD.HI.U32 R7, R194.reuse, R10, RZ ;  /* 0x0000000ac2077227 */ /* 0x040fe200078e00ff */
[----:B------:R-:W-:Y:S01]  /*9f70*/  ISETP.GT.U32.AND P4, PT, R191, R6, PT ;  /* 0x00000006bf00720c */ /* 0x000fe20003f84070 */
[----:B------:R-:W-:Y:S01]  /*9f80*/  STL [R1+0x19f4], R3 ;  /* 0x0019f40301007387 */ /* 0x000fe20000100800 */
[----:B------:R-:W-:Y:S01]  /*9f90*/  IABS R11, R13 ;  /* 0x0000000d000b7213 */ /* 0x000fe20000000000 */
[----:B------:R-:W-:Y:S01]  /*9fa0*/  IMAD.MOV R7, RZ, RZ, -R7 ;  /* 0x000000ffff077224 */ /* 0x000fe200078e0a07 */
[----:B-1----:R-:W-:Y:S01]  /*9fb0*/  MOV R252, R206 ;  /* 0x000000ce00fc7202 */ /* 0x002fe20000000f00 */
[----:B------:R-:W-:-:S04]  /*9fc0*/  IMAD.HI.U32 R9, R194, R12, RZ ;  /* 0x0000000cc2097227 */ /* 0x000fc800078e00ff */
[----:B------:R-:W-:Y:S01]  /*9fd0*/  @!P1 IMAD.IADD R5, R5, 0x1, -R191 ;  /* 0x0000000105059824 */ /* 0x000fe200078e0abf */
[----:B------:R-:W-:Y:S01]  /*9fe0*/  ISETP.GE.AND P1, PT, R14, RZ, PT ;  /* 0x000000ff0e00720c */ /* 0x000fe20003f26270 */
[----:B------:R-:W-:Y:S01]  /*9ff0*/  IMAD R7, R191, R7, R10 ;  /* 0x00000007bf077224 */ /* 0x000fe200078e020a */
[----:B------:R-:W-:Y:S01]  /*a000*/  IADD3 R10, R247, 0xb8, RZ ;  /* 0x000000b8f70a7810 */ /* 0x000fe20007ffe0ff */
[----:B------:R-:W-:Y:S01]  /*a010*/  @!P2 IMAD.MOV R5, RZ, RZ, -R5 ;  /* 0x000000ffff05a224 */ /* 0x000fe200078e0a05 */
[----:B------:R-:W-:Y:S01]  /*a020*/  @!P4 IADD3 R6, R6, -R191, RZ ;  /* 0x800000bf0606c210 */ /* 0x000fe20007ffe0ff */
[----:B------:R-:W-:Y:S01]  /*a030*/  IMAD.HI.U32 R8, R194, R11, RZ ;  /* 0x0000000bc2087227 */ /* 0x000fe200078e00ff */
[C---:B------:R-:W-:Y:S02]  /*a040*/  ISETP.GT.U32.AND P2, PT, R191.reuse, R7, PT ;  /* 0x00000007bf00720c */ /* 0x040fe40003f44070 */
[----:B------:R-:W-:Y:S01]  /*a050*/  ISETP.GT.U32.AND P4, PT, R191, R6, PT ;  /* 0x00000006bf00720c */ /* 0x000fe20003f84070 */
[----:B------:R-:W-:Y:S01]  /*a060*/  IMAD.MOV R8, RZ, RZ, -R8 ;  /* 0x000000ffff087224 */ /* 0x000fe200078e0a08 */
[----:B------:R-:W-:Y:S01]  /*a070*/  IABS R14, R10 ;  /* 0x0000000a000e7213 */ /* 0x000fe20000000000 */
[----:B------:R-:W-:-:S02]  /*a080*/  IMAD.MOV R9, RZ, RZ, -R9 ;  /* 0x000000ffff097224 */ /* 0x000fc400078e0a09 */
[C---:B------:R-:W-:Y:S02]  /*a090*/  IMAD R8, R191.reuse, R8, R11 ;  /* 0x00000008bf087224 */ /* 0x040fe400078e020b */
[----:B------:R-:W-:Y:S02]  /*a0a0*/  IMAD R9, R191, R9, R12 ;  /* 0x00000009bf097224 */ /* 0x000fe400078e020c */
[----:B------:R-:W-:Y:S01]  /*a0b0*/  @!P3 IMAD.MOV R4, RZ, RZ, -R4 ;  /* 0x000000ffff04b224 */ /* 0x000fe200078e0a04 */
[----:B------:R-:W-:Y:S01]  /*a0c0*/  ISETP.GE.AND P3, PT, R13, RZ, PT ;  /* 0x000000ff0d00720c */ /* 0x000fe20003f66270 */
[----:B------:R-:W-:Y:S01]  /*a0d0*/  IMAD.HI.U32 R11, R194, R15, RZ ;  /* 0x0000000fc20b7227 */ /* 0x000fe200078e00ff */
[----:B------:R-:W-:Y:S02]  /*a0e0*/  @!P2 IADD3 R7, R7, -R191, RZ ;  /* 0x800000bf0707a210 */ /* 0x000fe40007ffe0ff */
[----:B------:R-:W-:Y:S01]  /*a0f0*/  STL [R1+0x19f8], R4 ;  /* 0x0019f80401007387 */ /* 0x000fe20000100800 */
[----:B------:R-:W-:Y:S01]  /*a100*/  @!P4 IMAD.IADD R6, R6, 0x1, -R191 ;  /* 0x000000010606c824 */ /* 0x000fe200078e0abf */
[C---:B------:R-:W-:Y:S01]  /*a110*/  ISETP.GT.U32.AND P2, PT, R191.reuse, R7, PT ;  /* 0x00000007bf00720c */ /* 0x040fe20003f44070 */
[----:B------:R-:W-:Y:S01]  /*a120*/  IMAD.HI.U32 R13, R194, R18, RZ ;  /* 0x00000012c20d7227 */ /* 0x000fe200078e00ff */
[----:B------:R-:W-:Y:S01]  /*a130*/  ISETP.GE.AND P4, PT, R10, RZ, PT ;  /* 0x000000ff0a00720c */ /* 0x000fe20003f86270 */
[----:B------:R-:W-:Y:S02]  /*a140*/  STL [R1+0x19fc], R5 ;  /* 0x0019fc0501007387 */ /* 0x000fe40000100800 */
[----:B------:R-:W-:Y:S01]  /*a150*/  @!P5 IMAD.MOV R6, RZ, RZ, -R6 ;  /* 0x000000ffff06d224 */ /* 0x000fe200078e0a06 */
[----:B------:R-:W-:Y:S01]  /*a160*/  ISETP.GT.U32.AND P5, PT, R191, R8, PT ;  /* 0x00000008bf00720c */ /* 0x000fe20003fa4070 */
[----:B------:R-:W-:-:S03]  /*a170*/  IMAD.HI.U32 R10, R194, R14, RZ ;  /* 0x0000000ec20a7227 */ /* 0x000fc600078e00ff */
[----:B------:R-:W-:Y:S01]  /*a180*/  STL [R1+0x1a00], R6 ;  /* 0x001a000601007387 */ /* 0x000fe20000100800 */
[----:B------:R-:W-:Y:S02]  /*a190*/  IMAD.MOV R10, RZ, RZ, -R10 ;  /* 0x000000ffff0a7224 */ /* 0x000fe400078e0a0a */
[----:B------:R-:W-:Y:S01]  /*a1a0*/  @!P2 IMAD.IADD R7, R7, 0x1, -R191 ;  /* 0x000000010707a824 */ /* 0x000fe200078e0abf */
[C---:B------:R-:W-:Y:S01]  /*a1b0*/  ISETP.GT.U32.AND P2, PT, R191.reuse, R9, PT ;  /* 0x00000009bf00720c */ /* 0x040fe20003f44070 */
[----:B------:R-:W-:Y:S02]  /*a1c0*/  IMAD R10, R191, R10, R14 ;  /* 0x0000000abf0a7224 */ /* 0x000fe400078e020e */
[----:B------:R-:W-:Y:S02]  /*a1d0*/  IMAD.HI.U32 R14, R194, R19, RZ ;  /* 0x00000013c20e7227 */ /* 0x000fe400078e00ff */
[----:B------:R-:W-:Y:S02]  /*a1e0*/  @!P5 IADD3 R8, R8, -R191, RZ ;  /* 0x800000bf0808d210 */ /* 0x000fe40007ffe0ff */
[----:B------:R-:W-:-:S02]  /*a1f0*/  IMAD.MOV R16, RZ, RZ, -R11 ;  /* 0x000000ffff107224 */ /* 0x000fc400078e0a0b */
[C---:B------:R-:W-:Y:S01]  /*a200*/  ISETP.GT.U32.AND P5, PT, R191.reuse, R8, PT ;  /* 0x00000008bf00720c */ /* 0x040fe20003fa4070 */
[----:B------:R-:W-:Y:S02]  /*a210*/  IMAD.MOV R13, RZ, RZ, -R13 ;  /* 0x000000ffff0d7224 */ /* 0x000fe400078e0a0d */
[----:B------:R-:W-:Y:S02]  /*a220*/  IMAD R11, R191, R16, R15 ;  /* 0x00000010bf0b7224 */ /* 0x000fe400078e020f */
[----:B------:R-:W-:Y:S02]  /*a230*/  @!P2 IMAD.IADD R9, R9, 0x1, -R191 ;  /* 0x000000010909a824 */ /* 0x000fe400078e0abf */
[----:B------:R-:W-:Y:S02]  /*a240*/  IMAD.MOV R14, RZ, RZ, -R14 ;  /* 0x000000ffff0e7224 */ /* 0x000fe400078e0a0e */
[C---:B------:R-:W-:Y:S01]  /*a250*/  IMAD R13, R191.reuse, R13, R18 ;  /* 0x0000000dbf0d7224 */ /* 0x040fe200078e0212 */
[C---:B------:R-:W-:Y:S01]  /*a260*/  ISETP.GT.U32.AND P2, PT, R191.reuse, R9, PT ;  /* 0x00000009bf00720c */ /* 0x040fe20003f44070 */
[C---:B------:R-:W-:Y:S01]  /*a270*/  IMAD R14, R191.reuse, R14, R19 ;  /* 0x0000000ebf0e7224 */ /* 0x040fe200078e0213 */
[----:B------:R-:W-:Y:S01]  /*a280*/  IABS R18, R25 ;  /* 0x0000001900127213 */ /* 0x000fe20000000000 */
[----:B------:R-:W-:Y:S01]  /*a290*/  @!P5 IMAD.IADD R8, R8, 0x1, -R191 ;  /* 0x000000010808d824 */ /* 0x000fe200078e0abf */
[C---:B------:R-:W-:Y:S01]  /*a2a0*/  ISETP.GT.U32.AND P5, PT, R191.reuse, R10, PT ;  /* 0x0000000abf00720c */ /* 0x040fe20003fa4070 */
[----:B------:R-:W-:Y:S01]  /*a2b0*/  @!P6 IMAD.MOV R7, RZ, RZ, -R7 ;  /* 0x000000ffff07e224 */ /* 0x000fe200078e0a07 */
[----:B------:R-:W-:Y:S01]  /*a2c0*/  ISETP.GT.U32.AND P6, PT, R191, R11, PT ;  /* 0x0000000bbf00720c */ /* 0x000fe20003fc4070 */
[----:B------:R-:W-:Y:S01]  /*a2d0*/  IMAD.HI.U32 R12, R194, R17, RZ ;  /* 0x00000011c20c7227 */ /* 0x000fe200078e00ff */
[----:B------:R-:W-:-:S02]  /*a2e0*/  IABS R19, R26 ;  /* 0x0000001a00137213 */ /* 0x000fc40000000000 */
[----:B------:R1:W-:Y:S01]  /*a2f0*/  STL [R1+0x1a04], R7 ;  /* 0x001a040701007387 */ /* 0x0003e20000100800 */
[----:B------:R-:W-:Y:S02]  /*a300*/  IMAD.MOV R12, RZ, RZ, -R12 ;  /* 0x000000ffff0c7224 */ /* 0x000fe400078e0a0c */
[----:B------:R-:W-:Y:S01]  /*a310*/  @!P2 IADD3 R9, R9, -R191, RZ ;  /* 0x800000bf0909a210 */ /* 0x000fe20007ffe0ff */
[----:B------:R-:W-:Y:S01]  /*a320*/  IMAD.HI.U32 R15, R194, R18, RZ ;  /* 0x00000012c20f7227 */ /* 0x000fe200078e00ff */
[----:B------:R-:W-:-:S03]  /*a330*/  ISETP.GT.U32.AND P2, PT, R191, R13, PT ;  /* 0x0000000dbf00720c */ /* 0x000fc60003f44070 */
[--C-:B------:R-:W-:Y:S01]  /*a340*/  @!P5 IMAD.IADD R10, R10, 0x1, -R191.reuse ;  /* 0x000000010a0ad824 */ /* 0x100fe200078e0abf */
[----:B------:R-:W-:Y:S01]  /*a350*/  ISETP.GT.U32.AND P5, PT, R191, R14, PT ;  /* 0x0000000ebf00720c */ /* 0x000fe20003fa4070 */
[----:B------:R-:W-:Y:S01]  /*a360*/  @!P6 IMAD.IADD R11, R11, 0x1, -R191 ;  /* 0x000000010b0be824 */ /* 0x000fe200078e0abf */
[----:B-1----:R-:W-:Y:S01]  /*a370*/  MOV R7, R197 ;  /* 0x000000c500077202 */ /* 0x002fe20000000f00 */
[C---:B------:R-:W-:Y:S01]  /*a380*/  IMAD R12, R191.reuse, R12, R17 ;  /* 0x0000000cbf0c7224 */ /* 0x040fe200078e0211 */
[----:B------:R-:W-:Y:S01]  /*a390*/  ISETP.GT.U32.AND P6, PT, R191, R10, PT ;  /* 0x0000000abf00720c */ /* 0x000fe20003fc4070 */
[----:B------:R-:W-:Y:S01]  /*a3a0*/  @!P3 IMAD.MOV R8, RZ, RZ, -R8 ;  /* 0x000000ffff08b224 */ /* 0x000fe200078e0a08 */
[----:B------:R-:W-:Y:S01]  /*a3b0*/  IADD3 R197, R247, 0x1f5, RZ ;  /* 0x000001f5f7c57810 */ /* 0x000fe20007ffe0ff */
[----:B------:R-:W-:Y:S01]  /*a3c0*/  IMAD.MOV R15, RZ, RZ, -R15 ;  /* 0x000000ffff0f7224 */ /* 0x000fe200078e0a0f */
[----:B------:R-:W-:Y:S01]  /*a3d0*/  ISETP.GT.U32.AND P3, PT, R191, R12, PT ;  /* 0x0000000cbf00720c */ /* 0x000fe20003f64070 */
[----:B------:R-:W-:Y:S01]  /*a3e0*/  @!P2 IMAD.IADD R13, R13, 0x1, -R191 ;  /* 0x000000010d0da824 */ /* 0x000fe200078e0abf */
[----:B------:R1:W-:Y:S01]  /*a3f0*/  STL [R1+0x1a08], R8 ;  /* 0x001a080801007387 */ /* 0x0003e20000100800 */
[----:B------:R-:W-:-:S02]  /*a400*/  IMAD.HI.U32 R17, R194, R20, RZ ;  /* 0x00000014c2117227 */ /* 0x000fc400078e00ff */
[----:B------:R-:W-:Y:S02]  /*a410*/  @!P5 IADD3 R14, R14, -R191, RZ ;  /* 0x800000bf0e0ed210 */ /* 0x000fe40007ffe0ff */
[C---:B------:R-:W-:Y:S01]  /*a420*/  ISETP.GT.U32.AND P5, PT, R191.reuse, R13, PT ;  /* 0x0000000dbf00720c */ /* 0x040fe20003fa4070 */
[C---:B------:R-:W-:Y:S02]  /*a430*/  IMAD R15, R191.reuse, R15, R18 ;  /* 0x0000000fbf0f7224 */ /* 0x040fe400078e0212 */
[----:B------:R-:W-:Y:S02]  /*a440*/  IMAD.MOV R17, RZ, RZ, -R17 ;  /* 0x000000ffff117224 */ /* 0x000fe400078e0a11 */
[--C-:B------:R-:W-:Y:S01]  /*a450*/  @!P6 IMAD.IADD R10, R10, 0x1, -R191.reuse ;  /* 0x000000010a0ae824 */ /* 0x100fe200078e0abf */
[C---:B------:R-:W-:Y:S01]  /*a460*/  ISETP.GT.U32.AND P6, PT, R191.reuse, R15, PT ;  /* 0x0000000fbf00720c */ /* 0x040fe20003fc4070 */
[C---:B------:R-:W-:Y:S02]  /*a470*/  IMAD R17, R191.reuse, R17, R20 ;  /* 0x00000011bf117224 */ /* 0x040fe400078e0214 */
[----:B------:R-:W-:Y:S01]  /*a480*/  @!P3 IMAD.IADD R12, R12, 0x1, -R191 ;  /* 0x000000010c0cb824 */ /* 0x000fe200078e0abf */
[----:B------:R-:W-:Y:S01]  /*a490*/  ISETP.GT.U32.AND P3, PT, R191, R11, PT ;  /* 0x0000000bbf00720c */ /* 0x000fe20003f64070 */
[----:B------:R-:W-:-:S03]  /*a4a0*/  IMAD.HI.U32 R16, R194, R19, RZ ;  /* 0x00000013c2107227 */ /* 0x000fc600078e00ff */
[----:B------:R-:W-:Y:S01]  /*a4b0*/  ISETP.GT.U32.AND P2, PT, R191, R12, PT ;  /* 0x0000000cbf00720c */ /* 0x000fe20003f44070 */
[----:B------:R-:W-:Y:S01]  /*a4c0*/  @!P5 IMAD.IADD R13, R13, 0x1, -R191 ;  /* 0x000000010d0dd824 */ /* 0x000fe200078e0abf */
[C---:B------:R-:W-:Y:S01]  /*a4d0*/  ISETP.GT.U32.AND P5, PT, R191.reuse, R17, PT ;  /* 0x00000011bf00720c */ /* 0x040fe20003fa4070 */
[----:B------:R-:W-:Y:S02]  /*a4e0*/  IMAD.MOV R16, RZ, RZ, -R16 ;  /* 0x000000ffff107224 */ /* 0x000fe400078e0a10 */
[----:B------:R-:W-:Y:S01]  /*a4f0*/  @!P1 IMAD.MOV R9, RZ, RZ, -R9 ;  /* 0x000000ffff099224 */ /* 0x000fe200078e0a09 */
[----:B------:R-:W-:Y:S01]  /*a500*/  ISETP.GT.U32.AND P1, PT, R191, R14, PT ;  /* 0x0000000ebf00720c */ /* 0x000fe20003f24070 */
[----:B------:R-:W-:Y:S01]  /*a510*/  @!P6 IMAD.IADD R15, R15, 0x1, -R191 ;  /* 0x000000010f0fe824 */ /* 0x000fe200078e0abf */
[----:B------:R-:W-:Y:S01]  /*a520*/  ISETP.GE.AND P6, PT, R23, RZ, PT ;  /* 0x000000ff1700720c */ /* 0x000fe20003fc6270 */
[----:B------:R-:W-:Y:S01]  /*a530*/  IMAD R16, R191, R16, R19 ;  /* 0x00000010bf107224 */ /* 0x000fe200078e0213 */
[----:B------:R-:W-:Y:S01]  /*a540*/  IABS R19, R28 ;  /* 0x0000001c00137213 */ /* 0x000fe20000000000 */
[--C-:B------:R-:W-:Y:S01]  /*a550*/  @!P3 IMAD.IADD R11, R11, 0x1, -R191.reuse ;  /* 0x000000010b0bb824 */ /* 0x100fe200078e0abf */
[----:B------:R-:W-:Y:S01]  /*a560*/  IADD3 R23, R247, 0xc4, RZ ;  /* 0x000000c4f7177810 */ /* 0x000fe20007ffe0ff */
[--C-:B------:R-:W-:Y:S01]  /*a570*/  @!P2 IMAD.IADD R12, R12, 0x1, -R191.reuse ;  /* 0x000000010c0ca824 */ /* 0x100fe200078e0abf */
[----:B------:R-:W-:Y:S01]  /*a580*/  ISETP.GE.AND P2, PT, R21, RZ, PT ;  /* 0x000000ff1500720c */ /* 0x000fe20003f46270 */
[--C-:B------:R-:W-:Y:S01]  /*a590*/  @!P5 IMAD.IADD R17, R17, 0x1, -R191.reuse ;  /* 0x000000011111d824 */ /* 0x100fe200078e0abf */
[----:B------:R-:W-:Y:S01]  /*a5a0*/  ISETP.GT.U32.AND P5, PT, R191, R15, PT ;  /* 0x0000000fbf00720c */ /* 0x000fe20003fa4070 */
[----:B------:R-:W-:Y:S01]  /*a5b0*/  IMAD.HI.U32 R18, R194, R19, RZ ;  /* 0x00000013c2127227 */ /* 0x000fe200078e00ff */
[----:B------:R-:W-:Y:S01]  /*a5c0*/  IADD3 R21, R247, 0xc1, RZ ;  /* 0x000000c1f7157810 */ /* 0x000fe20007ffe0ff */
[----:B------:R-:W-:Y:S01]  /*a5d0*/  STL [R1+0x1a0c], R9 ;  /* 0x001a0c0901007387 */ /* 0x000fe20000100800 */
[C---:B------:R-:W-:Y:S01]  /*a5e0*/  ISETP.GT.U32.AND P3, PT, R191.reuse, R16, PT ;  /* 0x00000010bf00720c */ /* 0x040fe20003f64070 */
[----:B------:R-:W-:Y:S01]  /*a5f0*/  @!P1 IMAD.IADD R14, R14, 0x1, -R191 ;  /* 0x000000010e0e9824 */ /* 0x000fe200078e0abf */
[----:B------:R-:W-:Y:S01]  /*a600*/  ISETP.GE.AND P1, PT, R22, RZ, PT ;  /* 0x000000ff1600720c */ /* 0x000fe20003f26270 */
[----:B------:R-:W-:Y:S01]  /*a610*/  @!P4 IMAD.MOV R10, RZ, RZ, -R10 ;  /* 0x000000ffff0ac224 */ /* 0x000fe200078e0a0a */
[----:B------:R-:W-:Y:S01]  /*a620*/  IADD3 R18, -R18, RZ, RZ ;  /* 0x000000ff12127210 */ /* 0x000fe20007ffe1ff */
[----:B-1----:R-:W-:Y:S01]  /*a630*/  IMAD.MOV.U32 R8, RZ, RZ, R196 ;  /* 0x000000ffff087224 */ /* 0x002fe200078e00c4 */
[----:B------:R-:W-:Y:S01]  /*a640*/  IABS R20, R21 ;  /* 0x0000001500147213 */ /* 0x000fe20000000000 */
[----:B------:R-:W-:Y:S01]  /*a650*/  @!P2 IMAD.MOV R11, RZ, RZ, -R11 ;  /* 0x000000ffff0ba224 */ /* 0x000fe200078e0a0b */
[----:B------:R-:W-:Y:S01]  /*a660*/  ISETP.GT.U32.AND P4, PT, R191, R17, PT ;  /* 0x00000011bf00720c */ /* 0x000fe20003f84070 */
[----:B------:R-:W-:Y:S01]  /*a670*/  @!P5 IMAD.IADD R15, R15, 0x1, -R191 ;  /* 0x000000010f0fd824 */ /* 0x000fe200078e0abf */
[----:B------:R-:W-:Y:S01]  /*a680*/  ISETP.GE.AND P5, PT, R27, RZ, PT ;  /* 0x000000ff1b00720c */ /* 0x000fe20003fa6270 */
[----:B------:R-:W-:Y:S01]  /*a690*/  IMAD R18, R191, R18, R19 ;  /* 0x00000012bf127224 */ /* 0x000fe200078e0213 */
[----:B------:R-:W-:Y:S01]  /*a6a0*/  @!P6 IADD3 R13, -R13, RZ, RZ ;  /* 0x000000ff0d0de210 */ /* 0x000fe20007ffe1ff */
[----:B------:R-:W-:Y:S01]  /*a6b0*/  IMAD.HI.U32 R19, R194, R20, RZ ;  /* 0x00000014c2137227 */ /* 0x000fe200078e00ff */
[----:B------:R-:W-:Y:S01]  /*a6c0*/  IADD3 R22, R247, 0xc3, RZ ;  /* 0x000000c3f7167810 */ /* 0x000fe20007ffe0ff */
[----:B------:R-:W-:Y:S01]  /*a6d0*/  STL [R1+0x1a10], R10 ;  /* 0x001a100a01007387 */ /* 0x000fe20000100800 */
[----:B------:R-:W-:Y:S01]  /*a6e0*/  ISETP.GT.U32.AND P6, PT, R191, R18, PT ;  /* 0x00000012bf00720c */ /* 0x000fe20003fc4070 */
[----:B------:R-:W-:Y:S01]  /*a6f0*/  IMAD.MOV R19, RZ, RZ, -R19 ;  /* 0x000000ffff137224 */ /* 0x000fe200078e0a13 */
[----:B------:R-:W-:Y:S01]  /*a700*/  IABS R27, R23 ;  /* 0x00000017001b7213 */ /* 0x000fe20000000000 */
[----:B------:R-:W-:Y:S01]  /*a710*/  @!P1 IMAD.MOV R12, RZ, RZ, -R12 ;  /* 0x000000ffff0c9224 */ /* 0x000fe200078e0a0c */
[----:B------:R-:W-:Y:S01]  /*a720*/  ISETP.GE.AND P1, PT, R25, RZ, PT ;  /* 0x000000ff1900720c */ /* 0x000fe20003f26270 */
[--C-:B------:R-:W-:Y:S01]  /*a730*/  @!P3 IMAD.IADD R16, R16, 0x1, -R191.reuse ;  /* 0x000000011010b824 */ /* 0x100fe200078e0abf */
[----:B------:R-:W-:Y:S01]  /*a740*/  ISETP.GE.AND P3, PT, R24, RZ, PT ;  /* 0x000000ff1800720c */ /* 0x000fe20003f66270 */
[----:B------:R-:W-:Y:S01]  /*a750*/  @!P4 IMAD.IADD R17, R17, 0x1, -R191 ;  /* 0x000000011111c824 */ /* 0x000fe200078e0abf */
[----:B------:R-:W-:Y:S01]  /*a760*/  ISETP.GE.AND P4, PT, R21, RZ, PT ;  /* 0x000000ff1500720c */ /* 0x000fe20003f86270 */
[C---:B------:R-:W-:Y:S01]  /*a770*/  IMAD R19, R191.reuse, R19, R20 ;  /* 0x00000013bf137224 */ /* 0x040fe200078e0214 */
[----:B------:R-:W-:Y:S01]  /*a780*/  ISETP.GT.U32.AND P2, PT, R191, R16, PT ;  /* 0x00000010bf00720c */ /* 0x000fe20003f44070 */
[----:B------:R-:W-:Y:S01]  /*a790*/  @!P5 IMAD.MOV R17, RZ, RZ, -R17 ;  /* 0x000000ffff11d224 */ /* 0x000fe200078e0a11 */
[----:B------:R-:W-:Y:S01]  /*a7a0*/  IADD3 R20, R247, 0xc2, RZ ;  /* 0x000000c2f7147810 */ /* 0x000fe20007ffe0ff */
[--C-:B------:R-:W-:Y:S01]  /*a7b0*/  @!P6 IMAD.IADD R18, R18, 0x1, -R191.reuse ;  /* 0x000000011212e824 */ /* 0x100fe200078e0abf */
[----:B------:R-:W-:Y:S01]  /*a7c0*/  ISETP.GT.U32.AND P5, PT, R191, R19, PT ;  /* 0x00000013bf00720c */ /* 0x000fe20003fa4070 */
[----:B------:R-:W-:Y:S01]  /*a7d0*/  IMAD.HI.U32 R24, R194, R29, RZ ;  /* 0x0000001dc2187227 */ /* 0x000fe200078e00ff */
[----:B------:R-:W-:Y:S01]  /*a7e0*/  IABS R21, R20 ;  /* 0x0000001400157213 */ /* 0x000fe20000000000 */
[----:B------:R-:W-:Y:S01]  /*a7f0*/  STL [R1+0x1a14], R11 ;  /* 0x001a140b01007387 */ /* 0x000fe20000100800 */
[----:B------:R-:W-:Y:S01]  /*a800*/  @!P1 IADD3 R15, -R15, RZ, RZ ;  /* 0x000000ff0f0f9210 */ /* 0x000fe20007ffe1ff */
[----:B------:R-:W-:Y:S01]  /*a810*/  @!P3 IMAD.MOV R14, RZ, RZ, -R14 ;  /* 0x000000ffff0eb224 */ /* 0x000fe200078e0a0e */
[----:B------:R-:W-:Y:S01]  /*a820*/  ISETP.GE.AND P1, PT, R20, RZ, PT ;  /* 0x000000ff1400720c */ /* 0x000fe20003f26270 */
[----:B------:R-:W-:Y:S01]  /*a830*/  IMAD.HI.U32 R20, R194, R21, RZ ;  /* 0x00000015c2147227 */ /* 0x000fe200078e00ff */
[----:B------:R-:W-:Y:S01]  /*a840*/  ISETP.GT.U32.AND P6, PT, R191, R18, PT ;  /* 0x00000012bf00720c */ /* 0x000fe20003fc4070 */
[----:B------:R-:W-:Y:S01]  /*a850*/  STL [R1+0x1a18], R12 ;  /* 0x001a180c01007387 */ /* 0x000fe20000100800 */
[----:B------:R-:W-:Y:S01]  /*a860*/  IABS R25, R22 ;  /* 0x0000001600197213 */ /* 0x000fe20000000000 */
[--C-:B------:R-:W-:Y:S01]  /*a870*/  @!P2 IMAD.IADD R16, R16, 0x1, -R191.reuse ;  /* 0x000000011010a824 */ /* 0x100fe200078e0abf */
[----:B------:R-:W-:Y:S01]  /*a880*/  ISETP.GE.AND P2, PT, R28, RZ, PT ;  /* 0x000000ff1c00720c */ /* 0x000fe20003f46270 */
[----:B------:R-:W-:Y:S01]  /*a890*/  @!P5 IMAD.IADD R19, R19, 0x1, -R191 ;  /* 0x000000011313d824 */ /* 0x000fe200078e0abf */
[----:B------:R-:W-:Y:S01]  /*a8a0*/  ISETP.GE.AND P3, PT, R26, RZ, PT ;  /* 0x000000ff1a00720c */ /* 0x000fe20003f66270 */
[----:B------:R-:W-:Y:S01]  /*a8b0*/  IMAD.MOV R20, RZ, RZ, -R20 ;  /* 0x000000ffff147224 */ /* 0x000fe200078e0a14 */
[----:B------:R-:W-:Y:S01]  /*a8c0*/  IABS R28, R34 ;  /* 0x00000022001c7213 */ /* 0x000fe20000000000 */
[----:B------:R-:W-:Y:S01]  /*a8d0*/  IMAD.MOV R24, RZ, RZ, -R24 ;  /* 0x000000ffff187224 */ /* 0x000fe200078e0a18 */
[C---:B------:R-:W-:Y:S01]  /*a8e0*/  ISETP.GT.U32.AND P5, PT, R191.reuse, R19, PT ;  /* 0x00000013bf00720c */ /* 0x040fe20003fa4070 */
[----:B------:R-:W-:Y:S01]  /*a8f0*/  IMAD R20, R191, R20, R21 ;  /* 0x00000014bf147224 */ /* 0x000fe200078e0215 */
[----:B------:R-:W-:Y:S01]  /*a900*/  STL [R1+0x1a1c], R13 ;  /* 0x001a1c0d01007387 */ /* 0x000fe20000100800 */
[----:B------:R-:W-:Y:S01]  /*a910*/  IMAD.HI.U32 R21, R194, R25, RZ ;  /* 0x00000019c2157227 */ /* 0x000fe200078e00ff */
[----:B------:R-:W-:-:S02]  /*a920*/  IADD3 R196, R247, 0x1f2, RZ ;  /* 0x000001f2f7c47810 */ /* 0x000fc40007ffe0ff */
[----:B------:R1:W-:Y:S01]  /*a930*/  STL [R1+0x1a20], R14 ;  /* 0x001a200e01007387 */ /* 0x0003e20000100800 */
[----:B------:R-:W-:Y:S01]  /*a940*/  @!P6 IMAD.IADD R18, R18, 0x1, -R191 ;  /* 0x000000011212e824 */ /* 0x000fe200078e0abf */
[----:B------:R-:W-:Y:S01]  /*a950*/  ISETP.GE.AND P6, PT, R23, RZ, PT ;  /* 0x000000ff1700720c */ /* 0x000fe20003fc6270 */
[----:B------:R-:W-:Y:S01]  /*a960*/  IMAD.MOV R26, RZ, RZ, -R21 ;  /* 0x000000ffff1a7224 */ /* 0x000fe200078e0a15 */
[----:B------:R-:W-:Y:S01]  /*a970*/  STL [R1+0x1a24], R15 ;  /* 0x001a240f01007387 */ /* 0x000fe20000100800 */
[----:B------:R-:W-:Y:S01]  /*a980*/  @!P2 IMAD.MOV R18, RZ, RZ, -R18 ;  /* 0x000000ffff12a224 */ /* 0x000fe200078e0a12 */
[C---:B------:R-:W-:Y:S01]  /*a990*/  ISETP.GT.U32.AND P2, PT, R191.reuse, R20, PT ;  /* 0x00000014bf00720c */ /* 0x040fe20003f44070 */
[----:B------:R-:W-:Y:S02]  /*a9a0*/  IMAD R21, R191, R26, R25 ;  /* 0x0000001abf157224 */ /* 0x000fe400078e0219 */
[----:B------:R-:W-:Y:S01]  /*a9b0*/  @!P3 IMAD.MOV R16, RZ, RZ, -R16 ;  /* 0x000000ffff10b224 */ /* 0x000fe200078e0a10 */
[----:B------:R-:W-:Y:S01]  /*a9c0*/  ISETP.GE.AND P3, PT, R22, RZ, PT ;  /* 0x000000ff1600720c */ /* 0x000fe20003f66270 */
[----:B------:R-:W-:Y:S01]  /*a9d0*/  @!P5 IMAD.IADD R19, R19, 0x1, -R191 ;  /* 0x000000011313d824 */ /* 0x000fe200078e0abf */
[----:B------:R-:W-:Y:S01]  /*a9e0*/  ISETP.GT.U32.AND P5, PT, R191, R21, PT ;  /* 0x00000015bf00720c */ /* 0x000fe20003fa4070 */
[----:B------:R-:W-:Y:S01]  /*a9f0*/  IMAD.HI.U32 R22, R194, R27, RZ ;  /* 0x0000001bc2167227 */ /* 0x000fe200078e00ff */
[----:B------:R-:W-:Y:S01]  /*aa00*/  STL [R1+0x1a28], R16 ;  /* 0x001a281001007387 */ /* 0x000fe20000100800 */
[----:B-1----:R-:W-:-:S02]  /*aa10*/  MOV R14, R188 ;  /* 0x000000bc000e7202 */ /* 0x002fc40000000f00 */
[----:B------:R-:W-:Y:S01]  /*aa20*/  IMAD.HI.U32 R23, R194, R28, RZ ;  /* 0x0000001cc2177227 */ /* 0x000fe200078e00ff */
[----:B------:R-:W-:Y:S01]  /*aa30*/  IADD3 R22, -R22, RZ, RZ ;  /* 0x000000ff16167210 */ /* 0x000fe20007ffe1ff */
[----:B------:R-:W-:Y:S01]  /*aa40*/  STL [R1+0x1a2c], R17 ;  /* 0x001a2c1101007387 */ /* 0x000fe20000100800 */
[----:B------:R-:W-:Y:S01]  /*aa50*/  @!P4 IADD3 R19, -R19, RZ, RZ ;  /* 0x000000ff1313c210 */ /* 0x000fe20007ffe1ff */
[----:B------:R-:W-:Y:S01]  /*aa60*/  @!P2 IMAD.IADD R20, R20, 0x1, -R191 ;  /* 0x000000011414a824 */ /* 0x000fe200078e0abf */
[----:B------:R-:W-:Y:S01]  /*aa70*/  IADD3 R188, R247, 0x1f0, RZ ;  /* 0x000001f0f7bc7810 */ /* 0x000fe20007ffe0ff */
[----:B------:R-:W-:Y:S01]  /*aa80*/  IMAD R22, R191, R22, R27 ;  /* 0x00000016bf167224 */ /* 0x000fe200078e021b */
[----:B------:R-:W-:Y:S01]  /*aa90*/  IABS R27, R38 ;  /* 0x00000026001b7213 */ /* 0x000fe20000000000 */
[----:B------:R-:W-:Y:S01]  /*aaa0*/  @!P5 IMAD.IADD R21, R21, 0x1, -R191 ;  /* 0x000000011515d824 */ /* 0x000fe200078e0abf */
[C---:B------:R-:W-:Y:S01]  /*aab0*/  ISETP.GT.U32.AND P5, PT, R191.reuse, R20, PT ;  /* 0x00000014bf00720c */ /* 0x040fe20003fa4070 */
[----:B------:R-:W-:Y:S01]  /*aac0*/  IMAD.MOV R23, RZ, RZ, -R23 ;  /* 0x000000ffff177224 */ /* 0x000fe200078e0a17 */
[C---:B------:R-:W-:Y:S01]  /*aad0*/  ISETP.GT.U32.AND P2, PT, R191.reuse, R22, PT ;  /* 0x00000016bf00720c */ /* 0x040fe20003f44070 */
[C---:B------:R-:W-:Y:S01]  /*aae0*/  IMAD R24, R191.reuse, R24, R29 ;  /* 0x00000018bf187224 */ /* 0x040fe200078e021d */
[----:B------:R-:W-:Y:S01]  /*aaf0*/  IABS R29, R39 ;  /* 0x00000027001d7213 */ /* 0x000fe20000000000 */
[C---:B------:R-:W-:Y:S01]  /*ab00*/  IMAD R23, R191.reuse, R23, R28 ;  /* 0x00000017bf177224 */ /* 0x040fe200078e021c */
[C---:B------:R-:W-:Y:S01]  /*ab10*/  ISETP.GT.U32.AND P4, PT, R191.reuse, R21, PT ;  /* 0x00000015bf00720c */ /* 0x040fe20003f84070 */
[C---:B------:R-:W-:Y:S01]  /*ab20*/  IMAD.HI.U32 R25, R194.reuse, R27, RZ ;  /* 0x0000001bc2197227 */ /* 0x040fe200078e00ff */
[----:B------:R-:W-:Y:S03]  /*ab30*/  STL [R1+0x1a30], R18 ;  /* 0x001a301201007387 */ /* 0x000fe60000100800 */
[----:B------:R-:W-:Y:S01]  /*ab40*/  IMAD.HI.U32 R26, R194, R29, RZ ;  /* 0x0000001dc21a7227 */ /* 0x000fe200078e00ff */
[----:B------:R1:W-:Y:S03]  /*ab50*/  STL [R1+0x1a34], R19 ;  /* 0x001a341301007387 */ /* 0x0003e60000100800 */
[--C-:B------:R-:W-:Y:S01]  /*ab60*/  @!P5 IMAD.IADD R20, R20, 0x1, -R191.reuse ;  /* 0x000000011414d824 */ /* 0x100fe200078e0abf */
[----:B------:R-:W-:Y:S01]  /*ab70*/  ISETP.GT.U32.AND P5, PT, R191, R23, PT ;  /* 0x00000017bf00720c */ /* 0x000fe20003fa4070 */
[----:B------:R-:W-:-:S02]  /*ab80*/  @!P2 IMAD.IADD R22, R22, 0x1, -R191 ;  /* 0x000000011616a824 */ /* 0x000fc400078e0abf */
[----:B------:R-:W-:Y:S02]  /*ab90*/  IMAD.MOV R28, RZ, RZ, -R25 ;  /* 0x000000ffff1c7224 */ /* 0x000fe400078e0a19 */
[----:B------:R-:W-:Y:S01]  /*aba0*/  IMAD.MOV R26, RZ, RZ, -R26 ;  /* 0x000000ffff1a7224 */ /* 0x000fe200078e0a1a */
[C---:B------:R-:W-:Y:S01]  /*abb0*/  ISETP.GT.U32.AND P2, PT, R191.reuse, R22, PT ;  /* 0x00000016bf00720c */ /* 0x040fe20003f44070 */
[C---:B------:R-:W-:Y:S01]  /*abc0*/  IMAD R25, R191.reuse, R28, R27 ;  /* 0x0000001cbf197224 */ /* 0x040fe200078e021b */
[----:B-1----:R-:W-:Y:S01]  /*abd0*/  MOV R19, R239 ;  /* 0x000000ef00137202 */ /* 0x002fe20000000f00 */
[----:B------:R-:W-:Y:S02]  /*abe0*/  IMAD R26, R191, R26, R29 ;  /* 0x0000001abf1a7224 */ /* 0x000fe400078e021d */
[----:B------:R-:W-:-:S04]  /*abf0*/  IMAD.HI.U32 R27, R194, R30, RZ ;  /* 0x0000001ec21b7227 */ /* 0x000fc800078e00ff */
[--C-:B------:R-:W-:Y:S01]  /*ac00*/  @!P5 IMAD.IADD R23, R23, 0x1, -R191.reuse ;  /* 0x000000011717d824 */ /* 0x100fe200078e0abf */
[----:B------:R-:W-:Y:S01]  /*ac10*/  IADD3 R27, -R27, RZ, RZ ;  /* 0x000000ff1b1b7210 */ /* 0x000fe20007ffe1ff */
[--C-:B------:R-:W-:Y:S01]  /*ac20*/  @!P4 IMAD.IADD R21, R21, 0x1, -R191.reuse ;  /* 0x000000011515c824 */ /* 0x100fe200078e0abf */
[C---:B------:R-:W-:Y:S01]  /*ac30*/  ISETP.GT.U32.AND P5, PT, R191.reuse, R26, PT ;  /* 0x0000001abf00720c */ /* 0x040fe20003fa4070 */
[----:B------:R-:W-:Y:S01]  /*ac40*/  @!P2 IMAD.IADD R22, R22, 0x1, -R191 ;  /* 0x000000011616a824 */ /* 0x000fe200078e0abf */
[C---:B------:R-:W-:Y:S01]  /*ac50*/  ISETP.GT.U32.AND P4, PT, R191.reuse, R24, PT ;  /* 0x00000018bf00720c */ /* 0x040fe20003f84070 */
[C---:B------:R-:W-:Y:S01]  /*ac60*/  IMAD R27, R191.reuse, R27, R30 ;  /* 0x0000001bbf1b7224 */ /* 0x040fe200078e021e */
[----:B------:R-:W-:Y:S01]  /*ac70*/  ISETP.GT.U32.AND P2, PT, R191, R25, PT ;  /* 0x00000019bf00720c */ /* 0x000fe20003f44070 */
[----:B------:R-:W-:-:S04]  /*ac80*/  IMAD.HI.U32 R29, R194, R32, RZ ;  /* 0x00000020c21d7227 */ /* 0x000fc800078e00ff */
[----:B------:R-:W-:Y:S01]  /*ac90*/  @!P6 IMAD.MOV R22, RZ, RZ, -R22 ;  /* 0x000000ffff16e224 */ /* 0x000fe200078e0a16 */
[C---:B------:R-:W-:Y:S01]  /*aca0*/  ISETP.GT.U32.AND P6, PT, R191.reuse, R27, PT ;  /* 0x0000001bbf00720c */ /* 0x040fe20003fc4070 */
[----:B------:R-:W-:Y:S02]  /*acb0*/  IMAD.MOV R29, RZ, RZ, -R29 ;  /* 0x000000ffff1d7224 */ /* 0x000fe400078e0a1d */
[----:B------:R-:W-:Y:S01]  /*acc0*/  @!P1 IMAD.MOV R20, RZ, RZ, -R20 ;  /* 0x000000ffff149224 */ /* 0x000fe200078e0a14 */
[----:B------:R-:W-:Y:S01]  /*acd0*/  @!P5 IADD3 R26, R26, -R191, RZ ;  /* 0x800000bf1a1ad210 */ /* 0x000fe20007ffe0ff */
[----:B------:R-:W-:Y:S01]  /*ace0*/  IMAD.HI.U32 R28, R194, R31, RZ ;  /* 0x0000001fc21c7227 */ /* 0x000fe200078e00ff */
[C---:B------:R-:W-:Y:S02]  /*acf0*/  ISETP.GT.U32.AND P1, PT, R191.reuse, R23, PT ;  /* 0x00000017bf00720c */ /* 0x040fe40003f24070 */
[----:B------:R-:W-:Y:S01]  /*ad00*/  STL [R1+0x1a38], R20 ;  /* 0x001a381401007387 */ /* 0x000fe20000100800 */
[----:B------:R-:W-:Y:S01]  /*ad10*/  @!P3 IMAD.MOV R21, RZ, RZ, -R21 ;  /* 0x000000ffff15b224 */ /* 0x000fe200078e0a15 */
[C---:B------:R-:W-:Y:S01]  /*ad20*/  ISETP.GT.U32.AND P3, PT, R191.reuse, R26, PT ;  /* 0x0000001abf00720c */ /* 0x040fe20003f64070 */
[----:B------:R-:W-:Y:S01]  /*ad30*/  IMAD R29, R191, R29, R32 ;  /* 0x0000001dbf1d7224 */ /* 0x000fe200078e0220 */
[----:B------:R-:W-:Y:S01]  /*ad40*/  IABS R32, R40 ;  /* 0x0000002800207213 */ /* 0x000fe20000000000 */
[----:B------:R-:W-:Y:S01]  /*ad50*/  IMAD.MOV R28, RZ, RZ, -R28 ;  /* 0x000000ffff1c7224 */ /* 0x000fe200078e0a1c */
[----:B------:R-:W-:Y:S01]  /*ad60*/  STL [R1+0x1a3c], R21 ;  /* 0x001a3c1501007387 */ /* 0x000fe20000100800 */
[--C-:B------:R-:W-:Y:S01]  /*ad70*/  @!P4 IMAD.IADD R24, R24, 0x1, -R191.reuse ;  /* 0x000000011818c824 */ /* 0x100fe200078e0abf */
[----:B------:R-:W-:Y:S01]  /*ad80*/  ISETP.GE.AND P4, PT, R34, RZ, PT ;  /* 0x000000ff2200720c */ /* 0x000fe20003f86270 */
[----:B------:R-:W-:Y:S01]  /*ad90*/  @!P2 IMAD.IADD R25, R25, 0x1, -R191 ;  /* 0x000000011919a824 */ /* 0x000fe200078e0abf */
[----:B------:R-:W-:Y:S01]  /*ada0*/  STL [R1+0x1a40], R22 ;  /* 0x001a401601007387 */ /* 0x000fe20000100800 */
[C---:B------:R-:W-:Y:S01]  /*adb0*/  IMAD R28, R191.reuse, R28, R31 ;  /* 0x0000001cbf1c7224 */ /* 0x040fe200078e021f */
[C---:B------:R-:W-:Y:S01]  /*adc0*/  ISETP.GT.U32.AND P2, PT, R191.reuse, R24, PT ;  /* 0x00000018bf00720c */ /* 0x040fe20003f44070 */
[----:B------:R-:W-:Y:S01]  /*add0*/  IMAD.HI.U32 R30, R194, R32, RZ ;  /* 0x00000020c21e7227 */ /* 0x000fe200078e00ff */
[----:B------:R-:W-:-:S03]  /*ade0*/  ISETP.GT.U32.AND P5, PT, R191, R25, PT ;  /* 0x00000019bf00720c */ /* 0x000fc60003fa4070 */
[--C-:B------:R-:W-:Y:S01]  /*adf0*/  @!P6 IMAD.IADD R27, R27, 0x1, -R191.reuse ;  /* 0x000000011b1be824 */ /* 0x100fe200078e0abf */
[----:B------:R-:W-:Y:S01]  /*ae00*/  ISETP.GE.AND P6, PT, R39, RZ, PT ;  /* 0x000000ff2700720c */ /* 0x000fe20003fc6270 */
[--C-:B------:R-:W-:Y:S01]  /*ae10*/  @!P1 IMAD.IADD R23, R23, 0x1, -R191.reuse ;  /* 0x0000000117179824 */ /* 0x100fe200078e0abf */
[----:B------:R-:W-:Y:S01]  /*ae20*/  ISETP.GT.U32.AND P1, PT, R191, R28, PT ;  /* 0x0000001cbf00720c */ /* 0x000fe20003f24070 */
[----:B------:R-:W-:Y:S01]  /*ae30*/  @!P3 IMAD.IADD R26, R26, 0x1, -R191 ;  /* 0x000000011a1ab824 */ /* 0x000fe200078e0abf */
[----:B------:R-:W-:Y:S01]  /*ae40*/  IADD3 R30, -R30, RZ, RZ ;  /* 0x000000ff1e1e7210 */ /* 0x000fe20007ffe1ff */
[----:B------:R-:W-:Y:S01]  /*ae50*/  @!P4 IMAD.MOV R23, RZ, RZ, -R23 ;  /* 0x000000ffff17c224 */ /* 0x000fe200078e0a17 */
[----:B------:R-:W-:Y:S01]  /*ae60*/  ISETP.GE.AND P3, PT, R38, RZ, PT ;  /* 0x000000ff2600720c */ /* 0x000fe20003f66270 */
[--C-:B------:R-:W-:Y:S01]  /*ae70*/  @!P2 IMAD.IADD R24, R24, 0x1, -R191.reuse ;  /* 0x000000011818a824 */ /* 0x100fe200078e0abf */
[----:B------:R-:W-:Y:S01]  /*ae80*/  ISETP.GE.AND P2, PT, R33, RZ, PT ;  /* 0x000000ff2100720c */ /* 0x000fe20003f46270 */
[----:B------:R-:W-:Y:S01]  /*ae90*/  IMAD R30, R191, R30, R32 ;  /* 0x0000001ebf1e7224 */ /* 0x000fe200078e0220 */
[----:B------:R-:W-:Y:S01]  /*aea0*/  IABS R33, R41 ;  /* 0x0000002900217213 */ /* 0x000fe20000000000 */
[--C-:B------:R-:W-:Y:S01]  /*aeb0*/  @!P5 IMAD.IADD R25, R25, 0x1, -R191.reuse ;  /* 0x000000011919d824 */ /* 0x100fe200078e0abf */
[C---:B------:R-:W-:Y:S01]  /*aec0*/  ISETP.GT.U32.AND P5, PT, R191.reuse, R29, PT ;  /* 0x0000001dbf00720c */ /* 0x040fe20003fa4070 */
[----:B------:R-:W-:Y:S01]  /*aed0*/  @!P6 IMAD.MOV R26, RZ, RZ, -R26 ;  /* 0x000000ffff1ae224 */ /* 0x000fe200078e0a1a */
[----:B------:R-:W-:Y:S01]  /*aee0*/  ISETP.GT.U32.AND P6, PT, R191, R30, PT ;  /* 0x0000001ebf00720c */ /* 0x000fe20003fc4070 */
[----:B------:R-:W-:Y:S01]  /*aef0*/  @!P1 IMAD.IADD R28, R28, 0x1, -R191 ;  /* 0x000000011c1c9824 */ /* 0x000fe200078e0abf */
[----:B------:R-:W-:Y:S01]  /*af00*/  ISETP.GE.AND P1, PT, R37, RZ, PT ;  /* 0x000000ff2500720c */ /* 0x000fe20003f26270 */
[----:B------:R-:W-:Y:S01]  /*af10*/  IMAD.HI.U32 R31, R194, R33, RZ ;  /* 0x00000021c21f7227 */ /* 0x000fe200078e00ff */
[----:B------:R-:W-:Y:S01]  /*af20*/  IADD3 R37, R247, 0xcf, RZ ;  /* 0x000000cff7257810 */ /* 0x000fe20007ffe0ff */
[----:B------:R-:W-:Y:S01]  /*af30*/  STL [R1+0x1a44], R23 ;  /* 0x001a441701007387 */ /* 0x000fe20000100800 */
[----:B------:R-:W-:Y:S01]  /*af40*/  @!P3 IADD3 R25, -R25, RZ, RZ ;  /* 0x000000ff1919b210 */ /* 0x000fe20007ffe1ff */
[----:B------:R-:W-:Y:S01]  /*af50*/  IMAD.MOV R32, RZ, RZ, -R31 ;  /* 0x000000ffff207224 */ /* 0x000fe200078e0a1f */
[----:B------:R-:W-:Y:S01]  /*af60*/  ISETP.GE.AND P3, PT, R36, RZ, PT ;  /* 0x000000ff2400720c */ /* 0x000fe20003f66270 */
[----:B------:R-:W-:Y:S01]  /*af70*/  @!P2 IMAD.MOV R24, RZ, RZ, -R24 ;  /* 0x000000ffff18a224 */ /* 0x000fe200078e0a18 */
[C---:B------:R-:W-:Y:S01]  /*af80*/  ISETP.GT.U32.AND P4, PT, R191.reuse, R28, PT ;  /* 0x0000001cbf00720c */ /* 0x040fe20003f84070 */
[----:B------:R-:W-:Y:S01]  /*af90*/  IMAD R31, R191, R32, R33 ;  /* 0x00000020bf1f7224 */ /* 0x000fe200078e0221 */
[----:B------:R-:W-:Y:S01]  /*afa0*/  IADD3 R36, R247, 0xce, RZ ;  /* 0x000000cef7247810 */ /* 0x000fe20007ffe0ff */
[--C-:B------:R-:W-:Y:S01]  /*afb0*/  @!P6 IMAD.IADD R30, R30, 0x1, -R191.reuse ;  /* 0x000000011e1ee824 */ /* 0x100fe200078e0abf */
[----:B------:R-:W-:Y:S01]  /*afc0*/  IABS R39, R47 ;  /* 0x0000002f00277213 */ /* 0x000fe20000000000 */
[--C-:B------:R-:W-:Y:S01]  /*afd0*/  @!P5 IMAD.IADD R29, R29, 0x1, -R191.reuse ;  /* 0x000000011d1dd824 */ /* 0x100fe200078e0abf */
[----:B------:R-:W-:Y:S01]  /*afe0*/  IABS R34, R36 ;  /* 0x0000002400227213 */ /* 0x000fe20000000000 */
[----:B------:R-:W-:Y:S01]  /*aff0*/  STL [R1+0x1a48], R24 ;  /* 0x001a481801007387 */ /* 0x000fe20000100800 */
[C---:B------:R-:W-:Y:S01]  /*b000*/  ISETP.GT.U32.AND P6, PT, R191.reuse, R30, PT ;  /* 0x0000001ebf00720c */ /* 0x040fe20003fc4070 */
[----:B------:R-:W-:Y:S01]  /*b010*/  IMAD.MOV.U32 R18, RZ, RZ, R184 ;  /* 0x000000ffff127224 */ /* 0x000fe200078e00b8 */
[C---:B------:R-:W-:Y:S01]  /*b020*/  ISETP.GT.U32.AND P5, PT, R191.reuse, R27, PT ;  /* 0x0000001bbf00720c */ /* 0x040fe20003fa4070 */
[----:B------:R-:W-:Y:S01]  /*b030*/  IMAD.HI.U32 R32, R194, R34, RZ ;  /* 0x00000022c2207227 */ /* 0x000fe200078e00ff */
[C---:B------:R-:W-:Y:S01]  /*b040*/  ISETP.GT.U32.AND P2, PT, R191.reuse, R29, PT ;  /* 0x0000001dbf00720c */ /* 0x040fe20003f44070 */
[----:B------:R-:W-:Y:S02]  /*b050*/  STL [R1+0x1a4c], R25 ;  /* 0x001a4c1901007387 */ /* 0x000fe40000100800 */
[----:B------:R-:W-:Y:S01]  /*b060*/  @!P4 IMAD.IADD R28, R28, 0x1, -R191 ;  /* 0x000000011c1cc824 */ /* 0x000fe200078e0abf */
[----:B------:R-:W-:Y:S01]  /*b070*/  ISETP.GT.U32.AND P4, PT, R191, R31, PT ;  /* 0x0000001fbf00720c */ /* 0x000fe20003f84070 */
[----:B------:R1:W-:Y:S01]  /*b080*/  STL [R1+0x1a50], R26 ;  /* 0x001a501a01007387 */ /* 0x0003e20000100800 */
[----:B------:R-:W-:Y:S01]  /*b090*/  IADD3 R32, -R32, RZ, RZ ;  /* 0x000000ff20207210 */ /* 0x000fe20007ffe1ff */
[----:B------:R-:W-:-:S02]  /*b0a0*/  @!P3 IMAD.MOV R28, RZ, RZ, -R28 ;  /* 0x000000ffff1cb224 */ /* 0x000fc400078e0a1c */
[--C-:B------:R-:W-:Y:S02]  /*b0b0*/  @!P6 IMAD.IADD R30, R30, 0x1, -R191.reuse ;  /* 0x000000011e1ee824 */ /* 0x100fe400078e0abf */
[----:B------:R-:W-:Y:S02]  /*b0c0*/  IMAD R32, R191, R32, R34 ;  /* 0x00000020bf207224 */ /* 0x000fe400078e0222 */
[--C-:B------:R-:W-:Y:S01]  /*b0d0*/  @!P5 IMAD.IADD R27, R27, 0x1, -R191.reuse ;  /* 0x000000011b1bd824 */ /* 0x100fe200078e0abf */
[----:B------:R-:W-:Y:S01]  /*b0e0*/  ISETP.GE.AND P5, PT, R35, RZ, PT ;  /* 0x000000ff2300720c */ /* 0x000fe20003fa6270 */
[--C-:B------:R-:W-:Y:S01]  /*b0f0*/  @!P2 IMAD.IADD R29, R29, 0x1, -R191.reuse ;  /* 0x000000011d1da824 */ /* 0x100fe200078e0abf */
[----:B------:R-:W-:Y:S01]  /*b100*/  ISETP.GT.U32.AND P6, PT, R191, R32, PT ;  /* 0x00000020bf00720c */ /* 0x000fe20003fc4070 */
[----:B------:R-:W-:Y:S01]  /*b110*/  @!P4 IMAD.IADD R31, R31, 0x1, -R191 ;  /* 0x000000011f1fc824 */ /* 0x000fe200078e0abf */
[----:B------:R-:W-:Y:S01]  /*b120*/  IABS R35, R37 ;  /* 0x0000002500237213 */ /* 0x000fe20000000000 */
[----:B------:R-:W-:Y:S01]  /*b130*/  @!P1 IMAD.MOV R27, RZ, RZ, -R27 ;  /* 0x000000ffff1b9224 */ /* 0x000fe200078e0a1b */
[----:B------:R-:W-:Y:S01]  /*b140*/  ISETP.GE.AND P2, PT, R40, RZ, PT ;  /* 0x000000ff2800720c */ /* 0x000fe20003f46270 */
[----:B------:R-:W-:Y:S01]  /*b150*/  IMAD.MOV.U32 R17, RZ, RZ, R185 ;  /* 0x000000ffff117224 */ /* 0x000fe200078e00b9 */
[----:B------:R-:W-:Y:S01]  /*b160*/  ISETP.GT.U32.AND P3, PT, R191, R31, PT ;  /* 0x0000001fbf00720c */ /* 0x000fe20003f64070 */
[----:B------:R-:W-:Y:S01]  /*b170*/  IMAD.HI.U32 R33, R194, R35, RZ ;  /* 0x00000023c2217227 */ /* 0x000fe200078e00ff */
[----:B------:R-:W-:Y:S01]  /*b180*/  ISETP.GE.AND P4, PT, R36, RZ, PT ;  /* 0x000000ff2400720c */ /* 0x000fe20003f86270 */
[----:B------:R2:W-:Y:S01]  /*b190*/  STL [R1+0x1a54], R27 ;  /* 0x001a541b01007387 */ /* 0x0005e20000100800 */
[C---:B------:R-:W-:Y:S01]  /*b1a0*/  IADD3 R36, R247.reuse, 0xd0, RZ ;  /* 0x000000d0f7247810 */ /* 0x040fe20007ffe0ff */
[----:B------:R-:W-:Y:S01]  /*b1b0*/  IMAD.MOV R34, RZ, RZ, -R33 ;  /* 0x000000ffff227224 */ /* 0x000fe200078e0a21 */
[----:B------:R-:W-:Y:S01]  /*b1c0*/  IADD3 R40, R247, 0xd1, RZ ;  /* 0x000000d1f7287810 */ /* 0x000fe20007ffe0ff */
[----:B------:R-:W-:Y:S01]  /*b1d0*/  @!P5 IMAD.MOV R29, RZ, RZ, -R29 ;  /* 0x000000ffff1dd224 */ /* 0x000fe200078e0a1d */
[----:B------:R-:W-:Y:S01]  /*b1e0*/  @!P6 IADD3 R32, R32, -R191, RZ ;  /* 0x800000bf2020e210 */ /* 0x000fe20007ffe0ff */
[----:B------:R-:W-:Y:S01]  /*b1f0*/  IMAD R33, R191, R34, R35 ;  /* 0x00000022bf217224 */ /* 0x000fe200078e0223 */
[----:B------:R-:W-:Y:S01]  /*b200*/  ISETP.GE.AND P5, PT, R37, RZ, PT ;  /* 0x000000ff2500720c */ /* 0x000fe20003fa6270 */
[----:B------:R-:W-:Y:S01]  /*b210*/  @!P2 IMAD.MOV R30, RZ, RZ, -R30 ;  /* 0x000000ffff1ea224 */ /* 0x000fe200078e0a1e */
[----:B------:R-:W-:Y:S01]  /*b220*/  ISETP.GT.U32.AND P6, PT, R191, R32, PT ;  /* 0x00000020bf00720c */ /* 0x000fe20003fc4070 */
[----:B------:R-:W-:Y:S01]  /*b230*/  @!P3 IMAD.IADD R31, R31, 0x1, -R191 ;  /* 0x000000011f1fb824 */ /* 0x000fe200078e0abf */
[----:B------:R-:W-:Y:S01]  /*b240*/  IABS R37, R36 ;  /* 0x0000002400257213 */ /* 0x000fe20000000000 */
[----:B------:R-:W-:Y:S01]  /*b250*/  STL [R1+0x1a58], R28 ;  /* 0x001a581c01007387 */ /* 0x000fe20000100800 */
[----:B------:R-:W-:Y:S01]  /*b260*/  ISETP.GT.U32.AND P3, PT, R191, R33, PT ;  /* 0x00000021bf00720c */ /* 0x000fe20003f64070 */
[----:B------:R-:W-:Y:S01]  /*b270*/  IMAD.MOV.U32 R13, RZ, RZ, R189 ;  /* 0x000000ffff0d7224 */ /* 0x000fe200078e00bd */
[----:B------:R-:W-:Y:S01]  /*b280*/  ISETP.GE.AND P2, PT, R36, RZ, PT ;  /* 0x000000ff2400720c */ /* 0x000fe20003f46270 */
[C---:B------:R-:W-:Y:S01]  /*b290*/  IMAD.HI.U32 R36, R194.reuse, R39, RZ ;  /* 0x00000027c2247227 */ /* 0x040fe200078e00ff */
[----:B------:R-:W-:Y:S01]  /*b2a0*/  IABS R38, R40 ;  /* 0x0000002800267213 */ /* 0x000fe20000000000 */
[----:B------:R-:W-:Y:S01]  /*b2b0*/  STL [R1+0x1a5c], R29 ;  /* 0x001a5c1d01007387 */ /* 0x000fe20000100800 */
[----:B------:R-:W-:Y:S01]  /*b2c0*/  ISETP.GE.AND P1, PT, R41, RZ, PT ;  /* 0x000000ff2900720c */ /* 0x000fe20003f26270 */
[----:B------:R-:W-:Y:S01]  /*b2d0*/  IMAD.MOV R36, RZ, RZ, -R36 ;  /* 0x000000ffff247224 */ /* 0x000fe200078e0a24 */
[----:B------:R-:W-:Y:S01]  /*b2e0*/  IABS R41, R46 ;  /* 0x0000002e00297213 */ /* 0x000fe20000000000 */
[----:B------:R-:W-:Y:S01]  /*b2f0*/  IMAD.HI.U32 R34, R194, R37, RZ ;  /* 0x00000025c2227227 */ /* 0x000fe200078e00ff */
[----:B------:R-:W-:-:S02]  /*b300*/  @!P6 IADD3 R32, R32, -R191, RZ ;  /* 0x800000bf2020e210 */ /* 0x000fc40007ffe0ff */
[----:B-1----:R-:W-:Y:S01]  /*b310*/  SHF.R.U32.HI R26, RZ, 0x6, R181 ;  /* 0x00000006ff1a7819 */ /* 0x002fe200000116b5 */
[----:B------:R-:W-:Y:S01]  /*b320*/  IMAD R36, R191, R36, R39 ;  /* 0x00000024bf247224 */ /* 0x000fe200078e0227 */
[C---:B------:R-:W-:Y:S01]  /*b330*/  IADD3 R185, R247.reuse, 0x1ee, RZ ;  /* 0x000001eef7b97810 */ /* 0x040fe20007ffe0ff */
[----:B------:R-:W-:Y:S01]  /*b340*/  IMAD.MOV R34, RZ, RZ, -R34 ;  /* 0x000000ffff227224 */ /* 0x000fe200078e0a22 */
[----:B------:R-:W-:Y:S01]  /*b350*/  IADD3 R189, R247, 0x1ef, RZ ;  /* 0x000001eff7bd7810 */ /* 0x000fe20007ffe0ff */
[----:B------:R-:W-:Y:S01]  /*b360*/  @!P3 IMAD.IADD R33, R33, 0x1, -R191 ;  /* 0x000000012121b824 */ /* 0x000fe200078e0abf */
[----:B------:R-:W-:Y:S01]  /*b370*/  SGXT.U32 R26, R26, 0x1 ;  /* 0x000000011a1a781a */ /* 0x000fe20000000000 */
[----:B------:R-:W-:Y:S01]  /*b380*/  @!P4 IMAD.MOV R32, RZ, RZ, -R32 ;  /* 0x000000ffff20c224 */ /* 0x000fe200078e0a20 */
[C---:B------:R-:W-:Y:S01]  /*b390*/  ISETP.GT.U32.AND P4, PT, R191.reuse, R36, PT ;  /* 0x00000024bf00720c */ /* 0x040fe20003f84070 */
[C---:B------:R-:W-:Y:S01]  /*b3a0*/  IMAD R34, R191.reuse, R34, R37 ;  /* 0x00000022bf227224 */ /* 0x040fe200078e0225 */
[----:B------:R-:W-:Y:S01]  /*b3b0*/  ISETP.GT.U32.AND P3, PT, R191, R33, PT ;  /* 0x00000021bf00720c */ /* 0x000fe20003f64070 */
[----:B------:R-:W-:Y:S01]  /*b3c0*/  IMAD.HI.U32 R35, R194, R38, RZ ;  /* 0x00000026c2237227 */ /* 0x000fe200078e00ff */
[----:B------:R-:W-:-:S02]  /*b3d0*/  LOP3.LUT R25, R26, 0x4, RZ, 0xfc, !PT ;  /* 0x000000041a197812 */ /* 0x000fc400078efcff */
[----:B------:R-:W-:Y:S01]  /*b3e0*/  ISETP.GT.U32.AND P6, PT, R191, R34, PT ;  /* 0x00000022bf00720c */ /* 0x000fe20003fc4070 */
[----:B------:R-:W-:Y:S01]  /*b3f0*/  IMAD.MOV R35, RZ, RZ, -R35 ;  /* 0x000000ffff237224 */ /* 0x000fe200078e0a23 */
[----:B--2---:R-:W-:Y:S01]  /*b400*/  LOP3.LUT R27, R26, 0x8, RZ, 0xfc, !PT ;  /* 0x000000081a1b7812 */ /* 0x004fe200078efcff */
[----:B------:R-:W-:-:S04]  /*b410*/  IMAD.HI.U32 R39, R194, R42, RZ ;  /* 0x0000002ac2277227 */ /* 0x000fc800078e00ff */
[--C-:B------:R-:W-:Y:S02]  /*b420*/  @!P4 IMAD.IADD R36, R36, 0x1, -R191.reuse ;  /* 0x000000012424c824 */ /* 0x100fe400078e0abf */
[--C-:B------:R-:W-:Y:S02]  /*b430*/  @!P3 IMAD.IADD R33, R33, 0x1, -R191.reuse ;  /* 0x000000012121b824 */ /* 0x100fe400078e0abf */
[C---:B------:R-:W-:Y:S01]  /*b440*/  IMAD R35, R191.reuse, R35, R38 ;  /* 0x00000023bf237224 */ /* 0x040fe200078e0226 */
[----:B------:R-:W-:Y:S01]  /*b450*/  ISETP.GT.U32.AND P4, PT, R191, R36, PT ;  /* 0x00000024bf00720c */ /* 0x000fe20003f84070 */
[----:B------:R-:W-:Y:S01]  /*b460*/  @!P6 IMAD.IADD R34, R34, 0x1, -R191 ;  /* 0x000000012222e824 */ /* 0x000fe200078e0abf */
[----:B------:R-:W-:Y:S01]  /*b470*/  IABS R38, R48 ;  /* 0x0000003000267213 */ /* 0x000fe20000000000 */
[----:B------:R-:W-:Y:S01]  /*b480*/  @!P1 IMAD.MOV R31, RZ, RZ, -R31 ;  /* 0x000000ffff1f9224 */ /* 0x000fe200078e0a1f */
[----:B------:R-:W-:Y:S01]  /*b490*/  ISETP.GE.AND P1, PT, R40, RZ, PT ;  /* 0x000000ff2800720c */ /* 0x000fe20003f26270 */
[----:B------:R-:W-:Y:S01]  /*b4a0*/  @!P5 IMAD.MOV R33, RZ, RZ, -R33 ;  /* 0x000000ffff21d224 */ /* 0x000fe200078e0a21 */
[----:B------:R-:W-:Y:S01]  /*b4b0*/  ISETP.GE.AND P5, PT, R47, RZ, PT ;  /* 0x000000ff2f00720c */ /* 0x000fe20003fa6270 */
[----:B------:R-:W-:Y:S01]  /*b4c0*/  IMAD.HI.U32 R40, R194, R43, RZ ;  /* 0x0000002bc2287227 */ /* 0x000fe200078e00ff */
[----:B------:R-:W-:-:S02]  /*b4d0*/  ISETP.GT.U32.AND P6, PT, R191, R34, PT ;  /* 0x00000022bf00720c */ /* 0x000fc40003fc4070 */
[----:B------:R-:W-:Y:S01]  /*b4e0*/  ISETP.GT.U32.AND P3, PT, R191, R35, PT ;  /* 0x00000023bf00720c */ /* 0x000fe20003f64070 */
[----:B------:R-:W-:Y:S01]  /*b4f0*/  IMAD.HI.U32 R37, R194, R38, RZ ;  /* 0x00000026c2257227 */ /* 0x000fe200078e00ff */
[----:B------:R-:W-:-:S03]  /*b500*/  IABS R47, R50 ;  /* 0x00000032002f7213 */ /* 0x000fc60000000000 */
[----:B------:R-:W-:Y:S02]  /*b510*/  IMAD.MOV R39, RZ, RZ, -R39 ;  /* 0x000000ffff277224 */ /* 0x000fe400078e0a27 */
[----:B------:R-:W-:Y:S02]  /*b520*/  IMAD.MOV R40, RZ, RZ, -R40 ;  /* 0x000000ffff287224 */ /* 0x000fe400078e0a28 */
[----:B------:R-:W-:Y:S02]  /*b530*/  IMAD.MOV R37, RZ, RZ, -R37 ;  /* 0x000000ffff257224 */ /* 0x000fe400078e0a25 */
[C---:B------:R-:W-:Y:S01]  /*b540*/  IMAD R39, R191.reuse, R39, R42 ;  /* 0x00000027bf277224 */ /* 0x040fe200078e022a */
[----:B------:R-:W-:Y:S01]  /*b550*/  @!P6 IADD3 R34, R34, -R191, RZ ;  /* 0x800000bf2222e210 */ /* 0x000fe20007ffe0ff */
[C---:B------:R-:W-:Y:S01]  /*b560*/  IMAD R40, R191.reuse, R40, R43 ;  /* 0x00000028bf287224 */ /* 0x040fe200078e022b */
[----:B------:R-:W-:Y:S01]  /*b570*/  IABS R42, R51 ;  /* 0x00000033002a7213 */ /* 0x000fe20000000000 */
[----:B------:R-:W-:Y:S01]  /*b580*/  @!P4 IMAD.IADD R36, R36, 0x1, -R191 ;  /* 0x000000012424c824 */ /* 0x000fe200078e0abf */
[C---:B------:R-:W-:Y:S01]  /*b590*/  ISETP.GT.U32.AND P4, PT, R191.reuse, R39, PT ;  /* 0x00000027bf00720c */ /* 0x040fe20003f84070 */
[----:B------:R-:W-:Y:S01]  /*b5a0*/  IMAD R37, R191, R37, R38 ;  /* 0x00000025bf257224 */ /* 0x000fe200078e0226 */
[----:B------:R-:W-:Y:S01]  /*b5b0*/  IABS R43, R53 ;  /* 0x00000035002b7213 */ /* 0x000fe20000000000 */
[----:B------:R-:W-:Y:S01]  /*b5c0*/  IMAD.HI.U32 R38, R194, R41, RZ ;  /* 0x00000029c2267227 */ /* 0x000fe200078e00ff */
[----:B------:R-:W-:-:S02]  /*b5d0*/  @!P2 IADD3 R34, -R34, RZ, RZ ;  /* 0x000000ff2222a210 */ /* 0x000fc40007ffe1ff */
[C---:B------:R-:W-:Y:S01]  /*b5e0*/  ISETP.GT.U32.AND P6, PT, R191.reuse, R37, PT ;  /* 0x00000025bf00720c */ /* 0x040fe20003fc4070 */
[----:B------:R-:W-:Y:S01]  /*b5f0*/  @!P5 IMAD.MOV R36, RZ, RZ, -R36 ;  /* 0x000000ffff24d224 */ /* 0x000fe200078e0a24 */
[----:B------:R-:W-:Y:S01]  /*b600*/  ISETP.GT.U32.AND P5, PT, R191, R40, PT ;  /* 0x00000028bf00720c */ /* 0x000fe20003fa4070 */
[----:B------:R-:W-:Y:S02]  /*b610*/  IMAD.MOV R38, RZ, RZ, -R38 ;  /* 0x000000ffff267224 */ /* 0x000fe400078e0a26 */
[----:B------:R-:W-:Y:S02]  /*b620*/  @!P3 IMAD.IADD R35, R35, 0x1, -R191 ;  /* 0x000000012323b824 */ /* 0x000fe400078e0abf */
[----:B------:R-:W-:Y:S01]  /*b630*/  IMAD R38, R191, R38, R41 ;  /* 0x00000026bf267224 */ /* 0x000fe200078e0229 */
[----:B------:R-:W-:Y:S01]  /*b640*/  @!P4 IADD3 R39, R39, -R191, RZ ;  /* 0x800000bf2727c210 */ /* 0x000fe20007ffe0ff */
[----:B------:R-:W-:Y:S01]  /*b650*/  IMAD.HI.U32 R41, R194, R42, RZ ;  /* 0x0000002ac2297227 */ /* 0x000fe200078e00ff */
[----:B------:R-:W-:-:S03]  /*b660*/  ISETP.GT.U32.AND P3, PT, R191, R35, PT ;  /* 0x00000023bf00720c */ /* 0x000fc60003f64070 */
[----:B------:R-:W-:Y:S02]  /*b670*/  IMAD.MOV R41, RZ, RZ, -R41 ;  /* 0x000000ffff297224 */ /* 0x000fe400078e0a29 */
[--C-:B------:R-:W-:Y:S01]  /*b680*/  @!P5 IMAD.IADD R40, R40, 0x1, -R191.reuse ;  /* 0x000000012828d824 */ /* 0x100fe200078e0abf */
[----:B------:R-:W-:Y:S01]  /*b690*/  ISETP.GT.U32.AND P5, PT, R191, R39, PT ;  /* 0x00000027bf00720c */ /* 0x000fe20003fa4070 */
[----:B------:R-:W-:Y:S01]  /*b6a0*/  @!P6 IMAD.IADD R37, R37, 0x1, -R191 ;  /* 0x000000012525e824 */ /* 0x000fe200078e0abf */
[C---:B------:R-:W-:Y:S01]  /*b6b0*/  ISETP.GT.U32.AND P6, PT, R191.reuse, R38, PT ;  /* 0x00000026bf00720c */ /* 0x040fe20003fc4070 */
[C---:B------:R-:W-:Y:S02]  /*b6c0*/  IMAD R41, R191.reuse, R41, R42 ;  /* 0x00000029bf297224 */ /* 0x040fe400078e022a */
[----:B------:R-:W-:Y:S01]  /*b6d0*/  IMAD.HI.U32 R42, R194, R43, RZ ;  /* 0x0000002bc22a7227 */ /* 0x000fe200078e00ff */
[----:B------:R-:W-:-:S03]  /*b6e0*/  ISETP.GT.U32.AND P2, PT, R191, R37, PT ;  /* 0x00000025bf00720c */ /* 0x000fc60003f44070 */
[----:B------:R-:W-:Y:S02]  /*b6f0*/  IMAD.MOV R42, RZ, RZ, -R42 ;  /* 0x000000ffff2a7224 */ /* 0x000fe400078e0a2a */
[----:B------:R-:W-:Y:S01]  /*b700*/  @!P3 IMAD.IADD R35, R35, 0x1, -R191 ;  /* 0x000000012323b824 */ /* 0x000fe200078e0abf */
[----:B------:R-:W-:Y:S01]  /*b710*/  ISETP.GE.AND P3, PT, R48, RZ, PT ;  /* 0x000000ff3000720c */ /* 0x000fe20003f66270 */
[----:B------:R-:W-:Y:S01]  /*b720*/  IMAD R42, R191, R42, R43 ;  /* 0x0000002abf2a7224 */ /* 0x000fe200078e022b */
[----:B------:R-:W-:Y:S01]  /*b730*/  IABS R48, R49 ;  /* 0x0000003100307213 */ /* 0x000fe20000000000 */
[--C-:B------:R-:W-:Y:S02]  /*b740*/  @!P5 IMAD.IADD R39, R39, 0x1, -R191.reuse ;  /* 0x000000012727d824 */ /* 0x100fe400078e0abf */
[--C-:B------:R-:W-:Y:S01]  /*b750*/  @!P6 IMAD.IADD R38, R38, 0x1, -R191.reuse ;  /* 0x000000012626e824 */ /* 0x100fe200078e0abf */
[----:B------:R-:W-:Y:S01]  /*b760*/  ISETP.GT.U32.AND P5, PT, R191, R42, PT ;  /* 0x0000002abf00720c */ /* 0x000fe20003fa4070 */
[----:B------:R-:W-:Y:S01]  /*b770*/  @!P2 IMAD.IADD R37, R37, 0x1, -R191 ;  /* 0x000000012525a824 */ /* 0x000fe200078e0abf */
[----:B------:R-:W-:Y:S01]  /*b780*/  ISETP.GE.AND P2, PT, R45, RZ, PT ;  /* 0x000000ff2d00720c */ /* 0x000fe20003f46270 */
[----:B------:R-:W-:Y:S01]  /*b790*/  @!P1 IMAD.MOV R35, RZ, RZ, -R35 ;  /* 0x000000ffff239224 */ /* 0x000fe200078e0a23 */
[----:B------:R-:W-:Y:S01]  /*b7a0*/  ISETP.GT.U32.AND P4, PT, R191, R38, PT ;  /* 0x00000026bf00720c */ /* 0x000fe20003f84070 */
[----:B------:R-:W-:Y:S01]  /*b7b0*/  IMAD.HI.U32 R45, R194, R48, RZ ;  /* 0x00000030c22d7227 */ /* 0x000fe200078e00ff */
[----:B------:R-:W-:-:S02]  /*b7c0*/  ISETP.GE.AND P1, PT, R46, RZ, PT ;  /* 0x000000ff2e00720c */ /* 0x000fc40003f26270 */
[----:B------:R-:W-:Y:S01]  /*b7d0*/  IABS R46, R52 ;  /* 0x00000034002e7213 */ /* 0x000fe20000000000 */
[----:B------:R-:W-:Y:S01]  /*b7e0*/  @!P3 IMAD.MOV R37, RZ, RZ, -R37 ;  /* 0x000000ffff25b224 */ /* 0x000fe200078e0a25 */
[----:B------:R-:W-:Y:S01]  /*b7f0*/  ISETP.GT.U32.AND P3, PT, R191, R40, PT ;  /* 0x00000028bf00720c */ /* 0x000fe20003f64070 */
[----:B------:R-:W-:Y:S01]  /*b800*/  IMAD.MOV R45, RZ, RZ, -R45 ;  /* 0x000000ffff2d7224 */ /* 0x000fe200078e0a2d */
[----:B------:R-:W-:Y:S01]  /*b810*/  ISETP.GE.AND P6, PT, R44, RZ, PT ;  /* 0x000000ff2c00720c */ /* 0x000fe20003fc6270 */
[----:B------:R-:W-:Y:S02]  /*b820*/  @!P5 IMAD.IADD R42, R42, 0x1, -R191 ;  /* 0x000000012a2ad824 */ /* 0x000fe400078e0abf */
[----:B------:R-:W-:-:S03]  /*b830*/  IMAD.HI.U32 R43, R194, R46, RZ ;  /* 0x0000002ec22b7227 */ /* 0x000fc600078e00ff */
[----:B------:R-:W-:Y:S01]  /*b840*/  ISETP.GT.U32.AND P5, PT, R191, R42, PT ;  /* 0x0000002abf00720c */ /* 0x000fe20003fa4070 */
[----:B------:R-:W-:-:S04]  /*b850*/  IMAD.HI.U32 R44, R194, R47, RZ ;  /* 0x0000002fc22c7227 */ /* 0x000fc800078e00ff */
[----:B------:R-:W-:Y:S01]  /*b860*/  @!P4 IMAD.IADD R38, R38, 0x1, -R191 ;  /* 0x000000012626c824 */ /* 0x000fe200078e0abf */
[----:B------:R-:W-:Y:S01]  /*b870*/  ISETP.GT.U32.AND P4, PT, R191, R41, PT ;  /* 0x00000029bf00720c */ /* 0x000fe20003f84070 */
[----:B------:R-:W-:Y:S02]  /*b880*/  IMAD.MOV R43, RZ, RZ, -R43 ;  /* 0x000000ffff2b7224 */ /* 0x000fe400078e0a2b */
[----:B------:R-:W-:Y:S02]  /*b890*/  IMAD.MOV R44, RZ, RZ, -R44 ;  /* 0x000000ffff2c7224 */ /* 0x000fe400078e0a2c */
[----:B------:R-:W-:Y:S01]  /*b8a0*/  @!P3 IMAD.IADD R40, R40, 0x1, -R191 ;  /* 0x000000012828b824 */ /* 0x000fe200078e0abf */
[----:B------:R-:W-:Y:S01]  /*b8b0*/  ISETP.GE.AND P3, PT, R51, RZ, PT ;  /* 0x000000ff3300720c */ /* 0x000fe20003f66270 */
[C---:B------:R-:W-:Y:S01]  /*b8c0*/  IMAD R43, R191.reuse, R43, R46 ;  /* 0x0000002bbf2b7224 */ /* 0x040fe200078e022e */
[----:B------:R-:W-:Y:S01]  /*b8d0*/  IABS R51, R54 ;  /* 0x0000003600337213 */ /* 0x000fe20000000000 */
[C---:B------:R-:W-:Y:S01]  /*b8e0*/  IMAD R44, R191.reuse, R44, R47 ;  /* 0x0000002cbf2c7224 */ /* 0x040fe200078e022f */
[----:B------:R-:W-:Y:S01]  /*b8f0*/  @!P6 IADD3 R40, -R40, RZ, RZ ;  /* 0x000000ff2828e210 */ /* 0x000fe20007ffe1ff */
[----:B------:R-:W-:Y:S01]  /*b900*/  @!P2 IMAD.MOV R39, RZ, RZ, -R39 ;  /* 0x000000ffff27a224 */ /* 0x000fe200078e0a27 */
[C---:B------:R-:W-:Y:S01]  /*b910*/  ISETP.GT.U32.AND P2, PT, R191.reuse, R43, PT ;  /* 0x0000002bbf00720c */ /* 0x040fe20003f44070 */
[C---:B------:R-:W-:Y:S01]  /*b920*/  IMAD R45, R191.reuse, R45, R48 ;  /* 0x0000002dbf2d7224 */ /* 0x040fe200078e0230 */
[----:B------:R-:W-:Y:S01]  /*b930*/  ISETP.GT.U32.AND P6, PT, R191, R44, PT ;  /* 0x0000002cbf00720c */ /* 0x000fe20003fc4070 */
[----:B------:R-:W-:Y:S01]  /*b940*/  @!P5 IMAD.IADD R42, R42, 0x1, -R191 ;  /* 0x000000012a2ad824 */ /* 0x000fe200078e0abf */
[----:B------:R-:W-:Y:S01]  /*b950*/  @!P4 IADD3 R41, R41, -R191, RZ ;  /* 0x800000bf2929c210 */ /* 0x000fe20007ffe0ff */
[----:B------:R-:W-:Y:S01]  /*b960*/  @!P1 IMAD.MOV R38, RZ, RZ, -R38 ;  /* 0x000000ffff269224 */ /* 0x000fe200078e0a26 */
[----:B------:R-:W-:Y:S01]  /*b970*/  ISETP.GT.U32.AND P5, PT, R191, R45, PT ;  /* 0x0000002dbf00720c */ /* 0x000fe20003fa4070 */
[----:B------:R-:W-:Y:S01]  /*b980*/  IMAD.MOV.U32 R16, RZ, RZ, R186 ;  /* 0x000000ffff107224 */ /* 0x000fe200078e00ba */
[----:B------:R-:W-:Y:S01]  /*b990*/  ISETP.GE.AND P4, PT, R53, RZ, PT ;  /* 0x000000ff3500720c */ /* 0x000fe20003f86270 */
[----:B------:R-:W-:Y:S01]  /*b9a0*/  IMAD.MOV.U32 R10, RZ, RZ, R193 ;  /* 0x000000ffff0a7224 */ /* 0x000fe200078e00c1 */
[----:B------:R-:W-:Y:S01]  /*b9b0*/  IADD3 R53, R247, 0xdd, RZ ;  /* 0x000000ddf7357810 */ /* 0x000fe20007ffe0ff */
[----:B------:R-:W-:Y:S01]  /*b9c0*/  IMAD.MOV.U32 R15, RZ, RZ, R187 ;  /* 0x000000ffff0f7224 */ /* 0x000fe200078e00bb */
[----:B------:R-:W-:Y:S01]  /*b9d0*/  ISETP.GT.U32.AND P1, PT, R191, R41, PT ;  /* 0x00000029bf00720c */ /* 0x000fe20003f24070 */
[--C-:B------:R-:W-:Y:S01]  /*b9e0*/  @!P2 IMAD.IADD R43, R43, 0x1, -R191.reuse ;  /* 0x000000012b2ba824 */ /* 0x100fe200078e0abf */
[----:B------:R-:W-:Y:S01]  /*b9f0*/  IABS R47, R53 ;  /* 0x00000035002f7213 */ /* 0x000fe20000000000 */
[----:B------:R-:W-:Y:S01]  /*ba00*/  @!P6 IMAD.IADD R44, R44, 0x1, -R191 ;  /* 0x000000012c2ce824 */ /* 0x000fe200078e0abf */
[----:B------:R-:W-:Y:S01]  /*ba10*/  ISETP.GE.AND P2, PT, R50, RZ, PT ;  /* 0x000000ff3200720c */ /* 0x000fe20003f46270 */
[----:B------:R-:W-:Y:S01]  /*ba20*/  IMAD.MOV.U32 R11, RZ, RZ, R192 ;  /* 0x000000ffff0b7224 */ /* 0x000fe200078e00c0 */
[----:B------:R-:W-:Y:S01]  /*ba30*/  IABS R48, R57 ;  /* 0x0000003900307213 */ /* 0x000fe20000000000 */
[----:B------:R-:W-:Y:S01]  /*ba40*/  IMAD.MOV.U32 R50, RZ, RZ, R47 ;  /* 0x000000ffff327224 */ /* 0x000fe200078e002f */
[----:B------:R-:W-:Y:S01]  /*ba50*/  @!P5 IADD3 R45, R45, -R191, RZ ;  /* 0x800000bf2d2dd210 */ /* 0x000fe20007ffe0ff */
[----:B------:R-:W-:Y:S01]  /*ba60*/  @!P4 IMAD.MOV R42, RZ, RZ, -R42 ;  /* 0x000000ffff2ac224 */ /* 0x000fe200078e0a2a */
[C---:B------:R-:W-:Y:S01]  /*ba70*/  ISETP.GT.U32.AND P5, PT, R191.reuse, R44, PT ;  /* 0x0000002cbf00720c */ /* 0x040fe20003fa4070 */
[----:B------:R-:W-:Y:S01]  /*ba80*/  IMAD.HI.U32 R47, R194, R50, RZ ;  /* 0x00000032c22f7227 */ /* 0x000fe200078e00ff */
[----:B------:R-:W-:-:S02]  /*ba90*/  ISETP.GT.U32.AND P6, PT, R191, R43, PT ;  /* 0x0000002bbf00720c */ /* 0x000fc40003fc4070 */
[C---:B------:R-:W-:Y:S01]  /*baa0*/  IADD3 R193, R247.reuse, 0x1f1, RZ ;  /* 0x000001f1f7c17810 */ /* 0x040fe20007ffe0ff */
[----:B------:R-:W-:Y:S01]  /*bab0*/  IMAD.MOV R47, RZ, RZ, -R47 ;  /* 0x000000ffff2f7224 */ /* 0x000fe200078e0a2f */
[----:B------:R-:W-:Y:S01]  /*bac0*/  IADD3 R192, R247, 0x1f3, RZ ;  /* 0x000001f3f7c07810 */ /* 0x000fe20007ffe0ff */
[----:B------:R-:W-:Y:S01]  /*bad0*/  @!P1 IMAD.IADD R41, R41, 0x1, -R191 ;  /* 0x0000000129299824 */ /* 0x000fe200078e0abf */
[----:B------:R-:W-:Y:S01]  /*bae0*/  ISETP.GE.AND P1, PT, R52, RZ, PT ;  /* 0x000000ff3400720c */ /* 0x000fe20003f26270 */
[C---:B------:R-:W-:Y:S01]  /*baf0*/  IMAD R47, R191.reuse, R47, R50 ;  /* 0x0000002fbf2f7224 */ /* 0x040fe200078e0232 */
[----:B------:R-:W-:Y:S01]  /*bb00*/  IABS R52, R56 ;  /* 0x0000003800347213 */ /* 0x000fe20000000000 */
[----:B------:R-:W-:Y:S01]  /*bb10*/  @!P3 IMAD.MOV R41, RZ, RZ, -R41 ;  /* 0x000000ffff29b224 */ /* 0x000fe200078e0a29 */
[C---:B------:R-:W-:Y:S01]  /*bb20*/  ISETP.GT.U32.AND P3, PT, R191.reuse, R45, PT ;  /* 0x0000002dbf00720c */ /* 0x040fe20003f64070 */
[----:B------:R-:W-:Y:S01]  /*bb30*/  @!P5 IMAD.IADD R44, R44, 0x1, -R191 ;  /* 0x000000012c2cd824 */ /* 0x000fe200078e0abf */
[----:B------:R-:W-:Y:S01]  /*bb40*/  ISETP.GT.U32.AND P5, PT, R191, R47, PT ;  /* 0x0000002fbf00720c */ /* 0x000fe20003fa4070 */
[----:B------:R-:W-:Y:S01]  /*bb50*/  IMAD.HI.U32 R46, R194, R48, RZ ;  /* 0x00000030c22e7227 */ /* 0x000fe200078e00ff */
[----:B------:R-:W-:-:S03]  /*bb60*/  IABS R50, R55 ;  /* 0x0000003700327213 */ /* 0x000fc60000000000 */
[----:B------:R-:W-:Y:S02]  /*bb70*/  IMAD.MOV R46, RZ, RZ, -R46 ;  /* 0x000000ffff2e7224 */ /* 0x000fe400078e0a2e */
[--C-:B------:R-:W-:Y:S02]  /*bb80*/  @!P6 IMAD.IADD R43, R43, 0x1, -R191.reuse ;  /* 0x000000012b2be824 */ /* 0x100fe400078e0abf */
[----:B------:R-:W-:Y:S02]  /*bb90*/  IMAD R46, R191, R46, R48 ;  /* 0x0000002ebf2e7224 */ /* 0x000fe400078e0230 */
[--C-:B------:R-:W-:Y:S01]  /*bba0*/  @!P3 IMAD.IADD R45, R45, 0x1, -R191.reuse ;  /* 0x000000012d2db824 */ /* 0x100fe200078e0abf */
[----:B------:R-:W-:Y:S01]  /*bbb0*/  ISETP.GE.AND P3, PT, R49, RZ, PT ;  /* 0x000000ff3100720c */ /* 0x000fe20003f66270 */
[----:B------:R-:W-:Y:S01]  /*bbc0*/  @!P5 IMAD.IADD R47, R47, 0x1, -R191 ;  /* 0x000000012f2fd824 */ /* 0x000fe200078e0abf */
[----:B------:R-:W-:Y:S01]  /*bbd0*/  ISETP.GT.U32.AND P6, PT, R191, R46, PT ;  /* 0x0000002ebf00720c */ /* 0x000fe20003fc4070 */
[----:B------:R-:W-:-:S03]  /*bbe0*/  IMAD.HI.U32 R49, R194, R52, RZ ;  /* 0x00000034c2317227 */ /* 0x000fc600078e00ff */
[----:B------:R-:W-:Y:S01]  /*bbf0*/  ISETP.GT.U32.AND P5, PT, R191, R47, PT ;  /* 0x0000002fbf00720c */ /* 0x000fe20003fa4070 */
[----:B------:R-:W-:Y:S02]  /*bc00*/  IMAD.MOV R49, RZ, RZ, -R49 ;  /* 0x000000ffff317224 */ /* 0x000fe400078e0a31 */
[----:B------:R-:W-:-:S04]  /*bc10*/  IMAD.HI.U32 R48, R194, R51, RZ ;  /* 0x00000033c2307227 */ /* 0x000fc800078e00ff */
[----:B------:R-:W-:Y:S01]  /*bc20*/  IMAD R49, R191, R49, R52 ;  /* 0x00000031bf317224 */ /* 0x000fe200078e0234 */
[----:B------:R-:W-:Y:S01]  /*bc30*/  @!P3 IADD3 R45, -R45, RZ, RZ ;  /* 0x000000ff2d2db210 */ /* 0x000fe20007ffe1ff */
[----:B------:R-:W-:Y:S01]  /*bc40*/  IMAD.MOV R48, RZ, RZ, -R48 ;  /* 0x000000ffff307224 */ /* 0x000fe200078e0a30 */
[----:B------:R-:W-:Y:S01]  /*bc50*/  @!P6 IADD3 R46, R46, -R191, RZ ;  /* 0x800000bf2e2ee210 */ /* 0x000fe20007ffe0ff */
[----:B------:R-:W-:Y:S01]  /*bc60*/  @!P1 IMAD.MOV R43, RZ, RZ, -R43 ;  /* 0x000000ffff2b9224 */ /* 0x000fe200078e0a2b */
[----:B------:R-:W-:Y:S01]  /*bc70*/  ISETP.GE.AND P6, PT, R57, RZ, PT ;  /* 0x000000ff3900720c */ /* 0x000fe20003fc6270 */
[----:B------:R-:W-:Y:S01]  /*bc80*/  @!P5 IMAD.IADD R47, R47, 0x1, -R191 ;  /* 0x000000012f2fd824 */ /* 0x000fe200078e0abf */
[C---:B------:R-:W-:Y:S01]  /*bc90*/  ISETP.GT.U32.AND P5, PT, R191.reuse, R49, PT ;  /* 0x00000031bf00720c */ /* 0x040fe20003fa4070 */
[C---:B------:R-:W-:Y:S01]  /*bca0*/  IMAD R48, R191.reuse, R48, R51 ;  /* 0x00000030bf307224 */ /* 0x040fe200078e0233 */
[----:B------:R-:W-:Y:S01]  /*bcb0*/  ISETP.GT.U32.AND P4, PT, R191, R46, PT ;  /* 0x0000002ebf00720c */ /* 0x000fe20003f84070 */
[----:B------:R-:W-:Y:S01]  /*bcc0*/  IMAD.MOV.U32 R51, RZ, RZ, R50 ;  /* 0x000000ffff337224 */ /* 0x000fe200078e0032 */
[----:B------:R-:W-:Y:S01]  /*bcd0*/  IADD3 R57, R247, 0xe3, RZ ;  /* 0x000000e3f7397810 */ /* 0x000fe20007ffe0ff */
[----:B------:R-:W-:Y:S01]  /*bce0*/  @!P2 IMAD.MOV R44, RZ, RZ, -R44 ;  /* 0x000000ffff2ca224 */ /* 0x000fe200078e0a2c */
[----:B------:R-:W-:Y:S01]  /*bcf0*/  ISETP.GT.U32.AND P1, PT, R191, R48, PT ;  /* 0x00000030bf00720c */ /* 0x000fe20003f24070 */
[----:B------:R-:W-:Y:S01]  /*bd00*/  IMAD.HI.U32 R50, R194, R51, RZ ;  /* 0x00000033c2327227 */ /* 0x000fe200078e00ff */
[----:B------:R-:W-:-:S02]  /*bd10*/  ISETP.GE.AND P2, PT, R53, RZ, PT ;  /* 0x000000ff3500720c */ /* 0x000fc40003f46270 */
[----:B------:R-:W-:Y:S01]  /*bd20*/  IADD3 R53, R247, 0xe1, RZ ;  /* 0x000000e1f7357810 */ /* 0x000fe20007ffe0ff */
[----:B------:R-:W-:Y:S01]  /*bd30*/  IMAD.MOV R50, RZ, RZ, -R50 ;  /* 0x000000ffff327224 */ /* 0x000fe200078e0a32 */
[----:B------:R-:W-:Y:S01]  /*bd40*/  ISETP.GE.AND P3, PT, R54, RZ, PT ;  /* 0x000000ff3600720c */ /* 0x000fe20003f66270 */
[----:B------:R-:W-:Y:S01]  /*bd50*/  IMAD.MOV.U32 R9, RZ, RZ, R195 ;  /* 0x000000ffff097224 */ /* 0x000fe200078e00c3 */
[----:B------:R-:W-:Y:S01]  /*bd60*/  IABS R52, R53 ;  /* 0x0000003500347213 */ /* 0x000fe20000000000 */
[----:B------:R-:W-:Y:S01]  /*bd70*/  IMAD R50, R191, R50, R51 ;  /* 0x00000032bf327224 */ /* 0x000fe200078e0233 */
[----:B------:R-:W-:Y:S01]  /*bd80*/  @!P5 IADD3 R49, R49, -R191, RZ ;  /* 0x800000bf3131d210 */ /* 0x000fe20007ffe0ff */
[----:B------:R-:W-:Y:S01]  /*bd90*/  @!P4 IMAD.IADD R46, R46, 0x1, -R191 ;  /* 0x000000012e2ec824 */ /* 0x000fe200078e0abf */
[----:B------:R-:W-:Y:S01]  /*bda0*/  ISETP.GE.AND P4, PT, R56, RZ, PT ;  /* 0x000000ff3800720c */ /* 0x000fe20003f86270 */
[----:B------:R-:W-:Y:S01]  /*bdb0*/  IMAD.HI.U32 R51, R194, R52, RZ ;  /* 0x00000034c2337227 */ /* 0x000fe200078e00ff */
[----:B------:R-:W-:-:S02]  /*bdc0*/  ISETP.GT.U32.AND P5, PT, R191, R49, PT ;  /* 0x00000031bf00720c */ /* 0x000fc40003fa4070 */
[----:B------:R-:W-:Y:S01]  /*bdd0*/  IABS R56, R57 ;  /* 0x0000003900387213 */ /* 0x000fe20000000000 */
[----:B------:R-:W-:Y:S01]  /*bde0*/  @!P1 IMAD.IADD R48, R48, 0x1, -R191 ;  /* 0x0000000130309824 */ /* 0x000fe200078e0abf */
[----:B------:R-:W-:Y:S01]  /*bdf0*/  IABS R54, R59 ;  /* 0x0000003b00367213 */ /* 0x000fe20000000000 */
[----:B------:R-:W-:Y:S02]  /*be00*/  IMAD.MOV R51, RZ, RZ, -R51 ;  /* 0x000000ffff337224 */ /* 0x000fe400078e0a33 */
[----:B------:R-:W-:Y:S01]  /*be10*/  @!P2 IMAD.MOV R47, RZ, RZ, -R47 ;  /* 0x000000ffff2fa224 */ /* 0x000fe200078e0a2f */
[C---:B------:R-:W-:Y:S01]  /*be20*/  ISETP.GT.U32.AND P1, PT, R191.reuse, R48, PT ;  /* 0x00000030bf00720c */ /* 0x040fe20003f24070 */
[C---:B------:R-:W-:Y:S01]  /*be30*/  IMAD R51, R191.reuse, R51, R52 ;  /* 0x00000033bf337224 */ /* 0x040fe200078e0234 */
[----:B------:R-:W-:Y:S01]  /*be40*/  ISETP.GT.U32.AND P2, PT, R191, R50, PT ;  /* 0x00000032bf00720c */ /* 0x000fe20003f44070 */
[----:B------:R-:W-:Y:S01]  /*be50*/  @!P6 IMAD.MOV R46, RZ, RZ, -R46 ;  /* 0x000000ffff2ee224 */ /* 0x000fe200078e0a2e */
[----:B------:R-:W-:Y:S01]  /*be60*/  ISETP.GE.AND P6, PT, R55, RZ, PT ;  /* 0x000000ff3700720c */ /* 0x000fe20003fc6270 */
[----:B------:R-:W-:Y:S01]  /*be70*/  @!P5 IMAD.IADD R49, R49, 0x1, -R191 ;  /* 0x000000013131d824 */ /* 0x000fe200078e0abf */
[----:B------:R-:W-:Y:S01]  /*be80*/  ISETP.GT.U32.AND P5, PT, R191, R51, PT ;  /* 0x00000033bf00720c */ /* 0x000fe20003fa4070 */
[----:B------:R-:W-:Y:S01]  /*be90*/  IMAD.HI.U32 R52, R194, R54, RZ ;  /* 0x00000036c2347227 */ /* 0x000fe200078e00ff */
[----:B------:R-:W-:-:S03]  /*bea0*/  IABS R55, R58 ;  /* 0x0000003a00377213 */ /* 0x000fc60000000000 */
[----:B------:R-:W-:Y:S02]  /*beb0*/  IMAD.MOV R52, RZ, RZ, -R52 ;  /* 0x000000ffff347224 */ /* 0x000fe400078e0a34 */
[--C-:B------:R-:W-:Y:S01]  /*bec0*/  @!P1 IMAD.IADD R48, R48, 0x1, -R191.reuse ;  /* 0x0000000130309824 */ /* 0x100fe200078e0abf */
[----:B------:R-:W-:Y:S01]  /*bed0*/  ISETP.GE.AND P1, PT, R53, RZ, PT ;  /* 0x000000ff3500720c */ /* 0x000fe20003f26270 */
[----:B------:R-:W-:Y:S02]  /*bee0*/  @!P2 IMAD.IADD R50, R50, 0x1, -R191 ;  /* 0x000000013232a824 */ /* 0x000fe400078e0abf */
[----:B------:R-:W-:-:S03]  /*bef0*/  IMAD.HI.U32 R53, R194, R56, RZ ;  /* 0x00000038c2357227 */ /* 0x000fc600078e00ff */
[----:B------:R-:W-:Y:S01]  /*bf00*/  ISETP.GT.U32.AND P2, PT, R191, R50, PT ;  /* 0x00000032bf00720c */ /* 0x000fe20003f44070 */
[----:B------:R-:W-:Y:S01]  /*bf10*/  @!P5 IMAD.IADD R51, R51, 0x1, -R191 ;  /* 0x000000013333d824 */ /* 0x000fe200078e0abf */
[----:B------:R-:W-:Y:S01]  /*bf20*/  IADD3 R53, -R53, RZ, RZ ;  /* 0x000000ff35357210 */ /* 0x000fe20007ffe1ff */
[C---:B------:R-:W-:Y:S02]  /*bf30*/  IMAD R52, R191.reuse, R52, R54 ;  /* 0x00000034bf347224 */ /* 0x040fe400078e0236 */
[----:B------:R-:W-:Y:S01]  /*bf40*/  @!P4 IMAD.MOV R49, RZ, RZ, -R49 ;  /* 0x000000ffff31c224 */ /* 0x000fe200078e0a31 */
[C---:B------:R-:W-:Y:S01]  /*bf50*/  ISETP.GT.U32.AND P5, PT, R191.reuse, R51, PT ;  /* 0x00000033bf00720c */ /* 0x040fe20003fa4070 */
[----:B------:R-:W-:Y:S01]  /*bf60*/  IMAD R56, R191, R53, R56 ;  /* 0x00000035bf387224 */ /* 0x000fe200078e0238 */
[----:B------:R-:W-:Y:S01]  /*bf70*/  ISETP.GE.AND P4, PT, R57, RZ, PT ;  /* 0x000000ff3900720c */ /* 0x000fe20003f86270 */
[----:B------:R-:W-:Y:S01]  /*bf80*/  IMAD.HI.U32 R53, R194, R55, RZ ;  /* 0x00000037c2357227 */ /* 0x000fe200078e00ff */
[----:B------:R-:W-:-:S03]  /*bf90*/  IADD3 R57, R247, 0xe6, RZ ;  /* 0x000000e6f7397810 */ /* 0x000fc60007ffe0ff */
[----:B------:R-:W-:Y:S01]  /*bfa0*/  IMAD.MOV R54, RZ, RZ, -R53 ;  /* 0x000000ffff367224 */ /* 0x000fe200078e0a35 */
[----:B------:R-:W-:Y:S01]  /*bfb0*/  IABS R66, R57 ;  /* 0x0000003900427213 */ /* 0x000fe20000000000 */
[----:B------:R-:W-:Y:S01]  /*bfc0*/  @!P2 IMAD.IADD R50, R50, 0x1, -R191 ;  /* 0x000000013232a824 */ /* 0x000fe200078e0abf */
[C---:B------:R-:W-:Y:S01]  /*bfd0*/  ISETP.GT.U32.AND P2, PT, R191.reuse, R52, PT ;  /* 0x00000034bf00720c */ /* 0x040fe20003f44070 */
[----:B------:R-:W-:Y:S01]  /*bfe0*/  IMAD R54, R191, R54, R55 ;  /* 0x00000036bf367224 */ /* 0x000fe200078e0237 */
[----:B------:R-:W-:Y:S01]  /*bff0*/  IADD3 R55, R247, 0xe7, RZ ;  /* 0x000000e7f7377810 */ /* 0x000fe20007ffe0ff */
[----:B------:R-:W-:Y:S01]  /*c000*/  @!P6 IMAD.MOV R50, RZ, RZ, -R50 ;  /* 0x000000ffff32e224 */ /* 0x000fe200078e0a32 */
[----:B------:R-:W-:Y:S01]  /*c010*/  ISETP.GT.U32.AND P6, PT, R191, R56, PT ;  /* 0x00000038bf00720c */ /* 0x000fe20003fc4070 */
[----:B------:R-:W-:Y:S01]  /*c020*/  @!P3 IMAD.MOV R48, RZ, RZ, -R48 ;  /* 0x000000ffff30b224 */ /* 0x000fe200078e0a30 */
[----:B------:R-:W-:Y:S01]  /*c030*/  @!P5 IADD3 R51, R51, -R191, RZ ;  /* 0x800000bf3333d210 */ /* 0x000fe20007ffe0ff */
[----:B------:R-:W-:Y:S01]  /*c040*/  IMAD.HI.U32 R53, R194, R70, RZ ;  /* 0x00000046c2357227 */ /* 0x000fe200078e00ff */
[----:B------:R-:W-:-:S02]  /*c050*/  ISETP.GT.U32.AND P5, PT, R191, R54, PT ;  /* 0x00000036bf00720c */ /* 0x000fc40003fa4070 */
[----:B------:R-:W-:Y:S01]  /*c060*/  IABS R64, R55 ;  /* 0x0000003700407213 */ /* 0x000fe20000000000 */
[----:B------:R-:W-:Y:S01]  /*c070*/  @!P1 IMAD.MOV R51, RZ, RZ, -R51 ;  /* 0x000000ffff339224 */ /* 0x000fe200078e0a33 */
[----:B------:R-:W-:Y:S01]  /*c080*/  ISETP.GE.AND P3, PT, R59, RZ, PT ;  /* 0x000000ff3b00720c */ /* 0x000fe20003f66270 */
[----:B------:R-:W-:Y:S01]  /*c090*/  @!P2 IMAD.IADD R52, R52, 0x1, -R191 ;  /* 0x000000013434a824 */ /* 0x000fe200078e0abf */
[----:B------:R-:W-:Y:S01]  /*c0a0*/  ISETP.GE.AND P1, PT, R58, RZ, PT ;  /* 0x000000ff3a00720c */ /* 0x000fe20003f26270 */
[----:B------:R-:W-:-:S03]  /*c0b0*/  IMAD.HI.U32 R59, R194, R66, RZ ;  /* 0x00000042c23b7227 */ /* 0x000fc600078e00ff */
[C---:B------:R-:W-:Y:S01]  /*c0c0*/  ISETP.GT.U32.AND P2, PT, R191.reuse, R52, PT ;  /* 0x00000034bf00720c */ /* 0x040fe20003f44070 */
[--C-:B------:R-:W-:Y:S02]  /*c0d0*/  @!P6 IMAD.IADD R56, R56, 0x1, -R191.reuse ;  /* 0x000000013838e824 */ /* 0x100fe400078e0abf */
[----:B------:R-:W-:Y:S02]  /*c0e0*/  @!P5 IMAD.IADD R54, R54, 0x1, -R191 ;  /* 0x000000013636d824 */ /* 0x000fe400078e0abf */
[----:B------:R-:W-:Y:S01]  /*c0f0*/  IMAD.HI.U32 R58, R194, R64, RZ ;  /* 0x00000040c23a7227 */ /* 0x000fe200078e00ff */
[C---:B------:R-:W-:Y:S02]  /*c100*/  ISETP.GT.U32.AND P6, PT, R191.reuse, R56, PT ;  /* 0x00000038bf00720c */ /* 0x040fe40003fc4070 */
[----:B------:R-:W-:Y:S01]  /*c110*/  ISETP.GT.U32.AND P5, PT, R191, R54, PT ;  /* 0x00000036bf00720c */ /* 0x000fe20003fa4070 */
[----:B------:R-:W-:Y:S01]  /*c120*/  IMAD.MOV R59, RZ, RZ, -R59 ;  /* 0x000000ffff3b7224 */ /* 0x000fe200078e0a3b */
[----:B------:R-:W-:Y:S01]  /*c130*/  IADD3 R58, -R58, RZ, RZ ;  /* 0x000000ff3a3a7210 */ /* 0x000fe20007ffe1ff */
[----:B------:R-:W-:-:S02]  /*c140*/  IMAD.MOV R53, RZ, RZ, -R53 ;  /* 0x000000ffff357224 */ /* 0x000fc400078e0a35 */
[--C-:B------:R-:W-:Y:S01]  /*c150*/  @!P2 IMAD.IADD R52, R52, 0x1, -R191.reuse ;  /* 0x000000013434a824 */ /* 0x100fe200078e0abf */
[----:B------:R-:W-:Y:S01]  /*c160*/  ISETP.GE.AND P2, PT, R60, RZ, PT ;  /* 0x000000ff3c00720c */ /* 0x000fe20003f46270 */
[----:B------:R-:W-:Y:S01]  /*c170*/  IMAD R66, R191, R59, R66 ;  /* 0x0000003bbf427224 */ /* 0x000fe200078e0242 */
[----:B------:R-:W-:Y:S01]  /*c180*/  IADD3 R59, R247, 0xeb, RZ ;  /* 0x000000ebf73b7810 */ /* 0x000fe20007ffe0ff */
[----:B------:R-:W-:Y:S01]  /*c190*/  IMAD R70, R191, R53, R70 ;  /* 0x00000035bf467224 */ /* 0x000fe200078e0246 */
[----:B------:R-:W-:Y:S01]  /*c1a0*/  IADD3 R60, R247, 0xec, RZ ;  /* 0x000000ecf73c7810 */ /* 0x000fe20007ffe0ff */
[C---:B------:R-:W-:Y:S02]  /*c1b0*/  IMAD R64, R191.reuse, R58, R64 ;  /* 0x0000003abf407224 */ /* 0x040fe400078e0240 */
[----:B------:R-:W-:Y:S01]  /*c1c0*/  @!P3 IMAD.MOV R52, RZ, RZ, -R52 ;  /* 0x000000ffff34b224 */ /* 0x000fe200078e0a34 */
[C---:B------:R-:W-:Y:S01]  /*c1d0*/  ISETP.GT.U32.AND P3, PT, R191.reuse, R66, PT ;  /* 0x00000042bf00720c */ /* 0x040fe20003f64070 */
[--C-:B------:R-:W-:Y:S01]  /*c1e0*/  @!P6 IMAD.IADD R56, R56, 0x1, -R191.reuse ;  /* 0x000000013838e824 */ /* 0x100fe200078e0abf */
[C---:B------:R-:W-:Y:S01]  /*c1f0*/  ISETP.GT.U32.AND P6, PT, R191.reuse, R70, PT ;  /* 0x00000046bf00720c */ /* 0x040fe20003fc4070 */
[----:B------:R-:W-:Y:S01]  /*c200*/  @!P5 IMAD.IADD R54, R54, 0x1, -R191 ;  /* 0x000000013636d824 */ /* 0x000fe200078e0abf */
[----:B------:R-:W-:Y:S01]  /*c210*/  ISETP.GT.U32.AND P5, PT, R191, R64, PT ;  /* 0x00000040bf00720c */ /* 0x000fe20003fa4070 */
[----:B------:R-:W-:Y:S01]  /*c220*/  IMAD.MOV.U32 R62, RZ, RZ, R56 ;  /* 0x000000ffff3e7224 */ /* 0x000fe200078e0038 */
[----:B------:R-:W-:Y:S01]  /*c230*/  IADD3 R56, R247, 0xe9, RZ ;  /* 0x000000e9f7387810 */ /* 0x000fe20007ffe0ff */
[----:B------:R-:W-:Y:S01]  /*c240*/  IMAD.MOV.U32 R3, RZ, RZ, R54 ;  /* 0x000000ffff037224 */ /* 0x000fe200078e0036 */
[----:B------:R-:W-:Y:S01]  /*c250*/  IABS R68, R60 ;  /* 0x0000003c00447213 */ /* 0x000fe20000000000 */
[----:B------:R-:W-:Y:S01]  /*c260*/  @!P4 IMAD.MOV R62, RZ, RZ, -R62 ;  /* 0x000000ffff3ec224 */ /* 0x000fe200078e0a3e */
[----:B------:R-:W-:Y:S01]  /*c270*/  IABS R53, R56 ;  /* 0x0000003800357213 */ /* 0x000fe20000000000 */
[----:B------:R-:W-:Y:S01]  /*c280*/  @!P1 IMAD.MOV R3, RZ, RZ, -R3 ;  /* 0x000000ffff039224 */ /* 0x000fe200078e0a03 */
[----:B------:R-:W-:Y:S01]  /*c290*/  ISETP.GE.AND P4, PT, R57, RZ, PT ;  /* 0x000000ff3900720c */ /* 0x000fe20003f86270 */
[----:B------:R-:W-:Y:S01]  /*c2a0*/  IMAD.MOV.U32 R12, RZ, RZ, R190 ;  /* 0x000000ffff0c7224 */ /* 0x000fe200078e00be */
[----:B------:R-:W-:Y:S01]  /*c2b0*/  @!P3 IADD3 R66, R66, -R191, RZ ;  /* 0x800000bf4242b210 */ /* 0x000fe20007ffe0ff */
[----:B------:R1:W-:Y:S01]  /*c2c0*/  STL [R1+0x578], R62 ;  /* 0x0005783e01007387 */ /* 0x0003e20000100800 */
[--C-:B------:R-:W-:Y:S01]  /*c2d0*/  @!P6 IMAD.IADD R70, R70, 0x1, -R191.reuse ;  /* 0x000000014646e824 */ /* 0x100fe200078e0abf */
[----:B------:R-:W-:Y:S01]  /*c2e0*/  ISETP.GE.AND P6, PT, R55, RZ, PT ;  /* 0x000000ff3700720c */ /* 0x000fe20003fc6270 */
[----:B------:R-:W-:Y:S01]  /*c2f0*/  @!P5 IMAD.IADD R64, R64, 0x1, -R191 ;  /* 0x000000014040d824 */ /* 0x000fe200078e0abf */
[C---:B------:R-:W-:Y:S01]  /*c300*/  ISETP.GT.U32.AND P5, PT, R191.reuse, R66, PT ;  /* 0x00000042bf00720c */ /* 0x040fe20003fa4070 */
[C---:B------:R-:W-:Y:S01]  /*c310*/  IMAD.HI.U32 R54, R194.reuse, R53, RZ ;  /* 0x00000035c2367227 */ /* 0x040fe200078e00ff */
[----:B------:R-:W-:Y:S01]  /*c320*/  ISETP.GT.U32.AND P3, PT, R191, R70, PT ;  /* 0x00000046bf00720c */ /* 0x000fe20003f64070 */
[----:B------:R2:W-:Y:S01]  /*c330*/  STL [R1+0x590], R3 ;  /* 0x0005900301007387 */ /* 0x0005e20000100800 */
[----:B------:R-:W-:Y:S01]  /*c340*/  IADD3 R55, R247, 0xea, RZ ;  /* 0x000000eaf7377810 */ /* 0x000fe20007ffe0ff */
[----:B------:R-:W-:Y:S01]  /*c350*/  IMAD.MOV R54, RZ, RZ, -R54 ;  /* 0x000000ffff367224 */ /* 0x000fe200078e0a36 */
[----:B-1----:R-:W-:Y:S01]  /*c360*/  IABS R62, R61 ;  /* 0x0000003d003e7213 */ /* 0x002fe20000000000 */
[----:B------:R-:W-:Y:S01]  /*c370*/  IMAD.MOV.U32 R6, RZ, RZ, R198 ;  /* 0x000000ffff067224 */ /* 0x000fe200078e00c6 */
[C---:B------:R-:W-:Y:S01]  /*c380*/  ISETP.GT.U32.AND P1, PT, R191.reuse, R64, PT ;  /* 0x00000040bf00720c */ /* 0x040fe20003f24070 */
[----:B------:R-:W-:Y:S01]  /*c390*/  IMAD R54, R191, R54, R53 ;  /* 0x00000036bf367224 */ /* 0x000fe200078e0235 */
[----:B------:R-:W-:Y:S01]  /*c3a0*/  IABS R58, R55 ;  /* 0x00000037003a7213 */ /* 0x000fe20000000000 */
[----:B------:R-:W-:Y:S01]  /*c3b0*/  IMAD.HI.U32 R57, R194, R62, RZ ;  /* 0x0000003ec2397227 */ /* 0x000fe200078e00ff */
[----:B------:R-:W-:-:S02]  /*c3c0*/  IADD3 R190, R247, 0x1f4, RZ ;  /* 0x000001f4f7be7810 */ /* 0x000fc40007ffe0ff */
[----:B------:R-:W-:Y:S01]  /*c3d0*/  @!P5 IADD3 R66, R66, -R191, RZ ;  /* 0x800000bf4242d210 */ /* 0x000fe20007ffe0ff */
[----:B------:R-:W-:Y:S01]  /*c3e0*/  IMAD.MOV R57, RZ, RZ, -R57 ;  /* 0x000000ffff397224 */ /* 0x000fe200078e0a39 */
[C---:B------:R-:W-:Y:S01]  /*c3f0*/  ISETP.GT.U32.AND P5, PT, R191.reuse, R54, PT ;  /* 0x00000036bf00720c */ /* 0x040fe20003fa4070 */
[----:B------:R-:W-:Y:S02]  /*c400*/  @!P3 IMAD.IADD R70, R70, 0x1, -R191 ;  /* 0x000000014646b824 */ /* 0x000fe400078e0abf */
[C---:B------:R-:W-:Y:S01]  /*c410*/  IMAD R62, R191.reuse, R57, R62 ;  /* 0x00000039bf3e7224 */ /* 0x040fe200078e023e */
[----:B------:R-:W-:Y:S01]  /*c420*/  IABS R57, R59 ;  /* 0x0000003b00397213 */ /* 0x000fe20000000000 */
[----:B--2---:R-:W-:Y:S02]  /*c430*/  IMAD.MOV.U32 R3, RZ, RZ, R70 ;  /* 0x000000ffff037224 */ /* 0x004fe400078e0046 */
[----:B------:R-:W-:Y:S01]  /*c440*/  IMAD.HI.U32 R53, R194, R58, RZ ;  /* 0x0000003ac2357227 */ /* 0x000fe200078e00ff */
[----:B------:R-:W-:-:S03]  /*c450*/  ISETP.GT.U32.AND P3, PT, R191, R62, PT ;  /* 0x0000003ebf00720c */ /* 0x000fc60003f64070 */
[----:B------:R-:W-:Y:S01]  /*c460*/  @!P2 IMAD.MOV R3, RZ, RZ, -R3 ;  /* 0x000000ffff03a224 */ /* 0x000fe200078e0a03 */
[----:B------:R-:W-:Y:S01]  /*c470*/  ISETP.GE.AND P2, PT, R56, RZ, PT ;  /* 0x000000ff3800720c */ /* 0x000fe20003f46270 */
[----:B------:R-:W-:Y:S02]  /*c480*/  @!P5 IMAD.IADD R54, R54, 0x1, -R191 ;  /* 0x000000013636d824 */ /* 0x000fe400078e0abf */
[----:B------:R-:W-:Y:S01]  /*c490*/  IMAD.HI.U32 R56, R194, R57, RZ ;  /* 0x00000039c2387227 */ /* 0x000fe200078e00ff */
[----:B------:R1:W-:Y:S02]  /*c4a0*/  STL [R1+0x594], R3 ;  /* 0x0005940301007387 */ /* 0x0003e40000100800 */
[----:B------:R-:W-:Y:S01]  /*c4b0*/  ISETP.GT.U32.AND P5, PT, R191, R54, PT ;  /* 0x00000036bf00720c */ /* 0x000fe20003fa4070 */
[----:B------:R-:W-:Y:S01]  /*c4c0*/  IMAD.MOV R53, RZ, RZ, -R53 ;  /* 0x000000ffff357224 */ /* 0x000fe200078e0a35 */
[----:B------:R-:W-:Y:S01]  /*c4d0*/  IADD3 R56, -R56, RZ, RZ ;  /* 0x000000ff38387210 */ /* 0x000fe20007ffe1ff */
[----:B------:R-:W-:-:S02]  /*c4e0*/  @!P3 IMAD.IADD R62, R62, 0x1, -R191 ;  /* 0x000000013e3eb824 */ /* 0x000fc400078e0abf */
[----:B------:R-:W-:Y:S01]  /*c4f0*/  @!P1 IMAD.IADD R64, R64, 0x1, -R191 ;  /* 0x0000000140409824 */ /* 0x000fe200078e0abf */
[----:B------:R-:W-:Y:S01]  /*c500*/  ISETP.GE.AND P1, PT, R61, RZ, PT ;  /* 0x000000ff3d00720c */ /* 0x000fe20003f26270 */
[C---:B------:R-:W-:Y:S01]  /*c510*/  IMAD R58, R191.reuse, R53, R58 ;  /* 0x00000035bf3a7224 */ /* 0x040fe200078e023a */
[----:B------:R-:W-:Y:S01]  /*c520*/  ISETP.GT.U32.AND P3, PT, R191, R62, PT ;  /* 0x0000003ebf00720c */ /* 0x000fe20003f64070 */
[----:B------:R-:W-:Y:S01]  /*c530*/  IMAD.MOV.U32 R4, RZ, RZ, R66 ;  /* 0x000000ffff047224 */ /* 0x000fe200078e0042 */
[----:B------:R-:W-:Y:S01]  /*c540*/  IADD3 R66, R247, 0xf2, RZ ;  /* 0x000000f2f7427810 */ /* 0x000fe20007ffe0ff */
[----:B------:R-:W-:Y:S01]  /*c550*/  IMAD R57, R191, R56, R57 ;  /* 0x00000038bf397224 */ /* 0x000fe200078e0239 */
[----:B------:R-:W-:Y:S01]  /*c560*/  IADD3 R56, R247, 0xee, RZ ;  /* 0x000000eef7387810 */ /* 0x000fe20007ffe0ff */
[----:B-1----:R-:W-:Y:S01]  /*c570*/  IMAD.MOV.U32 R3, RZ, RZ, R64 ;  /* 0x000000ffff037224 */ /* 0x002fe200078e0040 */
[----:B------:R-:W-:Y:S01]  /*c580*/  @!P5 IADD3 R54, R54, -R191, RZ ;  /* 0x800000bf3636d210 */ /* 0x000fe20007ffe0ff */
[----:B------:R-:W-:Y:S01]  /*c590*/  @!P4 IMAD.MOV R4, RZ, RZ, -R4 ;  /* 0x000000ffff04c224 */ /* 0x000fe200078e0a04 */
[C---:B------:R-:W-:Y:S01]  /*c5a0*/  ISETP.GT.U32.AND P4, PT, R191.reuse, R58, PT ;  /* 0x0000003abf00720c */ /* 0x040fe20003f84070 */
[----:B------:R-:W-:Y:S01]  /*c5b0*/  @!P6 IMAD.MOV R3, RZ, RZ, -R3 ;  /* 0x000000ffff03e224 */ /* 0x000fe200078e0a03 */
[----:B------:R-:W-:Y:S01]  /*c5c0*/  ISETP.GT.U32.AND P5, PT, R191, R57, PT ;  /* 0x00000039bf00720c */ /* 0x000fe20003fa4070 */
[----:B------:R-:W-:Y:S01]  /*c5d0*/  IMAD.HI.U32 R53, R194, R68, RZ ;  /* 0x00000044c2357227 */ /* 0x000fe200078e00ff */
[----:B------:R-:W-:Y:S01]  /*c5e0*/  STL [R1+0x5a0], R4 ;  /* 0x0005a00401007387 */ /* 0x000fe20000100800 */
[----:B------:R-:W-:-:S02]  /*c5f0*/  IABS R61, R56 ;  /* 0x00000038003d7213 */ /* 0x000fc40000000000 */
[----:B------:R-:W-:Y:S01]  /*c600*/  @!P3 IMAD.IADD R62, R62, 0x1, -R191 ;  /* 0x000000013e3eb824 */ /* 0x000fe200078e0abf */
[----:B------:R1:W-:Y:S01]  /*c610*/  STL [R1+0x5a4], R3 ;  /* 0x0005a40301007387 */ /* 0x0003e20000100800 */
[----:B------:R-:W-:Y:S01]  /*c620*/  ISETP.GE.AND P3, PT, R59, RZ, PT ;  /* 0x000000ff3b00720c */ /* 0x000fe20003f66270 */
[----:B------:R-:W-:Y:S01]  /*c630*/  IMAD.MOV R53, RZ, RZ, -R53 ;  /* 0x000000ffff357224 */ /* 0x000fe200078e0a35 */
[----:B------:R-:W-:Y:S01]  /*c640*/  IADD3 R59, R247, 0xed, RZ ;  /* 0x000000edf73b7810 */ /* 0x000fe20007ffe0ff */
[----:B------:R-:W-:Y:S01]  /*c650*/  IMAD.MOV.U32 R250, RZ, RZ, R204 ;  /* 0x000000fffffa7224 */ /* 0x000fe200078e00cc */
[----:B------:R-:W-:Y:S01]  /*c660*/  ISETP.GE.AND P6, PT, R55, RZ, PT ;  /* 0x000000ff3700720c */ /* 0x000fe20003fc6270 */
[--C-:B------:R-:W-:Y:S01]  /*c670*/  @!P4 IMAD.IADD R58, R58, 0x1, -R191.reuse ;  /* 0x000000013a3ac824 */ /* 0x100fe200078e0abf */
[----:B------:R-:W-:Y:S01]  /*c680*/  IABS R67, R59 ;  /* 0x0000003b00437213 */ /* 0x000fe20000000000 */
[----:B------:R-:W-:Y:S01]  /*c690*/  @!P5 IMAD.IADD R57, R57, 0x1, -R191 ;  /* 0x000000013939d824 */ /* 0x000fe200078e0abf */
[----:B------:R-:W-:Y:S01]  /*c6a0*/  IADD3 R55, R247, 0xef, RZ ;  /* 0x000000eff7377810 */ /* 0x000fe20007ffe0ff */
[----:B-1----:R-:W-:Y:S01]  /*c6b0*/  IMAD.MOV.U32 R3, RZ, RZ, R62 ;  /* 0x000000ffff037224 */ /* 0x002fe200078e003e */
[C---:B------:R-:W-:Y:S01]  /*c6c0*/  ISETP.GT.U32.AND P4, PT, R191.reuse, R58, PT ;  /* 0x0000003abf00720c */ /* 0x040fe20003f84070 */
[C---:B------:R-:W-:Y:S01]  /*c6d0*/  IMAD R68, R191.reuse, R53, R68 ;  /* 0x00000035bf447224 */ /* 0x040fe200078e0244 */
[C---:B------:R-:W-:Y:S01]  /*c6e0*/  ISETP.GT.U32.AND P5, PT, R191.reuse, R57, PT ;  /* 0x00000039bf00720c */ /* 0x040fe20003fa4070 */
[----:B------:R-:W-:Y:S01]  /*c6f0*/  @!P1 IMAD.MOV R3, RZ, RZ, -R3 ;  /* 0x000000ffff039224 */ /* 0x000fe200078e0a03 */
[----:B------:R-:W-:Y:S01]  /*c700*/  IABS R65, R55 ;  /* 0x0000003700417213 */ /* 0x000fe20000000000 */
[----:B------:R-:W-:Y:S01]  /*c710*/  IMAD.HI.U32 R53, R194, R61, RZ ;  /* 0x0000003dc2357227 */ /* 0x000fe200078e00ff */
[----:B------:R-:W-:-:S02]  /*c720*/  ISETP.GT.U32.AND P1, PT, R191, R68, PT ;  /* 0x00000044bf00720c */ /* 0x000fc40003f24070 */
[----:B------:R1:W-:Y:S01]  /*c730*/  STL [R1+0x5a8], R3 ;  /* 0x0005a80301007387 */ /* 0x0003e20000100800 */
[----:B------:R-:W-:Y:S02]  /*c740*/  IMAD.MOV R53, RZ, RZ, -R53 ;  /* 0x000000ffff357224 */ /* 0x000fe400078e0a35 */
[----:B------:R-:W-:Y:S02]  /*c750*/  IMAD.MOV.U32 R251, RZ, RZ, R205 ;  /* 0x000000fffffb7224 */ /* 0x000fe400078e00cd */
[--C-:B------:R-:W-:Y:S01]  /*c760*/  @!P4 IMAD.IADD R58, R58, 0x1, -R191.reuse ;  /* 0x000000013a3ac824 */ /* 0x100fe200078e0abf */
[----:B------:R-:W-:Y:S01]  /*c770*/  ISETP.GE.AND P4, PT, R59, RZ, PT ;  /* 0x000000ff3b00720c */ /* 0x000fe20003f86270 */
[----:B------:R-:W-:Y:S01]  /*c780*/  @!P5 IMAD.IADD R57, R57, 0x1, -R191 ;  /* 0x000000013939d824 */ /* 0x000fe200078e0abf */
[----:B------:R-:W-:Y:S01]  /*c790*/  IABS R59, R66 ;  /* 0x00000042003b7213 */ /* 0x000fe20000000000 */
[----:B------:R-:W-:Y:S02]  /*c7a0*/  IMAD R61, R191, R53, R61 ;  /* 0x00000035bf3d7224 */ /* 0x000fe400078e023d */
[----:B-1----:R-:W-:-:S02]  /*c7b0*/  IMAD.MOV.U32 R3, RZ, RZ, R54 ;  /* 0x000000ffff037224 */ /* 0x002fc400078e0036 */
[----:B------:R-:W-:-:S04]  /*c7c0*/  IMAD.HI.U32 R54, R194, R67, RZ ;  /* 0x00000043c2367227 */ /* 0x000fc800078e00ff */
[----:B------:R-:W-:Y:S01]  /*c7d0*/  IMAD.MOV.U32 R4, RZ, RZ, R58 ;  /* 0x000000ffff047224 */ /* 0x000fe200078e003a */
[----:B------:R-:W-:Y:S01]  /*c7e0*/  IADD3 R54, -R54, RZ, RZ ;  /* 0x000000ff36367210 */ /* 0x000fe20007ffe1ff */
[----:B------:R-:W-:-:S04]  /*c7f0*/  IMAD.HI.U32 R53, R194, R65, RZ ;  /* 0x00000041c2357227 */ /* 0x000fc800078e00ff */
[----:B------:R-:W-:Y:S01]  /*c800*/  IMAD R67, R191, R54, R67 ;  /* 0x00000036bf437224 */ /* 0x000fe200078e0243 */
[----:B------:R-:W-:Y:S01]  /*c810*/  IADD3 R54, R247, 0xf0, RZ ;  /* 0x000000f0f7367810 */ /* 0x000fe20007ffe0ff */
[----:B------:R-:W-:Y:S01]  /*c820*/  @!P6 IMAD.MOV R4, RZ, RZ, -R4 ;  /* 0x000000ffff04e224 */ /* 0x000fe200078e0a04 */
[C---:B------:R-:W-:Y:S01]  /*c830*/  ISETP.GT.U32.AND P6, PT, R191.reuse, R61, PT ;  /* 0x0000003dbf00720c */ /* 0x040fe20003fc4070 */
[----:B------:R-:W-:Y:S01]  /*c840*/  @!P1 IMAD.IADD R68, R68, 0x1, -R191 ;  /* 0x0000000144449824 */ /* 0x000fe200078e0abf */
[----:B------:R-:W-:Y:S01]  /*c850*/  ISETP.GT.U32.AND P5, PT, R191, R67, PT ;  /* 0x00000043bf00720c */ /* 0x000fe20003fa4070 */
[----:B------:R-:W-:Y:S01]  /*c860*/  @!P2 IMAD.MOV R3, RZ, RZ, -R3 ;  /* 0x000000ffff03a224 */ /* 0x000fe200078e0a03 */
[----:B------:R-:W-:Y:S01]  /*c870*/  IADD3 R53, -R53, RZ, RZ ;  /* 0x000000ff35357210 */ /* 0x000fe20007ffe1ff */
[----:B------:R-:W-:Y:S01]  /*c880*/  IMAD.MOV.U32 R21, RZ, RZ, R252 ;  /* 0x000000ffff157224 */ /* 0x000fe200078e00fc */
[----:B------:R-:W-:Y:S01]  /*c890*/  IABS R64, R54 ;  /* 0x0000003600407213 */ /* 0x000fe20000000000 */
[----:B------:R-:W-:Y:S01]  /*c8a0*/  IMAD.MOV.U32 R252, RZ, RZ, R236 ;  /* 0x000000fffffc7224 */ /* 0x000fe200078e00ec */
[----:B------:R-:W-:Y:S01]  /*c8b0*/  ISETP.GE.AND P2, PT, R60, RZ, PT ;  /* 0x000000ff3c00720c */ /* 0x000fe20003f46270 */
[C---:B------:R-:W-:Y:S01]  /*c8c0*/  IMAD R65, R191.reuse, R53, R65 ;  /* 0x00000035bf417224 */ /* 0x040fe200078e0241 */
[----:B------:R-:W-:Y:S01]  /*c8d0*/  ISETP.GT.U32.AND P1, PT, R191, R68, PT ;  /* 0x00000044bf00720c */ /* 0x000fe20003f24070 */
[C---:B------:R-:W-:Y:S01]  /*c8e0*/  IMAD.HI.U32 R53, R194.reuse, R64, RZ ;  /* 0x00000040c2357227 */ /* 0x040fe200078e00ff */
[----:B------:R-:W-:Y:S01]  /*c8f0*/  IADD3 R60, R247, 0xf1, RZ ;  /* 0x000000f1f73c7810 */ /* 0x000fe20007ffe0ff */
[----:B------:R1:W-:Y:S02]  /*c900*/  STL [R1+0x5ac], R3 ;  /* 0x0005ac0301007387 */ /* 0x0003e40000100800 */
[--C-:B------:R-:W-:Y:S01]  /*c910*/  @!P5 IMAD.IADD R67, R67, 0x1, -R191.reuse ;  /* 0x000000014343d824 */ /* 0x100fe200078e0abf */
[----:B------:R-:W-:Y:S01]  /*c920*/  IABS R63, R60 ;  /* 0x0000003c003f7213 */ /* 0x000fe20000000000 */
[----:B------:R-:W-:Y:S01]  /*c930*/  @!P6 IMAD.IADD R61, R61, 0x1, -R191 ;  /* 0x000000013d3de824 */ /* 0x000fe200078e0abf */
[----:B------:R-:W-:Y:S01]  /*c940*/  STL [R1+0x5b0], R4 ;  /* 0x0005b00401007387 */ /* 0x000fe20000100800 */
[----:B------:R-:W-:Y:S01]  /*c950*/  IMAD.MOV R53, RZ, RZ, -R53 ;  /* 0x000000ffff357224 */ /* 0x000fe200078e0a35 */
[C---:B------:R-:W-:Y:S01]  /*c960*/  ISETP.GT.U32.AND P5, PT, R191.reuse, R67, PT ;  /* 0x00000043bf00720c */ /* 0x040fe20003fa4070 */
[----:B------:R-:W-:Y:S01]  /*c970*/  IMAD.HI.U32 R58, R194, R63, RZ ;  /* 0x0000003fc23a7227 */ /* 0x000fe200078e00ff */
[----:B------:R-:W-:-:S03]  /*c980*/  ISETP.GT.U32.AND P6, PT, R191, R61, PT ;  /* 0x0000003dbf00720c */ /* 0x000fc60003fc4070 */
[----:B------:R-:W-:Y:S02]  /*c990*/  IMAD R64, R191, R53, R64 ;  /* 0x00000035bf407224 */ /* 0x000fe400078e0240 */
[----:B-1----:R-:W-:Y:S01]  /*c9a0*/  IMAD.MOV.U32 R3, RZ, RZ, R57 ;  /* 0x000000ffff037224 */ /* 0x002fe200078e0039 */
[----:B------:R-:W-:Y:S01]  /*c9b0*/  IADD3 R57, R247, 0xf3, RZ ;  /* 0x000000f3f7397810 */ /* 0x000fe20007ffe0ff */
[----:B------:R-:W-:Y:S01]  /*c9c0*/  @!P1 IMAD.IADD R68, R68, 0x1, -R191 ;  /* 0x0000000144449824 */ /* 0x000fe200078e0abf */
[----:B------:R-:W-:Y:S01]  /*c9d0*/  ISETP.GE.AND P1, PT, R55, RZ, PT ;  /* 0x000000ff3700720c */ /* 0x000fe20003f26270 */
[----:B------:R-:W-:Y:S01]  /*c9e0*/  IMAD.MOV R58, RZ, RZ, -R58 ;  /* 0x000000ffff3a7224 */ /* 0x000fe200078e0a3a */
[----:B------:R-:W-:Y:S01]  /*c9f0*/  IABS R53, R57 ;  /* 0x0000003900357213 */ /* 0x000fe20000000000 */
[----:B------:R-:W-:Y:S01]  /*ca00*/  @!P3 IMAD.MOV R3, RZ, RZ, -R3 ;  /* 0x000000ffff03b224 */ /* 0x000fe200078e0a03 */
[----:B------:R-:W-:Y:S01]  /*ca10*/  @!P5 IADD3 R67, R67, -R191, RZ ;  /* 0x800000bf4343d210 */ /* 0x000fe20007ffe0ff */
[----:B------:R-:W-:Y:S01]  /*ca20*/  @!P6 IMAD.IADD R61, R61, 0x1, -R191 ;  /* 0x000000013d3de824 */ /* 0x000fe200078e0abf */
[C---:B------:R-:W-:Y:S01]  /*ca30*/  ISETP.GT.U32.AND P5, PT, R191.reuse, R65, PT ;  /* 0x00000041bf00720c */ /* 0x040fe20003fa4070 */
[----:B------:R-:W-:Y:S01]  /*ca40*/  IMAD.HI.U32 R55, R194, R59, RZ ;  /* 0x0000003bc2377227 */ /* 0x000fe200078e00ff */
[C---:B------:R-:W-:Y:S01]  /*ca50*/  ISETP.GT.U32.AND P6, PT, R191.reuse, R64, PT ;  /* 0x00000040bf00720c */ /* 0x040fe20003fc4070 */
[----:B------:R1:W-:Y:S01]  /*ca60*/  STL [R1+0x5b8], R3 ;  /* 0x0005b80301007387 */ /* 0x0003e20000100800 */
[----:B------:R-:W-:Y:S01]  /*ca70*/  ISETP.GE.AND P3, PT, R56, RZ, PT ;  /* 0x000000ff3800720c */ /* 0x000fe20003f66270 */
[----:B------:R-:W-:Y:S01]  /*ca80*/  IMAD R63, R191, R58, R63 ;  /* 0x0000003abf3f7224 */ /* 0x000fe200078e023f */
[C---:B------:R-:W-:Y:S01]  /*ca90*/  IADD3 R56, R247.reuse, 0xf4, RZ ;  /* 0x000000f4f7387810 */ /* 0x040fe20007ffe0ff */
[----:B------:R-:W-:Y:S01]  /*caa0*/  IMAD.MOV R55, RZ, RZ, -R55 ;  /* 0x000000ffff377224 */ /* 0x000fe200078e0a37 */
[----:B------:R-:W-:Y:S01]  /*cab0*/  IADD3 R58, R247, 0xf5, RZ ;  /* 0x000000f5f73a7810 */ /* 0x000fe20007ffe0ff */
[----:B------:R-:W-:Y:S01]  /*cac0*/  IMAD.HI.U32 R71, R194, R53, RZ ;  /* 0x00000035c2477227 */ /* 0x000fe200078e00ff */
[----:B------:R-:W-:-:S02]  /*cad0*/  IABS R62, R56 ;  /* 0x00000038003e7213 */ /* 0x000fc40000000000 */
[----:B------:R-:W-:Y:S01]  /*cae0*/  IABS R69, R58 ;  /* 0x0000003a00457213 */ /* 0x000fe20000000000 */
[----:B-1----:R-:W-:Y:S02]  /*caf0*/  IMAD.MOV.U32 R3, RZ, RZ, R68 ;  /* 0x000000ffff037224 */ /* 0x002fe400078e0044 */
[----:B------:R-:W-:Y:S01]  /*cb00*/  @!P5 IMAD.IADD R65, R65, 0x1, -R191 ;  /* 0x000000014141d824 */ /* 0x000fe200078e0abf */
[C---:B------:R-:W-:Y:S01]  /*cb10*/  ISETP.GT.U32.AND P5, PT, R191.reuse, R63, PT ;  /* 0x0000003fbf00720c */ /* 0x040fe20003fa4070 */
[C---:B------:R-:W-:Y:S01]  /*cb20*/  IMAD R59, R191.reuse, R55, R59 ;  /* 0x00000037bf3b7224 */ /* 0x040fe200078e023b */
[----:B------:R-:W-:Y:S01]  /*cb30*/  @!P6 IADD3 R64, R64, -R191, RZ ;  /* 0x800000bf4040e210 */ /* 0x000fe20007ffe0ff */
[----:B------:R-:W-:Y:S01]  /*cb40*/  @!P2 IMAD.MOV R3, RZ, RZ, -R3 ;  /* 0x000000ffff03a224 */ /* 0x000fe200078e0a03 */
[C---:B------:R-:W-:Y:S01]  /*cb50*/  ISETP.GT.U32.AND P2, PT, R191.reuse, R65, PT ;  /* 0x00000041bf00720c */ /* 0x040fe20003f44070 */
[----:B------:R-:W-:Y:S01]  /*cb60*/  IMAD.HI.U32 R70, R194, R62, RZ ;  /* 0x0000003ec2467227 */ /* 0x000fe200078e00ff */
[----:B------:R-:W-:-:S02]  /*cb70*/  ISETP.GT.U32.AND P6, PT, R191, R59, PT ;  /* 0x0000003bbf00720c */ /* 0x000fc40003fc4070 */
[----:B------:R1:W-:Y:S01]  /*cb80*/  STL [R1+0x58c], R3 ;  /* 0x00058c0301007387 */ /* 0x0003e20000100800 */
[----:B------:R-:W-:Y:S01]  /*cb90*/  IMAD.MOV R71, RZ, RZ, -R71 ;  /* 0x000000ffff477224 */ /* 0x000fe200078e0a47 */
[----:B------:R-:W-:Y:S01]  /*cba0*/  IADD3 R55, R247, 0xf6, RZ ;  /* 0x000000f6f7377810 */ /* 0x000fe20007ffe0ff */
[----:B------:R-:W-:Y:S02]  /*cbb0*/  IMAD.MOV R70, RZ, RZ, -R70 ;  /* 0x000000ffff467224 */ /* 0x000fe400078e0a46 */
[----:B------:R-:W-:Y:S01]  /*cbc0*/  @!P5 IMAD.IADD R63, R63, 0x1, -R191 ;  /* 0x000000013f3fd824 */ /* 0x000fe200078e0abf */
[C---:B------:R-:W-:Y:S01]  /*cbd0*/  ISETP.GT.U32.AND P5, PT, R191.reuse, R64, PT ;  /* 0x00000040bf00720c */ /* 0x040fe20003fa4070 */
[C---:B------:R-:W-:Y:S01]  /*cbe0*/  IMAD R53, R191.reuse, R71, R53 ;  /* 0x00000047bf357224 */ /* 0x040fe200078e0235 */
[----:B------:R-:W-:Y:S01]  /*cbf0*/  IABS R68, R55 ;  /* 0x0000003700447213 */ /* 0x000fe20000000000 */
[----:B------:R-:W-:Y:S02]  /*cc00*/  IMAD R62, R191, R70, R62 ;  /* 0x00000046bf3e7224 */ /* 0x000fe400078e023e */
[----:B-1----:R-:W-:-:S02]  /*cc10*/  IMAD.MOV.U32 R3, RZ, RZ, R67 ;  /* 0x000000ffff037224 */ /* 0x002fc400078e0043 */
[--C-:B------:R-:W-:Y:S01]  /*cc20*/  @!P6 IMAD.IADD R59, R59, 0x1, -R191.reuse ;  /* 0x000000013b3be824 */ /* 0x100fe200078e0abf */
[----:B------:R-:W-:Y:S01]  /*cc30*/  ISETP.GT.U32.AND P6, PT, R191, R63, PT ;  /* 0x0000003fbf00720c */ /* 0x000fe20003fc4070 */
[----:B------:R-:W-:Y:S01]  /*cc40*/  IMAD.HI.U32 R70, R194, R69, RZ ;  /* 0x00000045c2467227 */ /* 0x000fe200078e00ff */
[----:B------:R-:W-:Y:S02]  /*cc50*/  @!P4 IADD3 R3, -R3, RZ, RZ ;  /* 0x000000ff0303c210 */ /* 0x000fe40007ffe1ff */
[----:B------:R-:W-:Y:S01]  /*cc60*/  ISETP.GT.U32.AND P4, PT, R191, R59, PT ;  /* 0x0000003bbf00720c */ /* 0x000fe20003f84070 */
[----:B------:R-:W-:Y:S02]  /*cc70*/  IMAD.MOV R70, RZ, RZ, -R70 ;  /* 0x000000ffff467224 */ /* 0x000fe400078e0a46 */
[----:B------:R1:W-:Y:S01]  /*cc80*/  STL [R1+0x588], R3 ;  /* 0x0005880301007387 */ /* 0x0003e20000100800 */
[--C-:B------:R-:W-:Y:S01]  /*cc90*/  @!P5 IMAD.IADD R64, R64, 0x1, -R191.reuse ;  /* 0x000000014040d824 */ /* 0x100fe200078e0abf */
[----:B------:R-:W-:Y:S01]  /*cca0*/  ISETP.GE.AND P5, PT, R54, RZ, PT ;  /* 0x000000ff3600720c */ /* 0x000fe20003fa6270 */
[----:B------:R-:W-:Y:S01]  /*ccb0*/  @!P2 IMAD.IADD R65, R65, 0x1, -R191 ;  /* 0x000000014141a824 */ /* 0x000fe200078e0abf */
[----:B------:R-:W-:Y:S01]  /*ccc0*/  IADD3 R54, R247, 0xf7, RZ ;  /* 0x000000f7f7367810 */ /* 0x000fe20007ffe0ff */
[----:B------:R-:W-:Y:S01]  /*ccd0*/  IMAD.HI.U32 R67, R194, R68, RZ ;  /* 0x00000044c2437227 */ /* 0x000fe200078e00ff */
[----:B------:R-:W-:-:S03]  /*cce0*/  ISETP.GT.U32.AND P2, PT, R191, R62, PT ;  /* 0x0000003ebf00720c */ /* 0x000fc60003f44070 */
[----:B------:R-:W-:Y:S01]  /*ccf0*/  @!P6 IMAD.IADD R63, R63, 0x1, -R191 ;  /* 0x000000013f3fe824 */ /* 0x000fe200078e0abf */
[----:B------:R-:W-:Y:S01]  /*cd00*/  IADD3 R67, -R67, RZ, RZ ;  /* 0x000000ff43437210 */ /* 0x000fe20007ffe1ff */
[----:B-1----:R-:W-:Y:S02]  /*cd10*/  IMAD.MOV.U32 R3, RZ, RZ, R61 ;  /* 0x000000ffff037224 */ /* 0x002fe400078e003d */
[C---:B------:R-:W-:Y:S02]  /*cd20*/  IMAD R61, R191.reuse, R70, R69 ;  /* 0x00000046bf3d7224 */ /* 0x040fe400078e0245 */
[----:B------:R-:W-:Y:S01]  /*cd30*/  @!P3 IMAD.MOV R3, RZ, RZ, -R3 ;  /* 0x000000ffff03b224 */ /* 0x000fe200078e0a03 */
[C---:B------:R-:W-:Y:S01]  /*cd40*/  ISETP.GT.U32.AND P3, PT, R191.reuse, R53, PT ;  /* 0x00000035bf00720c */ /* 0x040fe20003f64070 */
[----:B------:R-:W-:Y:S01]  /*cd50*/  IMAD.MOV.U32 R4, RZ, RZ, R65 ;  /* 0x000000ffff047224 */ /* 0x000fe200078e0041 */
[----:B------:R-:W-:Y:S01]  /*cd60*/  ISETP.GT.U32.AND P6, PT, R191, R61, PT ;  /* 0x0000003dbf00720c */ /* 0x000fe20003fc4070 */
[--C-:B------:R-:W-:Y:S01]  /*cd70*/  @!P4 IMAD.IADD R59, R59, 0x1, -R191.reuse ;  /* 0x000000013b3bc824 */ /* 0x100fe200078e0abf */
[----:B------:R1:W-:Y:S01]  /*cd80*/  STL [R1+0x57c], R3 ;  /* 0x00057c0301007387 */ /* 0x0003e20000100800 */
[----:B------:R-:W-:Y:S01]  /*cd90*/  ISETP.GE.AND P4, PT, R60, RZ, PT ;  /* 0x000000ff3c00720c */ /* 0x000fe20003f86270 */
[--C-:B------:R-:W-:Y:S01]  /*cda0*/  @!P2 IMAD.IADD R62, R62, 0x1, -R191.reuse ;  /* 0x000000013e3ea824 */ /* 0x100fe200078e0abf */
[----:B------:R-:W-:Y:S01]  /*cdb0*/  @!P1 IADD3 R4, -R4, RZ, RZ ;  /* 0x000000ff04049210 */ /* 0x000fe20007ffe1ff */
[----:B------:R-:W-:Y:S01]  /*cdc0*/  IMAD.MOV.U32 R22, RZ, RZ, R18 ;  /* 0x000000ffff167224 */ /* 0x000fe200078e0012 */
[----:B------:R-:W-:Y:S01]  /*cdd0*/  IABS R60, R54 ;  /* 0x00000036003c7213 */ /* 0x000fe20000000000 */
[----:B------:R-:W-:Y:S01]  /*cde0*/  IMAD.MOV.U32 R18, RZ, RZ, R238 ;  /* 0x000000ffff127224 */ /* 0x000fe200078e00ee */
[----:B------:R-:W-:Y:S01]  /*cdf0*/  ISETP.GE.AND P2, PT, R57, RZ, PT ;  /* 0x000000ff3900720c */ /* 0x000fe20003f46270 */
[----:B------:R2:W-:Y:S01]  /*ce00*/  STL [R1+0x454], R4 ;  /* 0x0004540401007387 */ /* 0x0005e20000100800 */
[----:B------:R-:W-:Y:S01]  /*ce10*/  @!P3 IMAD.IADD R53, R53, 0x1, -R191 ;  /* 0x000000013535b824 */ /* 0x000fe200078e0abf */
[----:B------:R-:W-:Y:S01]  /*ce20*/  ISETP.GE.AND P3, PT, R66, RZ, PT ;  /* 0x000000ff4200720c */ /* 0x000fe20003f66270 */
[----:B-1----:R-:W-:Y:S01]  /*ce30*/  IMAD.MOV.U32 R3, RZ, RZ, R64 ;  /* 0x000000ffff037224 */ /* 0x002fe200078e0040 */
[----:B------:R-:W-:Y:S01]  /*ce40*/  IADD3 R57, R247, 0xf8, RZ ;  /* 0x000000f8f7397810 */ /* 0x000fe20007ffe0ff */
[----:B------:R-:W-:Y:S01]  /*ce50*/  IMAD.MOV.U32 R66, RZ, RZ, R60 ;  /* 0x000000ffff427224 */ /* 0x000fe200078e003c */
[----:B------:R-:W-:Y:S01]  /*ce60*/  ISETP.GT.U32.AND P1, PT, R191, R53, PT ;  /* 0x00000035bf00720c */ /* 0x000fe20003f24070 */
[----:B------:R-:W-:-:S02]  /*ce70*/  @!P5 IMAD.MOV R3, RZ, RZ, -R3 ;  /* 0x000000ffff03d224 */ /* 0x000fc400078e0a03 */
[----:B------:R-:W-:Y:S02]  /*ce80*/  IMAD R60, R191, R67, R68 ;  /* 0x00000043bf3c7224 */ /* 0x000fe400078e0244 */
[----:B------:R-:W-:Y:S01]  /*ce90*/  @!P6 IMAD.IADD R61, R61, 0x1, -R191 ;  /* 0x000000013d3de824 */ /* 0x000fe200078e0abf */
[----:B------:R1:W-:Y:S01]  /*cea0*/  STL [R1+0x558], R3 ;  /* 0x0005580301007387 */ /* 0x0003e20000100800 */
[----:B------:R-:W-:Y:S01]  /*ceb0*/  IMAD.HI.U32 R65, R194, R66, RZ ;  /* 0x00000042c2417227 */ /* 0x000fe200078e00ff */
[C---:B------:R-:W-:Y:S02]  /*cec0*/  ISETP.GT.U32.AND P6, PT, R191.reuse, R62, PT ;  /* 0x0000003ebf00720c */ /* 0x040fe40003fc4070 */
[----:B------:R-:W-:Y:S01]  /*ced0*/  ISETP.GT.U32.AND P5, PT, R191, R61, PT ;  /* 0x0000003dbf00720c */ /* 0x000fe20003fa4070 */
[----:B------:R-:W-:Y:S02]  /*cee0*/  IMAD.MOV R65, RZ, RZ, -R65 ;  /* 0x000000ffff417224 */ /* 0x000fe400078e0a41 */
[----:B------:R-:W-:Y:S01]  /*cef0*/  @!P1 IADD3 R53, R53, -R191, RZ ;  /* 0x800000bf35359210 */ /* 0x000fe20007ffe0ff */
[----:B--2---:R-:W-:Y:S01]  /*cf00*/  IMAD.MOV.U32 R4, RZ, RZ, R63 ;  /* 0x000000ffff047224 */ /* 0x004fe200078e003f */
[----:B------:R-:W-:Y:S01]  /*cf10*/  ISETP.GE.AND P1, PT, R58, RZ, PT ;  /* 0x000000ff3a00720c */ /* 0x000fe20003f26270 */
[----:B-1----:R-:W-:Y:S01]  /*cf20*/  IMAD.MOV.U32 R3, RZ, RZ, R59 ;  /* 0x000000ffff037224 */ /* 0x002fe200078e003b */
[----:B------:R-:W-:Y:S01]  /*cf30*/  IADD3 R63, R247, 0xfc, RZ ;  /* 0x000000fcf73f7810 */ /* 0x000fe20007ffe0ff */
[----:B------:R-:W-:-:S02]  /*cf40*/  IMAD R58, R191, R65, R66 ;  /* 0x00000041bf3a7224 */ /* 0x000fc400078e0242 */
[----:B------:R-:W-:Y:S01]  /*cf50*/  @!P3 IMAD.MOV R3, RZ, RZ, -R3 ;  /* 0x000000ffff03b224 */ /* 0x000fe200078e0a03 */
[----:B------:R-:W-:Y:S01]  /*cf60*/  ISETP.GT.U32.AND P3, PT, R191, R60, PT ;  /* 0x0000003cbf00720c */ /* 0x000fe20003f64070 */
[----:B------:R-:W-:Y:S01]  /*cf70*/  @!P4 IMAD.MOV R4, RZ, RZ, -R4 ;  /* 0x000000ffff04c224 */ /* 0x000fe200078e0a04 */
[----:B------:R-:W-:Y:S01]  /*cf80*/  ISETP.GE.AND P4, PT, R56, RZ, PT ;  /* 0x000000ff3800720c */ /* 0x000fe20003f86270 */
[--C-:B------:R-:W-:Y:S01]  /*cf90*/  @!P5 IMAD.IADD R61, R61, 0x1, -R191.reuse ;  /* 0x000000013d3dd824 */ /* 0x100fe200078e0abf */
[----:B------:R-:W-:Y:S01]  /*cfa0*/  IABS R56, R57 ;  /* 0x0000003900387213 */ /* 0x000fe20000000000 */
[--C-:B------:R-:W-:Y:S01]  /*cfb0*/  @!P6 IMAD.IADD R62, R62, 0x1, -R191.reuse ;  /* 0x000000013e3ee824 */ /* 0x100fe200078e0abf */
[----:B------:R-:W-:Y:S01]  /*cfc0*/  ISETP.GT.U32.AND P5, PT, R191, R58, PT ;  /* 0x0000003abf00720c */ /* 0x000fe20003fa4070 */
[----:B------:R1:W-:Y:S01]  /*cfd0*/  STL [R1+0x55c], R4 ;  /* 0x00055c0401007387 */ /* 0x0003e20000100800 */
[----:B------:R-:W-:Y:S01]  /*cfe0*/  ISETP.GE.AND P6, PT, R55, RZ, PT ;  /* 0x000000ff3700720c */ /* 0x000fe20003fc6270 */
[----:B------:R-:W-:Y:S01]  /*cff0*/  IMAD.HI.U32 R55, R194, R56, RZ ;  /* 0x00000038c2377227 */ /* 0x000fe200078e00ff */
[----:B------:R-:W-:Y:S01]  /*d000*/  IABS R64, R63 ;  /* 0x0000003f00407213 */ /* 0x000fe20000000000 */
[----:B------:R2:W-:Y:S02]  /*d010*/  STL [R1+0x560], R3 ;  /* 0x0005600301007387 */ /* 0x0005e40000100800 */
[----:B------:R-:W-:-:S02]  /*d020*/  @!P3 IMAD.IADD R60, R60, 0x1, -R191 ;  /* 0x000000013c3cb824 */ /* 0x000fc400078e0abf */
[----:B------:R-:W-:Y:S02]  /*d030*/  IMAD.MOV R55, RZ, RZ, -R55 ;  /* 0x000000ffff377224 */ /* 0x000fe400078e0a37 */
[----:B-1----:R-:W-:Y:S01]  /*d040*/  IMAD.MOV.U32 R4, RZ, RZ, R62 ;  /* 0x000000ffff047224 */ /* 0x002fe200078e003e */
[C---:B------:R-:W-:Y:S01]  /*d050*/  ISETP.GT.U32.AND P3, PT, R191.reuse, R60, PT ;  /* 0x0000003cbf00720c */ /* 0x040fe20003f64070 */
[----:B------:R-:W-:Y:S01]  /*d060*/  IMAD R55, R191, R55, R56 ;  /* 0x00000037bf377224 */ /* 0x000fe200078e0238 */
[----:B------:R-:W-:Y:S01]  /*d070*/  @!P5 IADD3 R58, R58, -R191, RZ ;  /* 0x800000bf3a3ad210 */ /* 0x000fe20007ffe0ff */
[----:B--2---:R-:W-:Y:S01]  /*d080*/  IMAD.MOV.U32 R3, RZ, RZ, R53 ;  /* 0x000000ffff037224 */ /* 0x004fe200078e0035 */
[----:B------:R-:W-:Y:S01]  /*d090*/  IADD3 R53, R247, 0xf9, RZ ;  /* 0x000000f9f7357810 */ /* 0x000fe20007ffe0ff */
[----:B------:R-:W-:Y:S01]  /*d0a0*/  @!P4 IMAD.MOV R4, RZ, RZ, -R4 ;  /* 0x000000ffff04c224 */ /* 0x000fe200078e0a04 */
[----:B------:R-:W-:Y:S01]  /*d0b0*/  ISETP.GT.U32.AND P5, PT, R191, R58, PT ;  /* 0x0000003abf00720c */ /* 0x000fe20003fa4070 */
[----:B------:R-:W-:Y:S01]  /*d0c0*/  @!P2 IMAD.MOV R3, RZ, RZ, -R3 ;  /* 0x000000ffff03a224 */ /* 0x000fe200078e0a03 */
[----:B------:R-:W-:Y:S01]  /*d0d0*/  IABS R59, R53 ;  /* 0x00000035003b7213 */ /* 0x000fe20000000000 */
[----:B------:R-:W-:Y:S01]  /*d0e0*/  IMAD.HI.U32 R68, R194, R64, RZ ;  /* 0x00000040c2447227 */ /* 0x000fe200078e00ff */
[----:B------:R-:W-:-:S02]  /*d0f0*/  ISETP.GE.AND P2, PT, R54, RZ, PT ;  /* 0x000000ff3600720c */ /* 0x000fc40003f46270 */
[----:B------:R-:W-:Y:S01]  /*d100*/  IADD3 R54, R247, 0xfa, RZ ;  /* 0x000000faf7367810 */ /* 0x000fe20007ffe0ff */
[----:B------:R-:W-:Y:S01]  /*d110*/  @!P3 IMAD.IADD R60, R60, 0x1, -R191 ;  /* 0x000000013c3cb824 */ /* 0x000fe200078e0abf */
[----:B------:R-:W-:Y:S01]  /*d120*/  ISETP.GT.U32.AND P3, PT, R191, R55, PT ;  /* 0x00000037bf00720c */ /* 0x000fe20003f64070 */
[----:B------:R-:W-:Y:S01]  /*d130*/  IMAD.HI.U32 R67, R194, R59, RZ ;  /* 0x0000003bc2437227 */ /* 0x000fe200078e00ff */
[----:B------:R-:W-:Y:S01]  /*d140*/  IADD3 R56, R247, 0xfb, RZ ;  /* 0x000000fbf7387810 */ /* 0x000fe20007ffe0ff */
[----:B------:R1:W-:Y:S01]  /*d150*/  STL [R1+0x56c], R3 ;  /* 0x00056c0301007387 */ /* 0x0003e20000100800 */
[----:B------:R-:W-:Y:S01]  /*d160*/  IABS R66, R54 ;  /* 0x0000003600427213 */ /* 0x000fe20000000000 */
[----:B------:R-:W-:Y:S01]  /*d170*/  IMAD.MOV R67, RZ, RZ, -R67 ;  /* 0x000000ffff437224 */ /* 0x000fe200078e0a43 */
[----:B------:R-:W-:Y:S01]  /*d180*/  IABS R65, R56 ;  /* 0x0000003800417213 */ /* 0x000fe20000000000 */
[----:B------:R-:W-:Y:S01]  /*d190*/  @!P5 IMAD.IADD R58, R58, 0x1, -R191 ;  /* 0x000000013a3ad824 */ /* 0x000fe200078e0abf */
[----:B------:R2:W-:Y:S01]  /*d1a0*/  STL [R1+0x48c], R4 ;  /* 0x00048c0401007387 */ /* 0x0005e20000100800 */
[----:B------:R-:W-:Y:S01]  /*d1b0*/  IMAD R59, R191, R67, R59 ;  /* 0x00000043bf3b7224 */ /* 0x000fe200078e023b */
[----:B------:R-:W-:Y:S01]  /*d1c0*/  IADD3 R67, R247, 0xfd, RZ ;  /* 0x000000fdf7437810 */ /* 0x000fe20007ffe0ff */
[----:B------:R-:W-:-:S02]  /*d1d0*/  IMAD.HI.U32 R70, R194, R66, RZ ;  /* 0x00000042c2467227 */ /* 0x000fc400078e00ff */
[----:B------:R-:W-:Y:S02]  /*d1e0*/  @!P3 IADD3 R55, R55, -R191, RZ ;  /* 0x800000bf3737b210 */ /* 0x000fe40007ffe0ff */
[C---:B------:R-:W-:Y:S01]  /*d1f0*/  ISETP.GT.U32.AND P5, PT, R191.reuse, R59, PT ;  /* 0x0000003bbf00720c */ /* 0x040fe20003fa4070 */
[----:B------:R-:W-:Y:S01]  /*d200*/  IMAD.HI.U32 R69, R194, R65, RZ ;  /* 0x00000041c2457227 */ /* 0x000fe200078e00ff */
[----:B------:R-:W-:Y:S02]  /*d210*/  ISETP.GT.U32.AND P4, PT, R191, R55, PT ;  /* 0x00000037bf00720c */ /* 0x000fe40003f84070 */
[----:B------:R-:W-:Y:S01]  /*d220*/  ISETP.GE.AND P3, PT, R57, RZ, PT ;  /* 0x000000ff3900720c */ /* 0x000fe20003f66270 */
[----:B------:R-:W-:Y:S01]  /*d230*/  IMAD.MOV R70, RZ, RZ, -R70 ;  /* 0x000000ffff467224 */ /* 0x000fe200078e0a46 */
[----:B------:R-:W-:Y:S01]  /*d240*/  IABS R57, R67 ;  /* 0x0000004300397213 */ /* 0x000fe20000000000 */
[----:B------:R-:W-:Y:S02]  /*d250*/  IMAD.MOV R69, RZ, RZ, -R69 ;  /* 0x000000ffff457224 */ /* 0x000fe400078e0a45 */
[----:B-1----:R-:W-:-:S02]  /*d260*/  IMAD.MOV.U32 R3, RZ, RZ, R61 ;  /* 0x000000ffff037224 */ /* 0x002fc400078e003d */
[----:B------:R-:W-:Y:S02]  /*d270*/  IMAD.MOV R68, RZ, RZ, -R68 ;  /* 0x000000ffff447224 */ /* 0x000fe400078e0a44 */
[C---:B------:R-:W-:Y:S02]  /*d280*/  IMAD R66, R191.reuse, R70, R66 ;  /* 0x00000046bf427224 */ /* 0x040fe400078e0242 */
[C---:B------:R-:W-:Y:S02]  /*d290*/  IMAD R65, R191.reuse, R69, R65 ;  /* 0x00000045bf417224 */ /* 0x040fe400078e0241 */
[----:B--2---:R-:W-:Y:S02]  /*d2a0*/  IMAD.MOV.U32 R4, RZ, RZ, R60 ;  /* 0x000000ffff047224 */ /* 0x004fe400078e003c */
[----:B------:R-:W-:Y:S02]  /*d2b0*/  @!P1 IMAD.MOV R3, RZ, RZ, -R3 ;  /* 0x000000ffff039224 */ /* 0x000fe400078e0a03 */
[----:B------:R-:W-:-:S02]  /*d2c0*/  IMAD R64, R191, R68, R64 ;  /* 0x00000044bf407224 */ /* 0x000fc400078e0240 */
[--C-:B------:R-:W-:Y:S01]  /*d2d0*/  @!P5 IMAD.IADD R59, R59, 0x1, -R191.reuse ;  /* 0x000000013b3bd824 */ /* 0x100fe200078e0abf */
[C---:B------:R-:W-:Y:S01]  /*d2e0*/  ISETP.GT.U32.AND P5, PT, R191.reuse, R66, PT ;  /* 0x00000042bf00720c */ /* 0x040fe20003fa4070 */
[----:B------:R-:W-:Y:S01]  /*d2f0*/  @!P6 IMAD.MOV R4, RZ, RZ, -R4 ;  /* 0x000000ffff04e224 */ /* 0x000fe200078e0a04 */
[----:B------:R-:W-:Y:S01]  /*d300*/  ISETP.GT.U32.AND P6, PT, R191, R65, PT ;  /* 0x00000041bf00720c */ /* 0x000fe20003fc4070 */
[----:B------:R1:W-:Y:S01]  /*d310*/  STL [R1+0x4a4], R3 ;  /* 0x0004a40301007387 */ /* 0x0003e20000100800 */
[----:B------:R-:W-:Y:S01]  /*d320*/  @!P4 IMAD.IADD R55, R55, 0x1, -R191 ;  /* 0x000000013737c824 */ /* 0x000fe200078e0abf */
[C---:B------:R-:W-:Y:S01]  /*d330*/  ISETP.GT.U32.AND P4, PT, R191.reuse, R64, PT ;  /* 0x00000040bf00720c */ /* 0x040fe20003f84070 */
[----:B------:R-:W-:Y:S01]  /*d340*/  IMAD.MOV.U32 R23, RZ, RZ, R17 ;  /* 0x000000ffff177224 */ /* 0x000fe200078e0011 */
[----:B------:R-:W-:Y:S01]  /*d350*/  ISETP.GT.U32.AND P1, PT, R191, R59, PT ;  /* 0x0000003bbf00720c */ /* 0x000fe20003f24070 */
[----:B------:R-:W-:Y:S01]  /*d360*/  STL [R1+0x538], R4 ;  /* 0x0005380401007387 */ /* 0x000fe20000100800 */
[----:B------:R-:W-:-:S02]  /*d370*/  IMAD.MOV.U32 R17, RZ, RZ, R16 ;  /* 0x000000ffff117224 */ /* 0x000fc400078e0010 */
[----:B------:R-:W-:Y:S01]  /*d380*/  IMAD.MOV.U32 R16, RZ, RZ, R15 ;  /* 0x000000ffff107224 */ /* 0x000fe200078e000f */
[----:B-1----:R-:W-:Y:S01]  /*d390*/  MOV R3, R58 ;  /* 0x0000003a00037202 */ /* 0x002fe20000000f00 */
[----:B------:R-:W-:Y:S02]  /*d3a0*/  @!P5 IMAD.IADD R66, R66, 0x1, -R191 ;  /* 0x000000014242d824 */ /* 0x000fe400078e0abf */
[----:B------:R-:W-:Y:S01]  /*d3b0*/  @!P6 IADD3 R65, R65, -R191, RZ ;  /* 0x800000bf4141e210 */ /* 0x000fe20007ffe0ff */
[----:B------:R-:W-:Y:S01]  /*d3c0*/  IMAD.HI.U32 R58, R194, R57, RZ ;  /* 0x00000039c23a7227 */ /* 0x000fe200078e00ff */
[----:B------:R-:W-:Y:S02]  /*d3d0*/  ISETP.GE.AND P5, PT, R56, RZ, PT ;  /* 0x000000ff3800720c */ /* 0x000fe40003fa6270 */
[----:B------:R-:W-:Y:S01]  /*d3e0*/  ISETP.GT.U32.AND P6, PT, R191, R66, PT ;  /* 0x00000042bf00720c */ /* 0x000fe20003fc4070 */
[----:B------:R-:W-:Y:S01]  /*d3f0*/  @!P2 IMAD.MOV R3, RZ, RZ, -R3 ;  /* 0x000000ffff03a224 */ /* 0x000fe200078e0a03 */
[----:B------:R-:W-:Y:S01]  /*d400*/  ISETP.GE.AND P2, PT, R53, RZ, PT ;  /* 0x000000ff3500720c */ /* 0x000fe20003f46270 */
[--C-:B------:R-:W-:Y:S01]  /*d410*/  @!P4 IMAD.IADD R64, R64, 0x1, -R191.reuse ;  /* 0x000000014040c824 */ /* 0x100fe200078e0abf */
[----:B------:R-:W-:Y:S01]  /*d420*/  IADD3 R53, R247, 0xfe, RZ ;  /* 0x000000fef7357810 */ /* 0x000fe20007ffe0ff */
[----:B------:R-:W-:Y:S01]  /*d430*/  IMAD.MOV R58, RZ, RZ, -R58 ;  /* 0x000000ffff3a7224 */ /* 0x000fe200078e0a3a */
[----:B------:R-:W-:Y:S01]  /*d440*/  ISETP.GT.U32.AND P4, PT, R191, R65, PT ;  /* 0x00000041bf00720c */ /* 0x000fe20003f84070 */
[----:B------:R-:W-:Y:S01]  /*d450*/  @!P1 IMAD.IADD R59, R59, 0x1, -R191 ;  /* 0x000000013b3b9824 */ /* 0x000fe200078e0abf */
[----:B------:R-:W-:Y:S01]  /*d460*/  IABS R62, R53 ;  /* 0x00000035003e7213 */ /* 0x000fe20000000000 */
[----:B------:R1:W-:Y:S01]  /*d470*/  STL [R1+0x540], R3 ;  /* 0x0005400301007387 */ /* 0x0003e20000100800 */
[----:B------:R-:W-:Y:S01]  /*d480*/  ISETP.GE.AND P1, PT, R54, RZ, PT ;  /* 0x000000ff3600720c */ /* 0x000fe20003f26270 */
[----:B------:R-:W-:Y:S01]  /*d490*/  IMAD R54, R191, R58, R57 ;  /* 0x0000003abf367224 */ /* 0x000fe200078e0239 */
[C---:B------:R-:W-:Y:S01]  /*d4a0*/  IADD3 R57, R247.reuse, 0xff, RZ ;  /* 0x000000fff7397810 */ /* 0x040fe20007ffe0ff */
[----:B------:R-:W-:Y:S01]  /*d4b0*/  IMAD.HI.U32 R60, R194, R62, RZ ;  /* 0x0000003ec23c7227 */ /* 0x000fe200078e00ff */
[----:B------:R-:W-:-:S02]  /*d4c0*/  IADD3 R56, R247, 0x101, RZ ;  /* 0x00000101f7387810 */ /* 0x000fc40007ffe0ff */
[----:B------:R-:W-:Y:S01]  /*d4d0*/  IABS R58, R57 ;  /* 0x00000039003a7213 */ /* 0x000fe20000000000 */
[----:B------:R-:W-:Y:S01]  /*d4e0*/  IMAD.MOV R60, RZ, RZ, -R60 ;  /* 0x000000ffff3c7224 */ /* 0x000fe200078e0a3c */
[----:B------:R-:W-:Y:S01]  /*d4f0*/  IABS R61, R56 ;  /* 0x00000038003d7213 */ /* 0x000fe20000000000 */
[----:B-1----:R-:W-:Y:S01]  /*d500*/  IMAD.MOV.U32 R3, RZ, RZ, R55 ;  /* 0x000000ffff037224 */ /* 0x002fe200078e0037 */
[----:B------:R-:W-:Y:S01]  /*d510*/  IADD3 R55, R247, 0x100, RZ ;  /* 0x00000100f7377810 */ /* 0x000fe20007ffe0ff */
[C---:B------:R-:W-:Y:S02]  /*d520*/  IMAD R62, R191.reuse, R60, R62 ;  /* 0x0000003cbf3e7224 */ /* 0x040fe400078e023e */
[--C-:B------:R-:W-:Y:S01]  /*d530*/  @!P6 IMAD.IADD R66, R66, 0x1, -R191.reuse ;  /* 0x000000014242e824 */ /* 0x100fe200078e0abf */
[----:B------:R-:W-:Y:S01]  /*d540*/  ISETP.GT.U32.AND P6, PT, R191, R54, PT ;  /* 0x00000036bf00720c */ /* 0x000fe20003fc4070 */
[----:B------:R-:W-:Y:S01]  /*d550*/  @!P4 IMAD.IADD R65, R65, 0x1, -R191 ;  /* 0x000000014141c824 */ /* 0x000fe200078e0abf */
[C---:B------:R-:W-:Y:S01]  /*d560*/  ISETP.GT.U32.AND P4, PT, R191.reuse, R62, PT ;  /* 0x0000003ebf00720c */ /* 0x040fe20003f84070 */
[----:B------:R-:W-:Y:S01]  /*d570*/  @!P3 IMAD.MOV R3, RZ, RZ, -R3 ;  /* 0x000000ffff03b224 */ /* 0x000fe200078e0a03 */
[----:B------:R-:W-:Y:S01]  /*d580*/  ISETP.GT.U32.AND P3, PT, R191, R64, PT ;  /* 0x00000040bf00720c */ /* 0x000fe20003f64070 */
[----:B------:R-:W-:Y:S01]  /*d590*/  IMAD.HI.U32 R68, R194, R58, RZ ;  /* 0x0000003ac2447227 */ /* 0x000fe200078e00ff */
[----:B------:R-:W-:-:S02]  /*d5a0*/  IABS R60, R55 ;  /* 0x00000037003c7213 */ /* 0x000fc40000000000 */
[----:B------:R1:W-:Y:S01]  /*d5b0*/  STL [R1+0x544], R3 ;  /* 0x0005440301007387 */ /* 0x0003e20000100800 */
[----:B------:R-:W-:Y:S01]  /*d5c0*/  IMAD.MOV R68, RZ, RZ, -R68 ;  /* 0x000000ffff447224 */ /* 0x000fe200078e0a44 */
[----:B------:R-:W-:Y:S01]  /*d5d0*/  MOV R5, R66 ;  /* 0x0000004200057202 */ /* 0x000fe20000000f00 */
[----:B------:R-:W-:Y:S01]  /*d5e0*/  IMAD.MOV.U32 R4, RZ, RZ, R65 ;  /* 0x000000ffff047224 */ /* 0x000fe200078e0041 */
[----:B------:R-:W-:Y:S01]  /*d5f0*/  IADD3 R65, R247, 0x111, RZ ;  /* 0x00000111f7417810 */ /* 0x000fe20007ffe0ff */
[--C-:B------:R-:W-:Y:S01]  /*d600*/  @!P6 IMAD.IADD R54, R54, 0x1, -R191.reuse ;  /* 0x000000013636e824 */ /* 0x100fe200078e0abf */
[----:B------:R-:W-:Y:S01]  /*d610*/  ISETP.GE.AND P6, PT, R67, RZ, PT ;  /* 0x000000ff4300720c */ /* 0x000fe20003fc6270 */
[----:B------:R-:W-:Y:S01]  /*d620*/  @!P4 IMAD.IADD R62, R62, 0x1, -R191 ;  /* 0x000000013e3ec824 */ /* 0x000fe200078e0abf */
[----:B------:R-:W-:Y:S01]  /*d630*/  IADD3 R67, R247, 0x10e, RZ ;  /* 0x0000010ef7437810 */ /* 0x000fe20007ffe0ff */
[----:B------:R-:W-:Y:S01]  /*d640*/  IMAD R58, R191, R68, R58 ;  /* 0x00000044bf3a7224 */ /* 0x000fe200078e023a */
[----:B------:R-:W-:Y:S01]  /*d650*/  @!P3 IADD3 R64, R64, -R191, RZ ;  /* 0x800000bf4040b210 */ /* 0x000fe20007ffe0ff */
[----:B-1----:R-:W-:Y:S01]  /*d660*/  IMAD.MOV.U32 R3, RZ, RZ, R59 ;  /* 0x000000ffff037224 */ /* 0x002fe200078e003b */
[----:B------:R-:W-:Y:S01]  /*d670*/  ISETP.GE.AND P3, PT, R63, RZ, PT ;  /* 0x000000ff3f00720c */ /* 0x000fe20003f66270 */
[----:B------:R-:W-:Y:S01]  /*d680*/  IMAD.HI.U32 R63, R194, R60, RZ ;  /* 0x0000003cc23f7227 */ /* 0x000fe200078e00ff */
[----:B------:R-:W-:-:S02]  /*d690*/  ISETP.GT.U32.AND P4, PT, R191, R62, PT ;  /* 0x0000003ebf00720c */ /* 0x000fc40003f84070 */
[----:B------:R-:W-:Y:S01]  /*d6a0*/  IADD3 R68, R247, 0x10c, RZ ;  /* 0x0000010cf7447810 */ /* 0x000fe20007ffe0ff */
[----:B------:R-:W-:Y:S01]  /*d6b0*/  @!P2 IMAD.MOV R3, RZ, RZ, -R3 ;  /* 0x000000ffff03a224 */ /* 0x000fe200078e0a03 */
[C---:B------:R-:W-:Y:S01]  /*d6c0*/  ISETP.GT.U32.AND P2, PT, R191.reuse, R54, PT ;  /* 0x00000036bf00720c */ /* 0x040fe20003f44070 */
[----:B------:R-:W-:Y:S02]  /*d6d0*/  IMAD.MOV R63, RZ, RZ, -R63 ;  /* 0x000000ffff3f7224 */ /* 0x000fe400078e0a3f */
[----:B------:R-:W-:Y:S01]  /*d6e0*/  @!P1 IMAD.MOV R5, RZ, RZ, -R5 ;  /* 0x000000ffff059224 */ /* 0x000fe200078e0a05 */
[C---:B------:R-:W-:Y:S01]  /*d6f0*/  ISETP.GT.U32.AND P1, PT, R191.reuse, R58, PT ;  /* 0x0000003abf00720c */ /* 0x040fe20003f24070 */
[----:B------:R-:W-:Y:S01]  /*d700*/  IMAD R60, R191, R63, R60 ;  /* 0x0000003fbf3c7224 */ /* 0x000fe200078e023c */
[----:B------:R1:W-:Y:S01]  /*d710*/  STL [R1+0x4b0], R3 ;  /* 0x0004b00301007387 */ /* 0x0003e20000100800 */
[----:B------:R-:W-:Y:S01]  /*d720*/  IMAD.HI.U32 R59, R194, R61, RZ ;  /* 0x0000003dc23b7227 */ /* 0x000fe200078e00ff */
[----:B------:R-:W-:-:S02]  /*d730*/  IADD3 R63, R247, 0x10f, RZ ;  /* 0x0000010ff73f7810 */ /* 0x000fc40007ffe0ff */
[----:B------:R-:W-:Y:S01]  /*d740*/  STL [R1+0x4b4], R5 ;  /* 0x0004b40501007387 */ /* 0x000fe20000100800 */
[----:B------:R-:W-:Y:S01]  /*d750*/  @!P5 IMAD.MOV R4, RZ, RZ, -R4 ;  /* 0x000000ffff04d224 */ /* 0x000fe200078e0a04 */
[----:B------:R-:W-:Y:S01]  /*d760*/  ISETP.GE.AND P5, PT, R53, RZ, PT ;  /* 0x000000ff3500720c */ /* 0x000fe20003fa6270 */
[----:B------:R-:W-:Y:S01]  /*d770*/  @!P4 IMAD.IADD R62, R62, 0x1, -R191 ;  /* 0x000000013e3ec824 */ /* 0x000fe200078e0abf */
[----:B------:R-:W-:Y:S01]  /*d780*/  @!P2 IADD3 R54, R54, -R191, RZ ;  /* 0x800000bf3636a210 */ /* 0x000fe20007ffe0ff */
[----:B------:R-:W-:Y:S01]  /*d790*/  IMAD.MOV R59, RZ, RZ, -R59 ;  /* 0x000000ffff3b7224 */ /* 0x000fe200078e0a3b */
[----:B------:R-:W-:Y:S01]  /*d7a0*/  ISETP.GT.U32.AND P4, PT, R191, R60, PT ;  /* 0x0000003cbf00720c */ /* 0x000fe20003f84070 */
[----:B------:R2:W-:Y:S01]  /*d7b0*/  STL [R1+0x4bc], R4 ;  /* 0x0004bc0401007387 */ /* 0x0005e20000100800 */
[----:B-1----:R-:W-:Y:S01]  /*d7c0*/  IMAD.MOV.U32 R3, RZ, RZ, R64 ;  /* 0x000000ffff037224 */ /* 0x002fe200078e0040 */
[----:B------:R-:W-:Y:S01]  /*d7d0*/  IADD3 R53, R247, 0x102, RZ ;  /* 0x00000102f7357810 */ /* 0x000fe20007ffe0ff */
[----:B------:R-:W-:Y:S01]  /*d7e0*/  IMAD R61, R191, R59, R61 ;  /* 0x0000003bbf3d7224 */ /* 0x000fe200078e023d */
[----:B------:R-:W-:Y:S01]  /*d7f0*/  ISETP.GE.AND P2, PT, R55, RZ, PT ;  /* 0x000000ff3700720c */ /* 0x000fe20003f46270 */
[----:B------:R-:W-:Y:S01]  /*d800*/  @!P1 IMAD.IADD R58, R58, 0x1, -R191 ;  /* 0x000000013a3a9824 */ /* 0x000fe200078e0abf */
[----:B------:R-:W-:Y:S01]  /*d810*/  IABS R59, R53 ;  /* 0x00000035003b7213 */ /* 0x000fe20000000000 */
[----:B------:R-:W-:Y:S01]  /*d820*/  @!P3 IMAD.MOV R3, RZ, RZ, -R3 ;  /* 0x000000ffff03b224 */ /* 0x000fe200078e0a03 */
[----:B------:R-:W-:Y:S01]  /*d830*/  ISETP.GE.AND P3, PT, R57, RZ, PT ;  /* 0x000000ff3900720c */ /* 0x000fe20003f66270 */
[----:B------:R-:W-:Y:S01]  /*d840*/  IMAD.MOV.U32 R15, RZ, RZ, R14 ;  /* 0x000000ffff0f7224 */ /* 0x000fe200078e000e */
[----:B------:R-:W-:Y:S01]  /*d850*/  ISETP.GT.U32.AND P1, PT, R191, R58, PT ;  /* 0x0000003abf00720c */ /* 0x000fe20003f24070 */
[----:B--2---:R-:W-:Y:S01]  /*d860*/  IMAD.MOV.U32 R4, RZ, RZ, R54 ;  /* 0x000000ffff047224 */ /* 0x004fe200078e0036 */
[----:B------:R-:W-:Y:S01]  /*d870*/  @!P4 IADD3 R60, R60, -R191, RZ ;  /* 0x800000bf3c3cc210 */ /* 0x000fe20007ffe0ff */
[----:B------:R1:W-:Y:S01]  /*d880*/  STL [R1+0x4c0], R3 ;  /* 0x0004c00301007387 */ /* 0x0003e20000100800 */
[----:B------:R-:W-:Y:S01]  /*d890*/  IADD3 R55, R247, 0x104, RZ ;  /* 0x00000104f7377810 */ /* 0x000fe20007ffe0ff */
[----:B------:R-:W-:Y:S01]  /*d8a0*/  @!P6 IMAD.MOV R4, RZ, RZ, -R4 ;  /* 0x000000ffff04e224 */ /* 0x000fe200078e0a04 */
[C---:B------:R-:W-:Y:S01]  /*d8b0*/  ISETP.GT.U32.AND P6, PT, R191.reuse, R61, PT ;  /* 0x0000003dbf00720c */ /* 0x040fe20003fc4070 */
[----:B------:R-:W-:Y:S01]  /*d8c0*/  IMAD.MOV.U32 R14, RZ, RZ, R13 ;  /* 0x000000ffff0e7224 */ /* 0x000fe200078e000d */
[----:B------:R-:W-:Y:S01]  /*d8d0*/  ISETP.GT.U32.AND P4, PT, R191, R60, PT ;  /* 0x0000003cbf00720c */ /* 0x000fe20003f84070 */
[----:B------:R-:W-:Y:S01]  /*d8e0*/  IMAD.MOV.U32 R24, RZ, RZ, R251 ;  /* 0x000000ffff187224 */ /* 0x000fe200078e00fb */
[C---:B------:R-:W-:Y:S01]  /*d8f0*/  IADD3 R57, R247.reuse, 0x103, RZ ;  /* 0x00000103f7397810 */ /* 0x040fe20007ffe0ff */
[----:B------:R-:W-:Y:S01]  /*d900*/  STL [R1+0x4c4], R4 ;  /* 0x0004c40401007387 */ /* 0x000fe20000100800 */
[----:B------:R-:W-:Y:S01]  /*d910*/  IADD3 R64, R247, 0x10d, RZ ;  /* 0x0000010df7407810 */ /* 0x000fe20007ffe0ff */
[----:B-1----:R-:W-:Y:S01]  /*d920*/  IMAD.MOV.U32 R3, RZ, RZ, R62 ;  /* 0x000000ffff037224 */ /* 0x002fe200078e003e */
[----:B------:R-:W-:Y:S01]  /*d930*/  IABS R54, R57 ;  /* 0x0000003900367213 */ /* 0x000fe20000000000 */
[----:B------:R-:W-:Y:S01]  /*d940*/  IMAD.HI.U32 R62, R194, R59, RZ ;  /* 0x0000003bc23e7227 */ /* 0x000fe200078e00ff */
[----:B------:R-:W-:-:S02]  /*d950*/  IABS R66, R63 ;  /* 0x0000003f00427213 */ /* 0x000fc40000000000 */
[----:B------:R-:W-:Y:S01]  /*d960*/  MOV R13, R12 ;  /* 0x0000000c000d7202 */ /* 0x000fe20000000f00 */
[----:B------:R-:W-:Y:S01]  /*d970*/  @!P5 IMAD.MOV R3, RZ, RZ, -R3 ;  /* 0x000000ffff03d224 */ /* 0x000fe200078e0a03 */
[----:B------:R-:W-:Y:S01]  /*d980*/  ISETP.GE.AND P5, PT, R56, RZ, PT ;  /* 0x000000ff3800720c */ /* 0x000fe20003fa6270 */
[----:B------:R-:W-:Y:S01]  /*d990*/  IMAD.MOV R62, RZ, RZ, -R62 ;  /* 0x000000ffff3e7224 */ /* 0x000fe200078e0a3e */
[----:B------:R-:W-:Y:S01]  /*d9a0*/  IABS R56, R55 ;  /* 0x0000003700387213 */ /* 0x000fe20000000000 */
[--C-:B------:R-:W-:Y:S01]  /*d9b0*/  @!P6 IMAD.IADD R61, R61, 0x1, -R191.reuse ;  /* 0x000000013d3de824 */ /* 0x100fe200078e0abf */
[----:B------:R1:W-:Y:S01]  /*d9c0*/  STL [R1+0x510], R3 ;  /* 0x0005100301007387 */ /* 0x0003e20000100800 */
[----:B------:R-:W-:Y:S01]  /*d9d0*/  @!P1 IMAD.IADD R58, R58, 0x1, -R191 ;  /* 0x000000013a3a9824 */ /* 0x000fe200078e0abf */
[----:B------:R-:W-:Y:S01]  /*d9e0*/  ISETP.GE.AND P1, PT, R53, RZ, PT ;  /* 0x000000ff3500720c */ /* 0x000fe20003f26270 */
[C---:B------:R-:W-:Y:S01]  /*d9f0*/  IMAD R59, R191.reuse, R62, R59 ;  /* 0x0000003ebf3b7224 */ /* 0x040fe200078e023b */
[----:B------:R-:W-:Y:S01]  /*da00*/  ISETP.GT.U32.AND P6, PT, R191, R61, PT ;  /* 0x0000003dbf00720c */ /* 0x000fe20003fc4070 */
[----:B------:R-:W-:-:S02]  /*da10*/  IMAD.MOV.U32 R53, RZ, RZ, R56 ;  /* 0x000000ffff357224 */ /* 0x000fc400078e0038 */
[----:B------:R-:W-:-:S04]  /*da20*/  IMAD.HI.U32 R56, R194, R54, RZ ;  /* 0x00000036c2387227 */ /* 0x000fc800078e00ff */
[--C-:B------:R-:W-:Y:S01]  /*da30*/  @!P4 IMAD.IADD R60, R60, 0x1, -R191.reuse ;  /* 0x000000013c3cc824 */ /* 0x100fe200078e0abf */
[----:B------:R-:W-:Y:S01]  /*da40*/  ISETP.GT.U32.AND P4, PT, R191, R59, PT ;  /* 0x0000003bbf00720c */ /* 0x000fe20003f84070 */
[----:B-1----:R-:W-:Y:S02]  /*da50*/  IMAD.MOV.U32 R3, RZ, RZ, R58 ;  /* 0x000000ffff037224 */ /* 0x002fe400078e003a */
[----:B------:R-:W-:Y:S02]  /*da60*/  IMAD.MOV R56, RZ, RZ, -R56 ;  /* 0x000000ffff387224 */ /* 0x000fe400078e0a38 */
[----:B------:R-:W-:Y:S01]  /*da70*/  IMAD.HI.U32 R58, R194, R53, RZ ;  /* 0x00000035c23a7227 */ /* 0x000fe200078e00ff */
[----:B------:R-:W-:Y:S02]  /*da80*/  @!P3 IADD3 R3, -R3, RZ, RZ ;  /* 0x000000ff0303b210 */ /* 0x000fe40007ffe1ff */
[----:B------:R-:W-:Y:S01]  /*da90*/  ISETP.GE.AND P3, PT, R57, RZ, PT ;  /* 0x000000ff3900720c */ /* 0x000fe20003f66270 */
[----:B------:R-:W-:Y:S01]  /*daa0*/  IMAD R54, R191, R56, R54 ;  /* 0x00000038bf367224 */ /* 0x000fe200078e0236 */
[----:B------:R-:W-:Y:S01]  /*dab0*/  IADD3 R56, R247, 0x105, RZ ;  /* 0x00000105f7387810 */ /* 0x000fe20007ffe0ff */
[--C-:B------:R-:W-:Y:S01]  /*dac0*/  @!P6 IMAD.IADD R61, R61, 0x1, -R191.reuse ;  /* 0x000000013d3de824 */ /* 0x100fe200078e0abf */
[----:B------:R1:W-:Y:S01]  /*dad0*/  STL [R1+0x51c], R3 ;  /* 0x00051c0301007387 */ /* 0x0003e20000100800 */
[----:B------:R-:W-:Y:S01]  /*dae0*/  IMAD.MOV R58, RZ, RZ, -R58 ;  /* 0x000000ffff3a7224 */ /* 0x000fe200078e0a3a */
[----:B------:R-:W-:Y:S01]  /*daf0*/  ISETP.GT.U32.AND P6, PT, R191, R54, PT ;  /* 0x00000036bf00720c */ /* 0x000fe20003fc4070 */
[----:B------:R-:W-:Y:S01]  /*db00*/  @!P4 IMAD.IADD R59, R59, 0x1, -R191 ;  /* 0x000000013b3bc824 */ /* 0x000fe200078e0abf */
[----:B------:R-:W-:Y:S01]  /*db10*/  IABS R62, R56 ;  /* 0x00000038003e7213 */ /* 0x000fe20000000000 */
[----:B------:R-:W-:Y:S01]  /*db20*/  IMAD R53, R191, R58, R53 ;  /* 0x0000003abf357224 */ /* 0x000fe200078e0235 */
[----:B------:R-:W-:Y:S01]  /*db30*/  IADD3 R57, R247, 0x1ff, RZ ;  /* 0x000001fff7397810 */ /* 0x000fe20007ffe0ff */
[----:B------:R-:W-:-:S02]  /*db40*/  IMAD.MOV.U32 R12, RZ, RZ, R11 ;  /* 0x000000ffff0c7224 */ /* 0x000fc400078e000b */
[----:B------:R-:W-:Y:S01]  /*db50*/  IMAD.MOV.U32 R11, RZ, RZ, R10 ;  /* 0x000000ffff0b7224 */ /* 0x000fe200078e000a */
[----:B------:R-:W-:Y:S01]  /*db60*/  ISETP.GT.U32.AND P4, PT, R191, R53, PT ;  /* 0x00000035bf00720c */ /* 0x000fe20003f84070 */
[----:B-1----:R-:W-:Y:S01]  /*db70*/  IMAD.MOV.U32 R3, RZ, RZ, R60 ;  /* 0x000000ffff037224 */ /* 0x002fe200078e003c */
[----:B------:R-:W-:Y:S01]  /*db80*/  IABS R58, R57 ;  /* 0x00000039003a7213 */ /* 0x000fe20000000000 */
[----:B------:R-:W-:Y:S02]  /*db90*/  IMAD.MOV.U32 R60, RZ, RZ, R62 ;  /* 0x000000ffff3c7224 */ /* 0x000fe400078e003e */
[----:B------:R-:W-:Y:S01]  /*dba0*/  @!P6 IMAD.IADD R54, R54, 0x1, -R191 ;  /* 0x000000013636e824 */ /* 0x000fe200078e0abf */
[----:B------:R-:W-:Y:S01]  /*dbb0*/  @!P2 IADD3 R3, -R3, RZ, RZ ;  /* 0x000000ff0303a210 */ /* 0x000fe20007ffe1ff */
[----:B------:R-:W-:Y:S01]  /*dbc0*/  IMAD.HI.U32 R62, R194, R249, RZ ;  /* 0x000000f9c23e7227 */ /* 0x000fe200078e00ff */
[C---:B------:R-:W-:Y:S02]  /*dbd0*/  ISETP.GT.U32.AND P2, PT, R191.reuse, R59, PT ;  /* 0x0000003bbf00720c */ /* 0x040fe40003f44070 */
[----:B------:R-:W-:Y:S01]  /*dbe0*/  ISETP.GT.U32.AND P6, PT, R191, R54, PT ;  /* 0x00000036bf00720c */ /* 0x000fe20003fc4070 */
[----:B------:R1:W-:Y:S01]  /*dbf0*/  STL [R1+0x514], R3 ;  /* 0x0005140301007387 */ /* 0x0003e20000100800 */
[----:B------:R-:W-:Y:S01]  /*dc00*/  IMAD.MOV R62, RZ, RZ, -R62 ;  /* 0x000000ffff3e7224 */ /* 0x000fe200078e0a3e */
[----:B------:R-:W-:Y:S01]  /*dc10*/  @!P4 IADD3 R53, R53, -R191, RZ ;  /* 0x800000bf3535c210 */ /* 0x000fe20007ffe0ff */
[----:B------:R-:W-:-:S02]  /*dc20*/  IMAD.MOV.U32 R10, RZ, RZ, R9 ;  /* 0x000000ffff0a7224 */ /* 0x000fc400078e0009 */
[C---:B------:R-:W-:Y:S01]  /*dc30*/  IMAD R249, R191.reuse, R62, R249 ;  /* 0x0000003ebff97224 */ /* 0x040fe200078e02f9 */
[----:B------:R-:W-:Y:S01]  /*dc40*/  ISETP.GT.U32.AND P4, PT, R191, R53, PT ;  /* 0x00000035bf00720c */ /* 0x000fe20003f84070 */
[----:B------:R-:W-:Y:S02]  /*dc50*/  IMAD.MOV.U32 R9, RZ, RZ, R8 ;  /* 0x000000ffff097224 */ /* 0x000fe400078e0008 */
[----:B------:R-:W-:Y:S02]  /*dc60*/  IMAD.MOV.U32 R8, RZ, RZ, R7 ;  /* 0x000000ffff087224 */ /* 0x000fe400078e0007 */
[----:B-1----:R-:W-:Y:S02]  /*dc70*/  IMAD.MOV.U32 R3, RZ, RZ, R61 ;  /* 0x000000ffff037224 */ /* 0x002fe400078e003d */
[----:B------:R-:W-:Y:S01]  /*dc80*/  @!P2 IMAD.IADD R59, R59, 0x1, -R191 ;  /* 0x000000013b3ba824 */ /* 0x000fe200078e0abf */
[----:B------:R-:W-:Y:S01]  /*dc90*/  ISETP.GT.U32.AND P2, PT, R191, R249, PT ;  /* 0x000000f9bf00720c */ /* 0x000fe20003f44070 */
[----:B------:R-:W-:Y:S01]  /*dca0*/  @!P5 IMAD.MOV R3, RZ, RZ, -R3 ;  /* 0x000000ffff03d224 */ /* 0x000fe200078e0a03 */
[----:B------:R-:W-:Y:S01]  /*dcb0*/  ISETP.GE.AND P5, PT, R55, RZ, PT ;  /* 0x000000ff3700720c */ /* 0x000fe20003fa6270 */
[----:B------:R-:W-:-:S03]  /*dcc0*/  IMAD.HI.U32 R61, R194, R60, RZ ;  /* 0x0000003cc23d7227 */ /* 0x000fc600078e00ff */
[----:B------:R1:W-:Y:S01]  /*dcd0*/  STL [R1+0x50c], R3 ;  /* 0x00050c0301007387 */ /* 0x0003e20000100800 */
[----:B------:R-:W-:Y:S02]  /*dce0*/  @!P6 IMAD.IADD R54, R54, 0x1, -R191 ;  /* 0x000000013636e824 */ /* 0x000fe400078e0abf */
[----:B------:R-:W-:Y:S02]  /*dcf0*/  IMAD.MOV R61, RZ, RZ, -R61 ;  /* 0x000000ffff3d7224 */ /* 0x000fe400078e0a3d */
[----:B------:R-:W-:-:S04]  /*dd00*/  IMAD.HI.U32 R55, R194, R58, RZ ;  /* 0x0000003ac2377227 */ /* 0x000fc800078e00ff */
[----:B------:R-:W-:Y:S02]  /*dd10*/  IMAD R60, R191, R61, R60 ;  /* 0x0000003dbf3c7224 */ /* 0x000fe400078e023c */
[----:B-1----:R-:W-:Y:S02]  /*dd20*/  IMAD.MOV.U32 R3, RZ, RZ, R59 ;  /* 0x000000ffff037224 */ /* 0x002fe400078e003b */
[----:B------:R-:W-:Y:S01]  /*dd30*/  IMAD.MOV R59, RZ, RZ, -R55 ;  /* 0x000000ffff3b7224 */ /* 0x000fe200078e0a37 */
[----:B------:R-:W-:Y:S01]  /*dd40*/  IADD3 R55, R247, 0x106, RZ ;  /* 0x00000106f7377810 */ /* 0x000fe20007ffe0ff */
[----:B------:R-:W-:Y:S01]  /*dd50*/  @!P1 IMAD.MOV R3, RZ, RZ, -R3 ;  /* 0x000000ffff039224 */ /* 0x000fe200078e0a03 */
[----:B------:R-:W-:Y:S01]  /*dd60*/  ISETP.GE.AND P1, PT, R56, RZ, PT ;  /* 0x000000ff3800720c */ /* 0x000fe20003f26270 */
[--C-:B------:R-:W-:Y:S01]  /*dd70*/  @!P2 IMAD.IADD R249, R249, 0x1, -R191.reuse ;  /* 0x00000001f9f9a824 */ /* 0x100fe200078e0abf */
[C---:B------:R-:W-:Y:S01]  /*dd80*/  ISETP.GT.U32.AND P6, PT, R191.reuse, R60, PT ;  /* 0x0000003cbf00720c */ /* 0x040fe20003fc4070 */
[----:B------:R-:W-:Y:S01]  /*dd90*/  IMAD R56, R191, R59, R58 ;  /* 0x0000003bbf387224 */ /* 0x000fe200078e023a */
[----:B------:R1:W-:Y:S01]  /*dda0*/  STL [R1+0x4e8], R3 ;  /* 0x0004e80301007387 */ /* 0x0003e20000100800 */
[----:B------:R-:W-:Y:S01]  /*ddb0*/  @!P4 IMAD.IADD R53, R53, 0x1, -R191 ;  /* 0x000000013535c824 */ /* 0x000fe200078e0abf */
[----:B------:R-:W-:Y:S01]  /*ddc0*/  IABS R59, R55 ;  /* 0x00000037003b7213 */ /* 0x000fe20000000000 */
[----:B------:R-:W-:Y:S01]  /*ddd0*/  IMAD.MOV.U32 R7, RZ, RZ, R6 ;  /* 0x000000ffff077224 */ /* 0x000fe200078e0006 */
[C---:B------:R-:W-:Y:S01]  /*dde0*/  ISETP.GT.U32.AND P2, PT, R191.reuse, R249, PT ;  /* 0x000000f9bf00720c */ /* 0x040fe20003f44070 */
[----:B------:R-:W-:Y:S01]  /*ddf0*/  IMAD.MOV.U32 R251, RZ, RZ, R235 ;  /* 0x000000fffffb7224 */ /* 0x000fe200078e00eb */
[----:B------:R-:W-:Y:S01]  /*de00*/  ISETP.GT.U32.AND P4, PT, R191, R56, PT ;  /* 0x00000038bf00720c */ /* 0x000fe20003f84070 */
[----:B------:R-:W-:Y:S01]  /*de10*/  IMAD.MOV.U32 R20, RZ, RZ, R240 ;  /* 0x000000ffff147224 */ /* 0x000fe200078e00f0 */
[C---:B------:R-:W-:Y:S01]  /*de20*/  IADD3 R58, R247.reuse, 0x107, RZ ;  /* 0x00000107f73a7810 */ /* 0x040fe20007ffe0ff */
[----:B-1----:R-:W-:Y:S01]  /*de30*/  IMAD.MOV.U32 R3, RZ, RZ, R54 ;  /* 0x000000ffff037224 */ /* 0x002fe200078e0036 */
[----:B------:R-:W-:Y:S01]  /*de40*/  MOV R54, R59 ;  /* 0x0000003b00367202 */ /* 0x000fe20000000f00 */
[----:B------:R-:W-:Y:S01]  /*de50*/  @!P6 IMAD.IADD R60, R60, 0x1, -R191 ;  /* 0x000000013c3ce824 */ /* 0x000fe200078e0abf */
[----:B------:R-:W-:Y:S01]  /*de60*/  IADD3 R59, R247, 0x109, RZ ;  /* 0x00000109f73b7810 */ /* 0x000fe20007ffe0ff */
[----:B------:R-:W-:Y:S01]  /*de70*/  @!P3 IMAD.MOV R3, RZ, RZ, -R3 ;  /* 0x000000ffff03b224 */ /* 0x000fe200078e0a03 */
[----:B------:R-:W-:Y:S01]  /*de80*/  ISETP.GE.AND P3, PT, R57, RZ, PT ;  /* 0x000000ff3900720c */ /* 0x000fe20003f66270 */
[----:B------:R-:W-:-:S02]  /*de90*/  IMAD.HI.U32 R57, R194, R54, RZ ;  /* 0x00000036c2397227 */ /* 0x000fc400078e00ff */
[----:B------:R-:W-:Y:S01]  /*dea0*/  @!P2 IADD3 R249, R249, -R191, RZ ;  /* 0x800000bff9f9a210 */ /* 0x000fe20007ffe0ff */
[----:B------:R1:W-:Y:S01]  /*deb0*/  STL [R1+0x4f0], R3 ;  /* 0x0004f00301007387 */ /* 0x0003e20000100800 */
[----:B------:R-:W-:Y:S01]  /*dec0*/  IMAD.MOV R57, RZ, RZ, -R57 ;  /* 0x000000ffff397224 */ /* 0x000fe200078e0a39 */
[----:B------:R-:W-:Y:S01]  /*ded0*/  ISETP.GT.U32.AND P6, PT, R191, R60, PT ;  /* 0x0000003cbf00720c */ /* 0x000fe20003fc4070 */
[----:B------:R-:W-:Y:S01]  /*dee0*/  @!P4 IMAD.IADD R56, R56, 0x1, -R191 ;  /* 0x000000013838c824 */ /* 0x000fe200078e0abf */
[----:B------:R-:W-:Y:S01]  /*def0*/  ISETP.GE.AND P2, PT, R55, RZ, PT ;  /* 0x000000ff3700720c */ /* 0x000fe20003f46270 */
[----:B------:R-:W-:Y:S01]  /*df00*/  IMAD R54, R191, R57, R54 ;  /* 0x00000039bf367224 */ /* 0x000fe200078e0236 */
[----:B------:R-:W-:Y:S02]  /*df10*/  IADD3 R57, R247, 0x108, RZ ;  /* 0x00000108f7397810 */ /* 0x000fe40007ffe0ff */
[----:B------:R-:W-:Y:S01]  /*df20*/  ISETP.GT.U32.AND P4, PT, R191, R56, PT ;  /* 0x00000038bf00720c */ /* 0x000fe20003f84070 */
[----:B-1----:R-:W-:Y:S01]  /*df30*/  IMAD.MOV.U32 R3, RZ, RZ, R53 ;  /* 0x000000ffff037224 */ /* 0x002fe200078e0035 */
[----:B------:R-:W-:-:S02]  /*df40*/  IABS R53, R58 ;  /* 0x0000003a00357213 */ /* 0x000fc40000000000 */
[----:B------:R-:W-:Y:S01]  /*df50*/  IABS R62, R57 ;  /* 0x00000039003e7213 */ /* 0x000fe20000000000 */
[----:B------:R-:W-:Y:S01]  /*df60*/  @!P5 IMAD.MOV R3, RZ, RZ, -R3 ;  /* 0x000000ffff03d224 */ /* 0x000fe200078e0a03 */
[C---:B------:R-:W-:Y:S01]  /*df70*/  ISETP.GE.AND P5, PT, R247.reuse, RZ, PT ;  /* 0x000000fff700720c */ /* 0x040fe20003fa6270 */
[----:B------:R-:W-:Y:S01]  /*df80*/  IMAD.HI.U32 R55, R194, R53, RZ ;  /* 0x00000035c2377227 */ /* 0x000fe200078e00ff */
[----:B------:R-:W-:Y:S02]  /*df90*/  IABS R69, R59 ;  /* 0x0000003b00457213 */ /* 0x000fe40000000000 */
[----:B------:R1:W-:Y:S01]  /*dfa0*/  STL [R1+0x4f4], R3 ;  /* 0x0004f40301007387 */ /* 0x0003e20000100800 */
[----:B------:R-:W-:Y:S01]  /*dfb0*/  @!P6 IMAD.IADD R60, R60, 0x1, -R191 ;  /* 0x000000013c3ce824 */ /* 0x000fe200078e0abf */
[----:B------:R-:W-:Y:S01]  /*dfc0*/  ISETP.GE.AND P6, PT, R58, RZ, PT ;  /* 0x000000ff3a00720c */ /* 0x000fe20003fc6270 */
[----:B------:R-:W-:Y:S01]  /*dfd0*/  IMAD.MOV R55, RZ, RZ, -R55 ;  /* 0x000000ffff377224 */ /* 0x000fe200078e0a37 */
[----:B------:R-:W-:Y:S01]  /*dfe0*/  IADD3 R58, R247, 0x10a, RZ ;  /* 0x0000010af73a7810 */ /* 0x000fe20007ffe0ff */
[----:B------:R-:W-:-:S02]  /*dff0*/  @!P4 IMAD.IADD R56, R56, 0x1, -R191 ;  /* 0x000000013838c824 */ /* 0x000fc400078e0abf */
[C---:B------:R-:W-:Y:S01]  /*e000*/  IMAD R53, R191.reuse, R55, R53 ;  /* 0x00000037bf357224 */ /* 0x040fe200078e0235 */
[----:B------:R-:W-:Y:S01]  /*e010*/  IABS R55, R58 ;  /* 0x0000003a00377213 */ /* 0x000fe20000000000 */
[----:B------:R-:W-:Y:S01]  /*e020*/  @!P5 IMAD.MOV R249, RZ, RZ, -R249 ;  /* 0x000000fffff9d224 */ /* 0x000fe200078e0af9 */
[C---:B------:R-:W-:Y:S01]  /*e030*/  ISETP.GT.U32.AND P5, PT, R191.reuse, R54, PT ;  /* 0x00000036bf00720c */ /* 0x040fe20003fa4070 */
[----:B-1----:R-:W-:Y:S01]  /*e040*/  IMAD.MOV.U32 R3, RZ, RZ, R60 ;  /* 0x000000ffff037224 */ /* 0x002fe200078e003c */
[----:B------:R-:W-:Y:S01]  /*e050*/  ISETP.GT.U32.AND P4, PT, R191, R53, PT ;  /* 0x00000035bf00720c */ /* 0x000fe20003f84070 */
[----:B------:R-:W-:-:S04]  /*e060*/  IMAD.HI.U32 R60, R194, R62, RZ ;  /* 0x0000003ec23c7227 */ /* 0x000fc800078e00ff */
[----:B------:R-:W-:-:S05]  /*e070*/  @!P1 IMAD.MOV R3, RZ, RZ, -R3 ;  /* 0x000000ffff039224 */ /* 0x000fca00078e0a03 */
[----:B------:R1:W-:Y:S01]  /*e080*/  STL [R1+0x4ec], R3 ;  /* 0x0004ec0301007387 */ /* 0x0003e20000100800 */
[----:B------:R-:W-:Y:S02]  /*e090*/  @!P5 IADD3 R54, R54, -R191, RZ ;  /* 0x800000bf3636d210 */ /* 0x000fe40007ffe0ff */
[----:B------:R-:W-:Y:S01]  /*e0a0*/  @!P4 IMAD.IADD R53, R53, 0x1, -R191 ;  /* 0x000000013535c824 */ /* 0x000fe200078e0abf */
[----:B------:R-:W-:Y:S01]  /*e0b0*/  ISETP.GE.AND P5, PT, R57, RZ, PT ;  /* 0x000000ff3900720c */ /* 0x000fe20003fa6270 */
[----:B------:R-:W-:Y:S01]  /*e0c0*/  IMAD.HI.U32 R57, R194, R69, RZ ;  /* 0x00000045c2397227 */ /* 0x000fe200078e00ff */
[C---:B------:R-:W-:Y:S02]  /*e0d0*/  ISETP.GT.U32.AND P1, PT, R191.reuse, R54, PT ;  /* 0x00000036bf00720c */ /* 0x040fe40003f24070 */
[----:B------:R-:W-:Y:S01]  /*e0e0*/  ISETP.GT.U32.AND P4, PT, R191, R53, PT ;  /* 0x00000035bf00720c */ /* 0x000fe20003f84070 */
[----:B------:R-:W-:Y:S02]  /*e0f0*/  IMAD.MOV R57, RZ, RZ, -R57 ;  /* 0x000000ffff397224 */ /* 0x000fe400078e0a39 */
[----:B-1----:R-:W-:-:S02]  /*e100*/  IMAD.MOV.U32 R3, RZ, RZ, R56 ;  /* 0x000000ffff037224 */ /* 0x002fc400078e0038 */
[----:B------:R-:W-:Y:S01]  /*e110*/  IMAD R69, R191, R57, R69 ;  /* 0x00000039bf457224 */ /* 0x000fe200078e0245 */
[----:B------:R-:W-:Y:S01]  /*e120*/  IABS R57, R68 ;  /* 0x0000004400397213 */ /* 0x000fe20000000000 */
[----:B------:R-:W-:Y:S01]  /*e130*/  @!P3 IMAD.MOV R3, RZ, RZ, -R3 ;  /* 0x000000ffff03b224 */ /* 0x000fe200078e0a03 */
[----:B------:R-:W-:Y:S01]  /*e140*/  ISETP.GE.AND P3, PT, R59, RZ, PT ;  /* 0x000000ff3b00720c */ /* 0x000fe20003f66270 */
[----:B------:R-:W-:Y:S02]  /*e150*/  IMAD.MOV R59, RZ, RZ, -R60 ;  /* 0x000000ffff3b7224 */ /* 0x000fe400078e0a3c */
[--C-:B------:R-:W-:Y:S01]  /*e160*/  @!P1 IMAD.IADD R54, R54, 0x1, -R191.reuse ;  /* 0x0000000136369824 */ /* 0x100fe200078e0abf */
[----:B------:R1:W-:Y:S01]  /*e170*/  STL [R1+0x4e4], R3 ;  /* 0x0004e40301007387 */ /* 0x0003e20000100800 */
[----:B------:R-:W-:Y:S01]  /*e180*/  IMAD R62, R191, R59, R62 ;  /* 0x0000003bbf3e7224 */ /* 0x000fe200078e023e */
[----:B------:R-:W-:Y:S01]  /*e190*/  IABS R59, R67 ;  /* 0x00000043003b7213 */ /* 0x000fe20000000000 */
[----:B------:R-:W-:Y:S01]  /*e1a0*/  @!P4 IMAD.IADD R53, R53, 0x1, -R191 ;  /* 0x000000013535c824 */ /* 0x000fe200078e0abf */
[----:B------:R-:W-:Y:S01]  /*e1b0*/  ISETP.GE.AND P1, PT, R58, RZ, PT ;  /* 0x000000ff3a00720c */ /* 0x000fe20003f26270 */
[----:B------:R-:W-:Y:S01]  /*e1c0*/  IMAD.HI.U32 R56, R194, R55, RZ ;  /* 0x00000037c2387227 */ /* 0x000fe200078e00ff */
[----:B------:R-:W-:-:S03]  /*e1d0*/  IABS R58, R64 ;  /* 0x00000040003a7213 */ /* 0x000fc60000000000 */
[----:B------:R-:W-:Y:S01]  /*e1e0*/  IMAD.HI.U32 R61, R194, R57, RZ ;  /* 0x00000039c23d7227 */ /* 0x000fe200078e00ff */
[----:B------:R-:W-:-:S03]  /*e1f0*/  IADD3 R56, -R56, RZ, RZ ;  /* 0x000000ff38387210 */ /* 0x000fc60007ffe1ff */
[----:B-1----:R-:W-:Y:S01]  /*e200*/  IMAD.MOV.U32 R3, RZ, RZ, R54 ;  /* 0x000000ffff037224 */ /* 0x002fe200078e0036 */
[----:B------:R-:W-:Y:S01]  /*e210*/  IADD3 R54, R247, 0x10b, RZ ;  /* 0x0000010bf7367810 */ /* 0x000fe20007ffe0ff */
[C---:B------:R-:W-:Y:S02]  /*e220*/  IMAD R55, R191.reuse, R56, R55 ;  /* 0x00000038bf377224 */ /* 0x040fe400078e0237 */
[----:B------:R-:W-:Y:S01]  /*e230*/  @!P2 IMAD.MOV R3, RZ, RZ, -R3 ;  /* 0x000000ffff03a224 */ /* 0x000fe200078e0a03 */
[----:B------:R-:W-:Y:S01]  /*e240*/  ISETP.GT.U32.AND P2, PT, R191, R62, PT ;  /* 0x0000003ebf00720c */ /* 0x000fe20003f44070 */
[----:B------:R-:W-:Y:S01]  /*e250*/  IMAD.HI.U32 R56, R194, R59, RZ ;  /* 0x0000003bc2387227 */ /* 0x000fe200078e00ff */
[----:B------:R-:W-:Y:S02]  /*e260*/  ISETP.GE.AND P4, PT, R54, RZ, PT ;  /* 0x000000ff3600720c */ /* 0x000fe40003f86270 */
[----:B------:R1:W-:Y:S01]  /*e270*/  STL [R1+0x4d4], R3 ;  /* 0x0004d40301007387 */ /* 0x0003e20000100800 */
[----:B------:R-:W-:Y:S01]  /*e280*/  IABS R54, R54 ;  /* 0x0000003600367213 */ /* 0x000fe20000000000 */
[----:B------:R-:W-:-:S04]  /*e290*/  IMAD.HI.U32 R60, R194, R58, RZ ;  /* 0x0000003ac23c7227 */ /* 0x000fc800078e00ff */
[----:B------:R-:W-:Y:S02]  /*e2a0*/  IMAD.MOV R61, RZ, RZ, -R61 ;  /* 0x000000ffff3d7224 */ /* 0x000fe400078e0a3d */
[----:B------:R-:W-:Y:S02]  /*e2b0*/  IMAD.MOV R56, RZ, RZ, -R56 ;  /* 0x000000ffff387224 */ /* 0x000fe400078e0a38 */
[----:B------:R-:W-:Y:S02]  /*e2c0*/  @!P2 IMAD.IADD R62, R62, 0x1, -R191 ;  /* 0x000000013e3ea824 */ /* 0x000fe400078e0abf */
[----:B-1----:R-:W-:Y:S02]  /*e2d0*/  IMAD.MOV.U32 R3, RZ, RZ, R53 ;  /* 0x000000ffff037224 */ /* 0x002fe400078e0035 */
[----:B------:R-:W-:Y:S01]  /*e2e0*/  IMAD.HI.U32 R53, R194, R54, RZ ;  /* 0x00000036c2357227 */ /* 0x000fe200078e00ff */
[----:B------:R-:W-:Y:S02]  /*e2f0*/  ISETP.GT.U32.AND P2, PT, R191, R62, PT ;  /* 0x0000003ebf00720c */ /* 0x000fe40003f44070 */
[----:B------:R-:W-:Y:S01]  /*e300*/  @!P6 IADD3 R3, -R3, RZ, RZ ;  /* 0x000000ff0303e210 */ /* 0x000fe20007ffe1ff */
[----:B------:R-:W-:Y:S01]  /*e310*/  IMAD.MOV R53, RZ, RZ, -R53 ;  /* 0x000000ffff357224 */ /* 0x000fe200078e0a35 */
[----:B------:R-:W-:Y:S01]  /*e320*/  ISETP.GT.U32.AND P6, PT, R191, R69, PT ;  /* 0x00000045bf00720c */ /* 0x000fe20003fc4070 */
[----:B------:R-:W-:-:S02]  /*e330*/  IMAD.MOV R60, RZ, RZ, -R60 ;  /* 0x000000ffff3c7224 */ /* 0x000fc400078e0a3c */
[----:B------:R-:W-:Y:S01]  /*e340*/  IMAD R54, R191, R53, R54 ;  /* 0x00000035bf367224 */ /* 0x000fe200078e0236 */
[----:B------:R1:W-:Y:S01]  /*e350*/  STL [R1+0x4d0], R3 ;  /* 0x0004d00301007387 */ /* 0x0003e20000100800 */
[----:B------:R-:W-:-:S04]  /*e360*/  IMAD.HI.U32 R53, R194, R66, RZ ;  /* 0x00000042c2357227 */ /* 0x000fc800078e00ff */
[----:B------:R-:W-:Y:S01]  /*e370*/  @!P2 IMAD.IADD R62, R62, 0x1, -R191 ;  /* 0x000000013e3ea824 */ /* 0x000fe200078e0abf */
[C---:B------:R-:W-:Y:S01]  /*e380*/  ISETP.GT.U32.AND P2, PT, R191.reuse, R55, PT ;  /* 0x00000037bf00720c */ /* 0x040fe20003f44070 */
[----:B------:R-:W-:Y:S01]  /*e390*/  IMAD R57, R191, R61, R57 ;  /* 0x0000003dbf397224 */ /* 0x000fe200078e0239 */
[----:B------:R-:W-:Y:S01]  /*e3a0*/  IADD3 R53, -R53, RZ, RZ ;  /* 0x000000ff35357210 */ /* 0x000fe20007ffe1ff */
[----:B------:R-:W-:Y:S01]  /*e3b0*/  @!P6 IMAD.IADD R69, R69, 0x1, -R191 ;  /* 0x000000014545e824 */ /* 0x000fe200078e0abf */
[----:B------:R-:W-:Y:S01]  /*e3c0*/  IADD3 R61, R247, 0x112, RZ ;  /* 0x00000112f73d7810 */ /* 0x000fe20007ffe0ff */
[----:B------:R-:W-:Y:S02]  /*e3d0*/  IMAD.MOV.U32 R4, RZ, RZ, R62 ;  /* 0x000000ffff047224 */ /* 0x000fe400078e003e */
[C---:B------:R-:W-:Y:S01]  /*e3e0*/  IMAD R59, R191.reuse, R56, R59 ;  /* 0x00000038bf3b7224 */ /* 0x040fe200078e023b */
[C---:B------:R-:W-:Y:S01]  /*e3f0*/  ISETP.GT.U32.AND P6, PT, R191.reuse, R69, PT ;  /* 0x00000045bf00720c */ /* 0x040fe20003fc4070 */
[----:B------:R-:W-:Y:S01]  /*e400*/  IMAD R58, R191, R60, R58 ;  /* 0x0000003cbf3a7224 */ /* 0x000fe200078e023a */
[----:B------:R-:W-:Y:S01]  /*e410*/  IADD3 R60, R247, 0x110, RZ ;  /* 0x00000110f73c7810 */ /* 0x000fe20007ffe0ff */
[----:B------:R-:W-:Y:S01]  /*e420*/  IMAD R66, R191, R53, R66 ;  /* 0x00000035bf427224 */ /* 0x000fe200078e0242 */
[----:B------:R-:W-:Y:S01]  /*e430*/  IABS R70, R61 ;  /* 0x0000003d00467213 */ /* 0x000fe20000000000 */
[--C-:B------:R-:W-:Y:S01]  /*e440*/  @!P2 IMAD.IADD R55, R55, 0x1, -R191.reuse ;  /* 0x000000013737a824 */ /* 0x100fe200078e0abf */
[----:B------:R-:W-:Y:S01]  /*e450*/  IABS R53, R60 ;  /* 0x0000003c00357213 */ /* 0x000fe20000000000 */
[----:B------:R-:W-:Y:S01]  /*e460*/  @!P5 IMAD.MOV R4, RZ, RZ, -R4 ;  /* 0x000000ffff04d224 */ /* 0x000fe200078e0a04 */
[C---:B------:R-:W-:Y:S01]  /*e470*/  ISETP.GT.U32.AND P5, PT, R191.reuse, R57, PT ;  /* 0x00000039bf00720c */ /* 0x040fe20003fa4070 */
[----:B------:R-:W-:Y:S01]  /*e480*/  IMAD.MOV.U32 R62, RZ, RZ, R70 ;  /* 0x000000ffff3e7224 */ /* 0x000fe200078e0046 */
[----:B------:R-:W-:Y:S01]  /*e490*/  ISETP.GT.U32.AND P2, PT, R191, R55, PT ;  /* 0x00000037bf00720c */ /* 0x000fe20003f44070 */
[C---:B------:R-:W-:Y:S01]  /*e4a0*/  IMAD.HI.U32 R70, R194.reuse, R53, RZ ;  /* 0x00000035c2467227 */ /* 0x040fe200078e00ff */
[----:B------:R-:W-:Y:S01]  /*e4b0*/  IABS R56, R65 ;  /* 0x0000004100387213 */ /* 0x000fe20000000000 */
[----:B------:R-:W-:Y:S02]  /*e4c0*/  STL [R1+0x4ac], R4 ;  /* 0x0004ac0401007387 */ /* 0x000fe40000100800 */
[----:B------:R-:W-:Y:S01]  /*e4d0*/  @!P6 IMAD.IADD R69, R69, 0x1, -R191 ;  /* 0x000000014545e824 */ /* 0x000fe200078e0abf */
[----:B------:R-:W-:Y:S01]  /*e4e0*/  ISETP.GT.U32.AND P6, PT, R191, R54, PT ;  /* 0x00000036bf00720c */ /* 0x000fe20003fc4070 */
[----:B------:R-:W-:-:S04]  /*e4f0*/  IMAD.HI.U32 R71, R194, R56, RZ ;  /* 0x00000038c2477227 */ /* 0x000fc800078e00ff */
[----:B-1----:R-:W-:Y:S02]  /*e500*/  IMAD.MOV.U32 R3, RZ, RZ, R69 ;  /* 0x000000ffff037224 */ /* 0x002fe400078e0045 */
[--C-:B------:R-:W-:Y:S01]  /*e510*/  @!P2 IMAD.IADD R55, R55, 0x1, -R191.reuse ;  /* 0x000000013737a824 */ /* 0x100fe200078e0abf */
[----:B------:R-:W-:Y:S01]  /*e520*/  ISETP.GT.U32.AND P2, PT, R191, R59, PT ;  /* 0x0000003bbf00720c */ /* 0x000fe20003f44070 */
[--C-:B------:R-:W-:Y:S01]  /*e530*/  @!P5 IMAD.IADD R57, R57, 0x1, -R191.reuse ;  /* 0x000000013939d824 */ /* 0x100fe200078e0abf */
[----:B------:R-:W-:Y:S01]  /*e540*/  @!P3 IADD3 R3, -R3, RZ, RZ ;  /* 0x000000ff0303b210 */ /* 0x000fe20007ffe1ff */
[----:B------:R-:W-:Y:S01]  /*e550*/  IMAD.MOV R70, RZ, RZ, -R70 ;  /* 0x000000ffff467224 */ /* 0x000fe200078e0a46 */
[C---:B------:R-:W-:Y:S01]  /*e560*/  ISETP.GT.U32.AND P3, PT, R191.reuse, R58, PT ;  /* 0x0000003abf00720c */ /* 0x040fe20003f64070 */
[----:B------:R-:W-:Y:S01]  /*e570*/  @!P6 IMAD.IADD R54, R54, 0x1, -R191 ;  /* 0x000000013636e824 */ /* 0x000fe200078e0abf */
[----:B------:R-:W-:Y:S01]  /*e580*/  ISETP.GT.U32.AND P6, PT, R191, R66, PT ;  /* 0x00000042bf00720c */ /* 0x000fe20003fc4070 */
[----:B------:R1:W-:Y:S01]  /*e590*/  STL [R1+0x4a8], R3 ;  /* 0x0004a80301007387 */ /* 0x0003e20000100800 */
[----:B------:R-:W-:-:S02]  /*e5a0*/  IMAD.HI.U32 R69, R194, R62, RZ ;  /* 0x0000003ec2457227 */ /* 0x000fc400078e00ff */
[----:B------:R-:W-:Y:S02]  /*e5b0*/  ISETP.GT.U32.AND P5, PT, R191, R54, PT ;  /* 0x00000036bf00720c */ /* 0x000fe40003fa4070 */
[----:B------:R-:W-:Y:S02]  /*e5c0*/  IMAD.MOV R71, RZ, RZ, -R71 ;  /* 0x000000ffff477224 */ /* 0x000fe400078e0a47 */
[----:B------:R-:W-:Y:S02]  /*e5d0*/  @!P2 IMAD.IADD R59, R59, 0x1, -R191 ;  /* 0x000000013b3ba824 */ /* 0x000fe400078e0abf */
[C---:B------:R-:W-:Y:S01]  /*e5e0*/  IMAD R53, R191.reuse, R70, R53 ;  /* 0x00000046bf357224 */ /* 0x040fe200078e0235 */
[----:B------:R-:W-:Y:S01]  /*e5f0*/  @!P3 IADD3 R58, R58, -R191, RZ ;  /* 0x800000bf3a3ab210 */ /* 0x000fe20007ffe0ff */
[----:B-1----:R-:W-:Y:S01]  /*e600*/  IMAD.MOV.U32 R3, RZ, RZ, R55 ;  /* 0x000000ffff037224 */ /* 0x002fe200078e0037 */
[C---:B------:R-:W-:Y:S01]  /*e610*/  ISETP.GT.U32.AND P3, PT, R191.reuse, R57, PT ;  /* 0x00000039bf00720c */ /* 0x040fe20003f64070 */
[----:B------:R-:W-:Y:S01]  /*e620*/  @!P6 IMAD.IADD R66, R66, 0x1, -R191 ;  /* 0x000000014242e824 */ /* 0x000fe200078e0abf */
[C---:B------:R-:W-:Y:S01]  /*e630*/  ISETP.GT.U32.AND P6, PT, R191.reuse, R59, PT ;  /* 0x0000003bbf00720c */ /* 0x040fe20003fc4070 */
[----:B------:R-:W-:Y:S01]  /*e640*/  @!P1 IMAD.MOV R3, RZ, RZ, -R3 ;  /* 0x000000ffff039224 */ /* 0x000fe200078e0a03 */
[C---:B------:R-:W-:Y:S01]  /*e650*/  ISETP.GT.U32.AND P2, PT, R191.reuse, R58, PT ;  /* 0x0000003abf00720c */ /* 0x040fe20003f44070 */
[----:B------:R-:W-:Y:S01]  /*e660*/  IMAD.MOV R69, RZ, RZ, -R69 ;  /* 0x000000ffff457224 */ /* 0x000fe200078e0a45 */
[C---:B------:R-:W-:Y:S01]  /*e670*/  ISETP.GT.U32.AND P1, PT, R191.reuse, R66, PT ;  /* 0x00000042bf00720c */ /* 0x040fe20003f24070 */
[----:B------:R-:W-:Y:S01]  /*e680*/  IMAD R56, R191, R71, R56 ;  /* 0x00000047bf387224 */ /* 0x000fe200078e0238 */
[----:B------:R-:W-:Y:S01]  /*e690*/  IADD3 R70, R247, 0x113, RZ ;  /* 0x00000113f7467810 */ /* 0x000fe20007ffe0ff */
[C---:B------:R-:W-:Y:S01]  /*e6a0*/  IMAD R62, R191.reuse, R69, R62 ;  /* 0x00000045bf3e7224 */ /* 0x040fe200078e023e */
[----:B------:R1:W-:Y:S01]  /*e6b0*/  STL [R1+0x4a0], R3 ;  /* 0x0004a00301007387 */ /* 0x0003e20000100800 */
[--C-:B------:R-:W-:Y:S01]  /*e6c0*/  @!P5 IMAD.IADD R54, R54, 0x1, -R191.reuse ;  /* 0x000000013636d824 */ /* 0x100fe200078e0abf */
[----:B------:R-:W-:Y:S01]  /*e6d0*/  ISETP.GT.U32.AND P5, PT, R191, R53, PT ;  /* 0x00000035bf00720c */ /* 0x000fe20003fa4070 */
[--C-:B------:R-:W-:Y:S01]  /*e6e0*/  @!P3 IMAD.IADD R57, R57, 0x1, -R191.reuse ;  /* 0x000000013939b824 */ /* 0x100fe200078e0abf */
[----:B------:R-:W-:Y:S01]  /*e6f0*/  ISETP.GT.U32.AND P3, PT, R191, R56, PT ;  /* 0x00000038bf00720c */ /* 0x000fe20003f64070 */
[--C-:B------:R-:W-:Y:S01]  /*e700*/  @!P6 IMAD.IADD R59, R59, 0x1, -R191.reuse ;  /* 0x000000013b3be824 */ /* 0x100fe200078e0abf */
[----:B------:R-:W-:Y:S01]  /*e710*/  ISETP.GT.U32.AND P6, PT, R191, R62, PT ;  /* 0x0000003ebf00720c */ /* 0x000fe20003fc4070 */
[----:B------:R-:W-:Y:S01]  /*e720*/  IMAD.MOV.U32 R5, RZ, RZ, R54 ;  /* 0x000000ffff057224 */ /* 0x000fe200078e0036 */
[-C--:B------:R-:W-:Y:S01]  /*e730*/  @!P2 IADD3 R58, R58, -R191.reuse, RZ ;  /* 0x800000bf3a3aa210 */ /* 0x080fe20007ffe0ff */
[----:B------:R-:W-:Y:S01]  /*e740*/  @!P1 IMAD.IADD R66, R66, 0x1, -R191 ;  /* 0x0000000142429824 */ /* 0x000fe200078e0abf */
[----:B------:R-:W-:Y:S01]  /*e750*/  ISETP.GE.AND P2, PT, R68, RZ, PT ;  /* 0x000000ff4400720c */ /* 0x000fe20003f46270 */
[----:B------:R-:W-:Y:S01]  /*e760*/  IMAD.MOV.U32 R4, RZ, RZ, R57 ;  /* 0x000000ffff047224 */ /* 0x000fe200078e0039 */
[----:B------:R-:W-:Y:S01]  /*e770*/  ISETP.GE.AND P1, PT, R64, RZ, PT ;  /* 0x000000ff4000720c */ /* 0x000fe20003f26270 */
[----:B-1----:R-:W-:Y:S01]  /*e780*/  IMAD.MOV.U32 R3, RZ, RZ, R58 ;  /* 0x000000ffff037224 */ /* 0x002fe200078e003a */
[----:B------:R-:W-:Y:S01]  /*e790*/  IABS R55, R70 ;  /* 0x0000004600377213 */ /* 0x000fe20000000000 */
[--C-:B------:R-:W-:Y:S01]  /*e7a0*/  @!P5 IMAD.IADD R53, R53, 0x1, -R191.reuse ;  /* 0x000000013535d824 */ /* 0x100fe200078e0abf */
[----:B------:R-:W-:Y:S01]  /*e7b0*/  ISETP.GE.AND P5, PT, R67, RZ, PT ;  /* 0x000000ff4300720c */ /* 0x000fe20003fa6270 */
[----:B------:R-:W-:Y:S01]  /*e7c0*/  @!P3 IMAD.IADD R56, R56, 0x1, -R191 ;  /* 0x000000013838b824 */ /* 0x000fe200078e0abf */
[----:B------:R-:W-:Y:S01]  /*e7d0*/  ISETP.GE.AND P3, PT, R63, RZ, PT ;  /* 0x000000ff3f00720c */ /* 0x000fe20003f66270 */
[----:B------:R-:W-:Y:S01]  /*e7e0*/  @!P4 IMAD.MOV R5, RZ, RZ, -R5 ;  /* 0x000000ffff05c224 */ /* 0x000fe200078e0a05 */
[----:B------:R-:W-:Y:S01]  /*e7f0*/  @!P6 IADD3 R62, R62, -R191, RZ ;  /* 0x800000bf3e3ee210 */ /* 0x000fe20007ffe0ff */
[----:B------:R-:W-:Y:S01]  /*e800*/  IMAD.HI.U32 R68, R194, R55, RZ ;  /* 0x00000037c2447227 */ /* 0x000fe200078e00ff */
[----:B------:R-:W-:-:S02]  /*e810*/  ISETP.GT.U32.AND P6, PT, R191, R53, PT ;  /* 0x00000035bf00720c */ /* 0x000fc40003fc4070 */
[----:B------:R-:W-:Y:S01]  /*e820*/  STL [R1+0x488], R5 ;  /* 0x0004880501007387 */ /* 0x000fe20000100800 */
[----:B------:R-:W-:Y:S01]  /*e830*/  @!P2 IMAD.MOV R4, RZ, RZ, -R4 ;  /* 0x000000ffff04a224 */ /* 0x000fe200078e0a04 */
[----:B------:R-:W-:Y:S01]  /*e840*/  IADD3 R64, R247, 0x114, RZ ;  /* 0x00000114f7407810 */ /* 0x000fe20007ffe0ff */
[----:B------:R-:W-:Y:S01]  /*e850*/  @!P1 IMAD.MOV R3, RZ, RZ, -R3 ;  /* 0x000000ffff039224 */ /* 0x000fe200078e0a03 */
[----:B------:R-:W-:Y:S01]  /*e860*/  ISETP.GE.AND P1, PT, R60, RZ, PT ;  /* 0x000000ff3c00720c */ /* 0x000fe20003f26270 */
[----:B------:R-:W-:Y:S01]  /*e870*/  IMAD.MOV R68, RZ, RZ, -R68 ;  /* 0x000000ffff447224 */ /* 0x000fe200078e0a44 */
[----:B------:R1:W-:Y:S01]  /*e880*/  STL [R1+0x470], R4 ;  /* 0x0004700401007387 */ /* 0x0003e20000100800 */
[C---:B------:R-:W-:Y:S02]  /*e890*/  ISETP.GT.U32.AND P4, PT, R191.reuse, R62, PT ;  /* 0x0000003ebf00720c */ /* 0x040fe40003f84070 */
[----:B------:R-:W-:Y:S01]  /*e8a0*/  IMAD R63, R191, R68, R55 ;  /* 0x00000044bf3f7224 */ /* 0x000fe200078e0237 */
[----:B------:R2:W-:Y:S01]  /*e8b0*/  STL [R1+0x46c], R3 ;  /* 0x00046c0301007387 */ /* 0x0005e20000100800 */
[----:B------:R-:W-:Y:S01]  /*e8c0*/  @!P6 IMAD.IADD R53, R53, 0x1, -R191 ;  /* 0x000000013535e824 */ /* 0x000fe200078e0abf */
[----:B------:R-:W-:-:S02]  /*e8d0*/  IABS R67, R64 ;  /* 0x0000004000437213 */ /* 0x000fc40000000000 */
[----:B------:R-:W-:Y:S01]  /*e8e0*/  ISETP.GE.AND P6, PT, R61, RZ, PT ;  /* 0x000000ff3d00720c */ /* 0x000fe20003fc6270 */
[----:B-1----:R-:W-:Y:S01]  /*e8f0*/  IMAD.MOV.U32 R4, RZ, RZ, R59 ;  /* 0x000000ffff047224 */ /* 0x002fe200078e003b */
[----:B------:R-:W-:Y:S01]  /*e900*/  ISETP.GT.U32.AND P2, PT, R191, R56, PT ;  /* 0x00000038bf00720c */ /* 0x000fe20003f44070 */
[----:B------:R-:W-:Y:S01]  /*e910*/  IMAD.HI.U32 R54, R194, R67, RZ ;  /* 0x00000043c2367227 */ /* 0x000fe200078e00ff */
[----:B------:R-:W-:Y:S02]  /*e920*/  IADD3 R57, R247, 0x119, RZ ;  /* 0x00000119f7397810 */ /* 0x000fe40007ffe0ff */
[----:B--2---:R-:W-:Y:S01]  /*e930*/  MOV R3, R66 ;  /* 0x0000004200037202 */ /* 0x004fe20000000f00 */
[----:B------:R-:W-:Y:S01]  /*e940*/  @!P5 IMAD.MOV R4, RZ, RZ, -R4 ;  /* 0x000000ffff04d224 */ /* 0x000fe200078e0a04 */
[----:B------:R-:W-:Y:S01]  /*e950*/  ISETP.GT.U32.AND P5, PT, R191, R63, PT ;  /* 0x0000003fbf00720c */ /* 0x000fe20003fa4070 */
[----:B------:R-:W-:Y:S01]  /*e960*/  IMAD.MOV R54, RZ, RZ, -R54 ;  /* 0x000000ffff367224 */ /* 0x000fe200078e0a36 */
[----:B------:R-:W-:Y:S01]  /*e970*/  IADD3 R68, R247, 0x118, RZ ;  /* 0x00000118f7447810 */ /* 0x000fe20007ffe0ff */
[----:B------:R-:W-:Y:S01]  /*e980*/  @!P3 IMAD.MOV R3, RZ, RZ, -R3 ;  /* 0x000000ffff03b224 */ /* 0x000fe200078e0a03 */
[----:B------:R1:W-:Y:S01]  /*e990*/  STL [R1+0x468], R4 ;  /* 0x0004680401007387 */ /* 0x0003e20000100800 */
[----:B------:R-:W-:Y:S01]  /*e9a0*/  @!P4 IMAD.IADD R62, R62, 0x1, -R191 ;  /* 0x000000013e3ec824 */ /* 0x000fe200078e0abf */
[----:B------:R-:W-:Y:S01]  /*e9b0*/  ISETP.GE.AND P3, PT, R65, RZ, PT ;  /* 0x000000ff4100720c */ /* 0x000fe20003f66270 */
[----:B------:R-:W-:Y:S01]  /*e9c0*/  IMAD R55, R191, R54, R67 ;  /* 0x00000036bf377224 */ /* 0x000fe200078e0243 */
[----:B------:R2:W-:Y:S01]  /*e9d0*/  STL [R1+0x464], R3 ;  /* 0x0004640301007387 */ /* 0x0005e20000100800 */
[----:B------:R-:W-:Y:S01]  /*e9e0*/  ISETP.GE.AND P4, PT, R64, RZ, PT ;  /* 0x000000ff4000720c */ /* 0x000fe20003f86270 */
[----:B------:R-:W-:Y:S01]  /*e9f0*/  @!P2 IMAD.IADD R56, R56, 0x1, -R191 ;  /* 0x000000013838a824 */ /* 0x000fe200078e0abf */
[----:B------:R-:W-:-:S02]  /*ea00*/  IADD3 R64, R247, 0x115, RZ ;  /* 0x00000115f7407810 */ /* 0x000fc40007ffe0ff */
[----:B------:R-:W-:Y:S01]  /*ea10*/  @!P5 IMAD.IADD R63, R63, 0x1, -R191 ;  /* 0x000000013f3fd824 */ /* 0x000fe200078e0abf */
[----:B------:R-:W-:Y:S01]  /*ea20*/  ISETP.GE.AND P2, PT, R70, RZ, PT ;  /* 0x000000ff4600720c */ /* 0x000fe20003f46270 */
[----:B-1----:R-:W-:Y:S01]  /*ea30*/  IMAD.MOV.U32 R4, RZ, RZ, R56 ;  /* 0x000000ffff047224 */ /* 0x002fe200078e0038 */
[----:B------:R-:W-:Y:S02]  /*ea40*/  IADD3 R67, R247, 0x116, RZ ;  /* 0x00000116f7437810 */ /* 0x000fe40007ffe0ff */
[----:B--2---:R-:W-:Y:S01]  /*ea50*/  MOV R3, R53 ;  /* 0x0000003500037202 */ /* 0x004fe20000000f00 */
[----:B------:R-:W-:Y:S01]  /*ea60*/  @!P3 IMAD.MOV R4, RZ, RZ, -R4 ;  /* 0x000000ffff04b224 */ /* 0x000fe200078e0a04 */
[----:B------:R-:W-:Y:S02]  /*ea70*/  ISETP.GT.U32.AND P5, PT, R191, R63, PT ;  /* 0x0000003fbf00720c */ /* 0x000fe40003fa4070 */
[----:B------:R-:W-:Y:S01]  /*ea80*/  ISETP.GE.AND P3, PT, R67, RZ, PT ;  /* 0x000000ff4300720c */ /* 0x000fe20003f66270 */
[----:B------:R-:W-:Y:S01]  /*ea90*/  @!P1 IMAD.MOV R3, RZ, RZ, -R3 ;  /* 0x000000ffff039224 */ /* 0x000fe200078e0a03 */
[----:B------:R-:W-:-:S02]  /*eaa0*/  ISETP.GE.AND P1, PT, R64, RZ, PT ;  /* 0x000000ff4000720c */ /* 0x000fc40003f26270 */
[----:B------:R-:W-:Y:S02]  /*eab0*/  IABS R64, R64 ;  /* 0x0000004000407213 */ /* 0x000fe40000000000 */
[----:B------:R1:W-:Y:S01]  /*eac0*/  STL [R1+0x450], R3 ;  /* 0x0004500301007387 */ /* 0x0003e20000100800 */
[----:B------:R-:W-:Y:S02]  /*ead0*/  IABS R67, R67 ;  /* 0x0000004300437213 */ /* 0x000fe40000000000 */
[C---:B------:R-:W-:Y:S01]  /*eae0*/  IMAD.HI.U32 R56, R194.reuse, R64, RZ ;  /* 0x00000040c2387227 */ /* 0x040fe200078e00ff */
[----:B------:R-:W-:Y:S01]  /*eaf0*/  IADD3 R53, R247, 0x117, RZ ;  /* 0x00000117f7357810 */ /* 0x000fe20007ffe0ff */
[----:B------:R-:W-:Y:S01]  /*eb00*/  STL [R1+0x44c], R4 ;  /* 0x00044c0401007387 */ /* 0x000fe20000100800 */
[----:B------:R-:W-:Y:S01]  /*eb10*/  @!P5 IADD3 R63, R63, -R191, RZ ;  /* 0x800000bf3f3fd210 */ /* 0x000fe20007ffe0ff */
[----:B------:R-:W-:Y:S01]  /*eb20*/  IMAD.MOV R56, RZ, RZ, -R56 ;  /* 0x000000ffff387224 */ /* 0x000fe200078e0a38 */
[----:B------:R-:W-:Y:S01]  /*eb30*/  ISETP.GE.AND P5, PT, R53, RZ, PT ;  /* 0x000000ff3500720c */ /* 0x000fe20003fa6270 */
[----:B------:R-:W-:Y:S01]  /*eb40*/  IMAD.HI.U32 R59, R194, R67, RZ ;  /* 0x00000043c23b7227 */ /* 0x000fe200078e00ff */
[----:B------:R-:W-:-:S02]  /*eb50*/  IABS R54, R68 ;  /* 0x0000004400367213 */ /* 0x000fc40000000000 */
[----:B------:R-:W-:Y:S01]  /*eb60*/  IADD3 R61, R247, 0x11d, RZ ;  /* 0x0000011df73d7810 */ /* 0x000fe20007ffe0ff */
[----:B-1----:R-:W-:Y:S01]  /*eb70*/  IMAD.MOV.U32 R3, RZ, RZ, R62 ;  /* 0x000000ffff037224 */ /* 0x002fe200078e003e */
[----:B------:R-:W-:Y:S01]  /*eb80*/  IABS R62, R53 ;  /* 0x00000035003e7213 */ /* 0x000fe20000000000 */
[C---:B------:R-:W-:Y:S01]  /*eb90*/  IMAD R64, R191.reuse, R56, R64 ;  /* 0x00000038bf407224 */ /* 0x040fe200078e0240 */
[----:B------:R-:W-:Y:S01]  /*eba0*/  IABS R53, R57 ;  /* 0x0000003900357213 */ /* 0x000fe20000000000 */
[----:B------:R-:W-:Y:S01]  /*ebb0*/  @!P6 IMAD.MOV R3, RZ, RZ, -R3 ;  /* 0x000000ffff03e224 */ /* 0x000fe200078e0a03 */
[----:B------:R-:W-:Y:S01]  /*ebc0*/  ISETP.GT.U32.AND P6, PT, R191, R55, PT ;  /* 0x00000037bf00720c */ /* 0x000fe20003fc4070 */
[----:B------:R-:W-:Y:S01]  /*ebd0*/  IMAD.MOV R59, RZ, RZ, -R59 ;  /* 0x000000ffff3b7224 */ /* 0x000fe200078e0a3b */
[----:B------:R-:W-:Y:S01]  /*ebe0*/  IABS R65, R61 ;  /* 0x0000003d00417213 */ /* 0x000fe20000000000 */
[----:B------:R-:W-:Y:S01]  /*ebf0*/  IMAD.HI.U32 R60, R194, R62, RZ ;  /* 0x0000003ec23c7227 */ /* 0x000fe200078e00ff */
[----:B------:R1:W-:Y:S01]  /*ec00*/  STL [R1+0x440], R3 ;  /* 0x0004400301007387 */ /* 0x0003e20000100800 */
[----:B------:R-:W-:-:S02]  /*ec10*/  IADD3 R66, R247, 0x11e, RZ ;  /* 0x0000011ef7427810 */ /* 0x000fc40007ffe0ff */
[----:B------:R-:W-:Y:S02]  /*ec20*/  IMAD R67, R191, R59, R67 ;  /* 0x0000003bbf437224 */ /* 0x000fe400078e0243 */
[----:B------:R-:W-:Y:S02]  /*ec30*/  IMAD.MOV R60, RZ, RZ, -R60 ;  /* 0x000000ffff3c7224 */ /* 0x000fe400078e0a3c */
[----:B------:R-:W-:-:S04]  /*ec40*/  IMAD.HI.U32 R56, R194, R53, RZ ;  /* 0x00000035c2387227 */ /* 0x000fc800078e00ff */
[----:B------:R-:W-:Y:S01]  /*ec50*/  @!P6 IMAD.IADD R55, R55, 0x1, -R191 ;  /* 0x000000013737e824 */ /* 0x000fe200078e0abf */
[----:B------:R-:W-:Y:S01]  /*ec60*/  IADD3 R56, -R56, RZ, RZ ;  /* 0x000000ff38387210 */ /* 0x000fe20007ffe1ff */
[----:B-1----:R-:W-:Y:S01]  /*ec70*/  IMAD.MOV.U32 R3, RZ, RZ, R63 ;  /* 0x000000ffff037224 */ /* 0x002fe200078e003f */
[----:B------:R-:W-:Y:S01]  /*ec80*/  IADD3 R63, R247, 0x11a, RZ ;  /* 0x0000011af73f7810 */ /* 0x000fe20007ffe0ff */
[C---:B------:R-:W-:Y:S01]  /*ec90*/  IMAD R62, R191.reuse, R60, R62 ;  /* 0x0000003cbf3e7224 */ /* 0x040fe200078e023e */
[C---:B------:R-:W-:Y:S01]  /*eca0*/  ISETP.GT.U32.AND P6, PT, R191.reuse, R55, PT ;  /* 0x00000037bf00720c */ /* 0x040fe20003fc4070 */
[----:B------:R-:W-:Y:S01]  /*ecb0*/  @!P2 IMAD.MOV R3, RZ, RZ, -R3 ;  /* 0x000000ffff03a224 */ /* 0x000fe200078e0a03 */
[----:B------:R-:W-:Y:S01]  /*ecc0*/  ISETP.GT.U32.AND P2, PT, R191, R64, PT ;  /* 0x00000040bf00720c */ /* 0x000fe20003f44070 */
[----:B------:R-:W-:Y:S01]  /*ecd0*/  IMAD.HI.U32 R58, R194, R54, RZ ;  /* 0x00000036c23a7227 */ /* 0x000fe200078e00ff */
[----:B------:R-:W-:Y:S02]  /*ece0*/  IABS R59, R63 ;  /* 0x0000003f003b7213 */ /* 0x000fe40000000000 */
[----:B------:R1:W-:Y:S01]  /*ecf0*/  STL [R1+0x448], R3 ;  /* 0x0004480301007387 */ /* 0x0003e20000100800 */
[----:B------:R-:W-:-:S02]  /*ed00*/  IMAD.MOV R58, RZ, RZ, -R58 ;  /* 0x000000ffff3a7224 */ /* 0x000fc400078e0a3a */
[----:B------:R-:W-:-:S04]  /*ed10*/  IMAD.HI.U32 R71, R194, R59, RZ ;  /* 0x0000003bc2477227 */ /* 0x000fc800078e00ff */
[--C-:B------:R-:W-:Y:S01]  /*ed20*/  @!P6 IMAD.IADD R55, R55, 0x1, -R191.reuse ;  /* 0x000000013737e824 */ /* 0x100fe200078e0abf */
[C---:B------:R-:W-:Y:S01]  /*ed30*/  ISETP.GT.U32.AND P6, PT, R191.reuse, R67, PT ;  /* 0x00000043bf00720c */ /* 0x040fe20003fc4070 */
[----:B------:R-:W-:Y:S01]  /*ed40*/  @!P2 IMAD.IADD R64, R64, 0x1, -R191 ;  /* 0x000000014040a824 */ /* 0x000fe200078e0abf */
[C---:B------:R-:W-:Y:S01]  /*ed50*/  ISETP.GT.U32.AND P2, PT, R191.reuse, R62, PT ;  /* 0x0000003ebf00720c */ /* 0x040fe20003f44070 */
[----:B-1----:R-:W-:Y:S01]  /*ed60*/  IMAD.MOV.U32 R3, RZ, RZ, R55 ;  /* 0x000000ffff037224 */ /* 0x002fe200078e0037 */
[----:B------:R-:W-:Y:S01]  /*ed70*/  IABS R55, R66 ;  /* 0x0000004200377213 */ /* 0x000fe20000000000 */
[----:B------:R-:W-:Y:S01]  /*ed80*/  IMAD R53, R191, R56, R53 ;  /* 0x00000038bf357224 */ /* 0x000fe200078e0235 */
[----:B------:R-:W-:Y:S01]  /*ed90*/  IADD3 R56, R247, 0x11b, RZ ;  /* 0x0000011bf7387810 */ /* 0x000fe20007ffe0ff */
[----:B------:R-:W-:Y:S02]  /*eda0*/  @!P4 IMAD.MOV R3, RZ, RZ, -R3 ;  /* 0x000000ffff03c224 */ /* 0x000fe400078e0a03 */
[----:B------:R-:W-:Y:S01]  /*edb0*/  IMAD.MOV R71, RZ, RZ, -R71 ;  /* 0x000000ffff477224 */ /* 0x000fe200078e0a47 */
[----:B------:R-:W-:Y:S01]  /*edc0*/  IABS R60, R56 ;  /* 0x00000038003c7213 */ /* 0x000fe20000000000 */
[----:B------:R-:W-:Y:S01]  /*edd0*/  IMAD R54, R191, R58, R54 ;  /* 0x0000003abf367224 */ /* 0x000fe200078e0236 */
[----:B------:R1:W-:Y:S01]  /*ede0*/  STL [R1+0x444], R3 ;  /* 0x0004440301007387 */ /* 0x0003e20000100800 */
[----:B------:R-:W-:Y:S01]  /*edf0*/  @!P6 IMAD.IADD R67, R67, 0x1, -R191 ;  /* 0x000000014343e824 */ /* 0x000fe200078e0abf */
[C---:B------:R-:W-:Y:S01]  /*ee00*/  ISETP.GT.U32.AND P6, PT, R191.reuse, R64, PT ;  /* 0x00000040bf00720c */ /* 0x040fe20003fc4070 */
[C---:B------:R-:W-:Y:S01]  /*ee10*/  IMAD R59, R191.reuse, R71, R59 ;  /* 0x00000047bf3b7224 */ /* 0x040fe200078e023b */
[----:B------:R-:W-:Y:S01]  /*ee20*/  @!P2 IADD3 R62, R62, -R191, RZ ;  /* 0x800000bf3e3ea210 */ /* 0x000fe20007ffe0ff */
[----:B------:R-:W-:Y:S01]  /*ee30*/  IMAD.HI.U32 R69, R194, R60, RZ ;  /* 0x0000003cc2457227 */ /* 0x000fe200078e00ff */
[----:B------:R-:W-:-:S02]  /*ee40*/  ISETP.GT.U32.AND P4, PT, R191, R67, PT ;  /* 0x00000043bf00720c */ /* 0x000fc40003f84070 */
[----:B------:R-:W-:Y:S01]  /*ee50*/  ISETP.GT.U32.AND P2, PT, R191, R62, PT ;  /* 0x0000003ebf00720c */ /* 0x000fe20003f44070 */
[----:B------:R-:W-:Y:S01]  /*ee60*/  IMAD.MOV R69, RZ, RZ, -R69 ;  /* 0x000000ffff457224 */ /* 0x000fe200078e0a45 */
[----:B------:R-:W-:Y:S01]  /*ee70*/  IADD3 R58, R247, 0x11c, RZ ;  /* 0x0000011cf73a7810 */ /* 0x000fe20007ffe0ff */
[----:B------:R-:W-:-:S03]  /*ee80*/  IMAD.HI.U32 R72, R194, R65, RZ ;  /* 0x00000041c2487227 */ /* 0x000fc600078e00ff */
[----:B------:R-:W-:Y:S01]  /*ee90*/  IABS R70, R58 ;  /* 0x0000003a00467213 */ /* 0x000fe20000000000 */
[--C-:B------:R-:W-:Y:S01]  /*eea0*/  @!P6 IMAD.IADD R64, R64, 0x1, -R191.reuse ;  /* 0x000000014040e824 */ /* 0x100fe200078e0abf */
[C---:B------:R-:W-:Y:S01]  /*eeb0*/  ISETP.GT.U32.AND P6, PT, R191.reuse, R54, PT ;  /* 0x00000036bf00720c */ /* 0x040fe20003fc4070 */
[----:B------:R-:W-:Y:S01]  /*eec0*/  IMAD R60, R191, R69, R60 ;  /* 0x00000045bf3c7224 */ /* 0x000fe200078e023c */
[----:B------:R-:W-:Y:S01]  /*eed0*/  IADD3 R72, -R72, RZ, RZ ;  /* 0x000000ff48487210 */ /* 0x000fe20007ffe1ff */
[--C-:B------:R-:W-:Y:S01]  /*eee0*/  @!P4 IMAD.IADD R67, R67, 0x1, -R191.reuse ;  /* 0x000000014343c824 */ /* 0x100fe200078e0abf */
[C---:B------:R-:W-:Y:S01]  /*eef0*/  ISETP.GT.U32.AND P4, PT, R191.reuse, R53, PT ;  /* 0x00000035bf00720c */ /* 0x040fe20003f84070 */
[----:B------:R-:W-:Y:S01]  /*ef00*/  @!P2 IMAD.IADD R62, R62, 0x1, -R191 ;  /* 0x000000013e3ea824 */ /* 0x000fe200078e0abf */
[----:B------:R-:W-:Y:S01]  /*ef10*/  ISETP.GT.U32.AND P2, PT, R191, R59, PT ;  /* 0x0000003bbf00720c */ /* 0x000fe20003f44070 */
[----:B-1----:R-:W-:Y:S01]  /*ef20*/  IMAD.MOV.U32 R3, RZ, RZ, R64 ;  /* 0x000000ffff037224 */ /* 0x002fe200078e0040 */
[----:B------:R-:W-:Y:S01]  /*ef30*/  IADD3 R64, R247, 0x11f, RZ ;  /* 0x0000011ff7407810 */ /* 0x000fe20007ffe0ff */
[----:B------:R-:W-:-:S04]  /*ef40*/  IMAD.HI.U32 R69, R194, R70, RZ ;  /* 0x00000046c2457227 */ /* 0x000fc800078e00ff */
[----:B------:R-:W-:Y:S02]  /*ef50*/  @!P1 IMAD.MOV R3, RZ, RZ, -R3 ;  /* 0x000000ffff039224 */ /* 0x000fe400078e0a03 */
[--C-:B------:R-:W-:Y:S01]  /*ef60*/  @!P6 IMAD.IADD R54, R54, 0x1, -R191.reuse ;  /* 0x000000013636e824 */ /* 0x100fe200078e0abf */
[----:B------:R-:W-:Y:S01]  /*ef70*/  ISETP.GT.U32.AND P6, PT, R191, R60, PT ;  /* 0x0000003cbf00720c */ /* 0x000fe20003fc4070 */
[--C-:B------:R-:W-:Y:S01]  /*ef80*/  @!P4 IMAD.IADD R53, R53, 0x1, -R191.reuse ;  /* 0x000000013535c824 */ /* 0x100fe200078e0abf */
[----:B------:R1:W-:Y:S01]  /*ef90*/  STL [R1+0x42c], R3 ;  /* 0x00042c0301007387 */ /* 0x0003e20000100800 */
[----:B------:R-:W-:Y:S01]  /*efa0*/  @!P2 IMAD.IADD R59, R59, 0x1, -R191 ;  /* 0x000000013b3ba824 */ /* 0x000fe200078e0abf */
[C---:B------:R-:W-:Y:S01]  /*efb0*/  ISETP.GT.U32.AND P1, PT, R191.reuse, R54, PT ;  /* 0x00000036bf00720c */ /* 0x040fe20003f24070 */
[----:B------:R-:W-:Y:S01]  /*efc0*/  IMAD.MOV R69, RZ, RZ, -R69 ;  /* 0x000000ffff457224 */ /* 0x000fe200078e0a45 */
[C---:B------:R-:W-:Y:S01]  /*efd0*/  ISETP.GT.U32.AND P2, PT, R191.reuse, R53, PT ;  /* 0x00000035bf00720c */ /* 0x040fe20003f44070 */
[C---:B------:R-:W-:Y:S01]  /*efe0*/  IMAD R65, R191.reuse, R72, R65 ;  /* 0x00000048bf417224 */ /* 0x040fe200078e0241 */
[----:B------:R-:W-:Y:S01]  /*eff0*/  ISETP.GE.AND P4, PT, R68, RZ, PT ;  /* 0x000000ff4400720c */ /* 0x000fe20003f86270 */
[----:B------:R-:W-:-:S02]  /*f000*/  IMAD R69, R191, R69, R70 ;  /* 0x00000045bf457224 */ /* 0x000fc400078e0246 */
[----:B------:R-:W-:Y:S01]  /*f010*/  IMAD.HI.U32 R71, R194, R55, RZ ;  /* 0x00000037c2477227 */ /* 0x000fe200078e00ff */
[----:B-1----:R-:W-:Y:S02]  /*f020*/  MOV R3, R67 ;  /* 0x0000004300037202 */ /* 0x002fe40000000f00 */
[----:B------:R-:W-:Y:S01]  /*f030*/  IABS R67, R64 ;  /* 0x0000004000437213 */ /* 0x000fe20000000000 */
[----:B------:R-:W-:Y:S01]  /*f040*/  @!P6 IMAD.IADD R60, R60, 0x1, -R191 ;  /* 0x000000013c3ce824 */ /* 0x000fe200078e0abf */
[----:B------:R-:W-:Y:S01]  /*f050*/  ISETP.GT.U32.AND P6, PT, R191, R59, PT ;  /* 0x0000003bbf00720c */ /* 0x000fe20003fc4070 */
[----:B------:R-:W-:Y:S02]  /*f060*/  @!P3 IMAD.MOV R3, RZ, RZ, -R3 ;  /* 0x000000ffff03b224 */ /* 0x000fe400078e0a03 */
[--C-:B------:R-:W-:Y:S01]  /*f070*/  @!P2 IMAD.IADD R53, R53, 0x1, -R191.reuse ;  /* 0x000000013535a824 */ /* 0x100fe200078e0abf */
[----:B------:R-:W-:Y:S01]  /*f080*/  ISETP.GE.AND P2, PT, R57, RZ, PT ;  /* 0x000000ff3900720c */ /* 0x000fe20003f46270 */
[----:B------:R-:W-:Y:S01]  /*f090*/  @!P1 IMAD.IADD R54, R54, 0x1, -R191 ;  /* 0x0000000136369824 */ /* 0x000fe200078e0abf */
[----:B------:R1:W-:Y:S01]  /*f0a0*/  STL [R1+0x428], R3 ;  /* 0x0004280301007387 */ /* 0x0003e20000100800 */
[C---:B------:R-:W-:Y:S01]  /*f0b0*/  ISETP.GT.U32.AND P3, PT, R191.reuse, R60, PT ;  /* 0x0000003cbf00720c */ /* 0x040fe20003f64070 */
[----:B------:R-:W-:Y:S01]  /*f0c0*/  IMAD.HI.U32 R68, R194, R67, RZ ;  /* 0x00000043c2447227 */ /* 0x000fe200078e00ff */
[----:B------:R-:W-:-:S03]  /*f0d0*/  ISETP.GT.U32.AND P1, PT, R191, R65, PT ;  /* 0x00000041bf00720c */ /* 0x000fc60003f24070 */
[----:B------:R-:W-:Y:S01]  /*f0e0*/  IMAD.MOV.U32 R4, RZ, RZ, R54 ;  /* 0x000000ffff047224 */ /* 0x000fe200078e0036 */
[----:B------:R-:W-:Y:S01]  /*f0f0*/  @!P6 IADD3 R59, R59, -R191, RZ ;  /* 0x800000bf3b3be210 */ /* 0x000fe20007ffe0ff */
[----:B------:R-:W-:Y:S02]  /*f100*/  IMAD.MOV R71, RZ, RZ, -R71 ;  /* 0x000000ffff477224 */ /* 0x000fe400078e0a47 */
[----:B-1----:R-:W-:Y:S01]  /*f110*/  IMAD.MOV.U32 R3, RZ, RZ, R62 ;  /* 0x000000ffff037224 */ /* 0x002fe200078e003e */
[----:B------:R-:W-:Y:S01]  /*f120*/  IADD3 R62, R247, 0x120, RZ ;  /* 0x00000120f73e7810 */ /* 0x000fe20007ffe0ff */
[----:B------:R-:W-:Y:S02]  /*f130*/  @!P4 IMAD.MOV R4, RZ, RZ, -R4 ;  /* 0x000000ffff04c224 */ /* 0x000fe400078e0a04 */
[----:B------:R-:W-:Y:S01]  /*f140*/  @!P5 IMAD.MOV R3, RZ, RZ, -R3 ;  /* 0x000000ffff03d224 */ /* 0x000fe200078e0a03 */
[C---:B------:R-:W-:Y:S01]  /*f150*/  ISETP.GT.U32.AND P5, PT, R191.reuse, R69, PT ;  /* 0x00000045bf00720c */ /* 0x040fe20003fa4070 */
[----:B------:R-:W-:Y:S01]  /*f160*/  @!P3 IMAD.IADD R60, R60, 0x1, -R191 ;  /* 0x000000013c3cb824 */ /* 0x000fe200078e0abf */
[----:B------:R-:W-:Y:S01]  /*f170*/  IABS R57, R62 ;  /* 0x0000003e00397213 */ /* 0x000fe20000000000 */
[----:B------:R-:W-:Y:S01]  /*f180*/  IMAD.MOV R68, RZ, RZ, -R68 ;  /* 0x000000ffff447224 */ /* 0x000fe200078e0a44 */
[----:B------:R1:W-:Y:S01]  /*f190*/  STL [R1+0x424], R3 ;  /* 0x0004240301007387 */ /* 0x0003e20000100800 */
[----:B------:R-:W-:Y:S01]  /*f1a0*/  IMAD R55, R191, R71, R55 ;  /* 0x00000047bf377224 */ /* 0x000fe200078e0237 */
[----:B------:R-:W-:Y:S01]  /*f1b0*/  ISETP.GE.AND P3, PT, R63, RZ, PT ;  /* 0x000000ff3f00720c */ /* 0x000fe20003f66270 */
[----:B------:R-:W-:Y:S01]  /*f1c0*/  @!P1 IMAD.IADD R65, R65, 0x1, -R191 ;  /* 0x0000000141419824 */ /* 0x000fe200078e0abf */
[----:B------:R2:W-:Y:S01]  /*f1d0*/  STL [R1+0x420], R4 ;  /* 0x0004200401007387 */ /* 0x0005e20000100800 */
[----:B------:R-:W-:Y:S01]  /*f1e0*/  IMAD.HI.U32 R63, R194, R57, RZ ;  /* 0x00000039c23f7227 */ /* 0x000fe200078e00ff */
[----:B------:R-:W-:-:S02]  /*f1f0*/  ISETP.GT.U32.AND P6, PT, R191, R55, PT ;  /* 0x00000037bf00720c */ /* 0x000fc40003fc4070 */
[----:B------:R-:W-:Y:S01]  /*f200*/  ISETP.GT.U32.AND P4, PT, R191, R65, PT ;  /* 0x00000041bf00720c */ /* 0x000fe20003f84070 */
[----:B------:R-:W-:Y:S01]  /*f210*/  @!P5 IMAD.IADD R69, R69, 0x1, -R191 ;  /* 0x000000014545d824 */ /* 0x000fe200078e0abf */
[----:B------:R-:W-:Y:S01]  /*f220*/  ISETP.GE.AND P5, PT, R56, RZ, PT ;  /* 0x000000ff3800720c */ /* 0x000fe20003fa6270 */
[----:B-1----:R-:W-:Y:S01]  /*f230*/  IMAD.MOV.U32 R3, RZ, RZ, R53 ;  /* 0x000000ffff037224 */ /* 0x002fe200078e0035 */
[----:B------:R-:W-:Y:S01]  /*f240*/  ISETP.GE.AND P1, PT, R58, RZ, PT ;  /* 0x000000ff3a00720c */ /* 0x000fe20003f26270 */
[----:B------:R-:W-:Y:S02]  /*f250*/  IMAD R56, R191, R68, R67 ;  /* 0x00000044bf387224 */ /* 0x000fe400078e0243 */
[----:B------:R-:W-:Y:S02]  /*f260*/  @!P2 IMAD.MOV R3, RZ, RZ, -R3 ;  /* 0x000000ffff03a224 */ /* 0x000fe400078e0a03 */
[----:B------:R-:W-:Y:S02]  /*f270*/  IMAD.MOV R58, RZ, RZ, -R63 ;  /* 0x000000ffff3a7224 */ /* 0x000fe400078e0a3f */
[----:B--2---:R-:W-:Y:S01]  /*f280*/  IMAD.MOV.U32 R4, RZ, RZ, R59 ;  /* 0x000000ffff047224 */ /* 0x004fe200078e003b */
[----:B------:R1:W-:Y:S01]  /*f290*/  STL [R1+0x41c], R3 ;  /* 0x00041c0301007387 */ /* 0x0003e20000100800 */
[----:B------:R-:W-:Y:S01]  /*f2a0*/  @!P6 IADD3 R55, R55, -R191, RZ ;  /* 0x800000bf3737e210 */ /* 0x000fe20007ffe0ff */
[----:B------:R-:W-:Y:S01]  /*f2b0*/  IMAD R58, R191, R58, R57 ;  /* 0x0000003abf3a7224 */ /* 0x000fe200078e0239 */
[----:B------:R-:W-:Y:S01]  /*f2c0*/  IADD3 R59, R247, 0x121, RZ ;  /* 0x00000121f73b7810 */ /* 0x000fe20007ffe0ff */
[----:B------:R-:W-:Y:S01]  /*f2d0*/  @!P4 IMAD.IADD R65, R65, 0x1, -R191 ;  /* 0x000000014141c824 */ /* 0x000fe200078e0abf */
[----:B------:R-:W-:Y:S01]  /*f2e0*/  ISETP.GT.U32.AND P6, PT, R191, R69, PT ;  /* 0x00000045bf00720c */ /* 0x000fe20003fc4070 */
[----:B------:R-:W-:Y:S01]  /*f2f0*/  @!P3 IMAD.MOV R4, RZ, RZ, -R4 ;  /* 0x000000ffff04b224 */ /* 0x000fe200078e0a04 */
[----:B------:R-:W-:-:S02]  /*f300*/  IABS R67, R59 ;  /* 0x0000003b00437213 */ /* 0x000fc40000000000 */
[C---:B------:R-:W-:Y:S01]  /*f310*/  ISETP.GT.U32.AND P4, PT, R191.reuse, R58, PT ;  /* 0x0000003abf00720c */ /* 0x040fe20003f84070 */
[----:B-1----:R-:W-:Y:S01]  /*f320*/  IMAD.MOV.U32 R3, RZ, RZ, R60 ;  /* 0x000000ffff037224 */ /* 0x002fe200078e003c */
[----:B------:R-:W-:Y:S01]  /*f330*/  ISETP.GT.U32.AND P2, PT, R191, R55, PT ;  /* 0x00000037bf00720c */ /* 0x000fe20003f44070 */
[----:B------:R-:W-:Y:S01]  /*f340*/  IMAD.HI.U32 R60, R194, R67, RZ ;  /* 0x00000043c23c7227 */ /* 0x000fe200078e00ff */
[----:B------:R-:W-:Y:S01]  /*f350*/  ISETP.GE.AND P3, PT, R61, RZ, PT ;  /* 0x000000ff3d00720c */ /* 0x000fe20003f66270 */
[----:B------:R-:W-:Y:S01]  /*f360*/  STL [R1+0x418], R4 ;  /* 0x0004180401007387 */ /* 0x000fe20000100800 */
[----:B------:R-:W-:Y:S01]  /*f370*/  @!P5 IADD3 R3, -R3, RZ, RZ ;  /* 0x000000ff0303d210 */ /* 0x000fe20007ffe1ff */
[----:B------:R-:W-:Y:S01]  /*f380*/  IMAD.MOV R60, RZ, RZ, -R60 ;  /* 0x000000ffff3c7224 */ /* 0x000fe200078e0a3c */
[----:B------:R-:W-:Y:S01]  /*f390*/  ISETP.GT.U32.AND P5, PT, R191, R56, PT ;  /* 0x00000038bf00720c */ /* 0x000fe20003fa4070 */
[----:B------:R-:W-:Y:S01]  /*f3a0*/  @!P6 IMAD.IADD R69, R69, 0x1, -R191 ;  /* 0x000000014545e824 */ /* 0x000fe200078e0abf */
[----:B------:R-:W-:Y:S01]  /*f3b0*/  ISETP.GE.AND P6, PT, R66, RZ, PT ;  /* 0x000000ff4200720c */ /* 0x000fe20003fc6270 */
[----:B------:R-:W-:Y:S01]  /*f3c0*/  IMAD R67, R191, R60, R67 ;  /* 0x0000003cbf437224 */ /* 0x000fe200078e0243 */
[----:B------:R-:W-:Y:S01]  /*f3d0*/  IADD3 R57, R247, 0x122, RZ ;  /* 0x00000122f7397810 */ /* 0x000fe20007ffe0ff */
[--C-:B------:R-:W-:Y:S01]  /*f3e0*/  @!P4 IMAD.IADD R58, R58, 0x1, -R191.reuse ;  /* 0x000000013a3ac824 */ /* 0x100fe200078e0abf */
[----:B------:R-:W-:Y:S01]  /*f3f0*/  MOV R54, R65 ;  /* 0x0000004100367202 */ /* 0x000fe20000000f00 */
[----:B------:R-:W-:Y:S01]  /*f400*/  @!P2 IMAD.IADD R55, R55, 0x1, -R191 ;  /* 0x000000013737a824 */ /* 0x000fe200078e0abf */
[----:B------:R-:W-:Y:S01]  /*f410*/  IABS R70, R57 ;  /* 0x0000003900467213 */ /* 0x000fe20000000000 */
[----:B------:R-:W-:Y:S01]  /*f420*/  IMAD.MOV.U32 R53, RZ, RZ, R69 ;  /* 0x000000ffff357224 */ /* 0x000fe200078e0045 */
[----:B------:R-:W-:Y:S01]  /*f430*/  ISETP.GE.AND P4, PT, R59, RZ, PT ;  /* 0x000000ff3b00720c */ /* 0x000fe20003f86270 */
[----:B------:R-:W-:Y:S01]  /*f440*/  @!P3 IMAD.MOV R54, RZ, RZ, -R54 ;  /* 0x000000ffff36b224 */ /* 0x000fe200078e0a36 */
[----:B------:R-:W-:Y:S01]  /*f450*/  ISETP.GT.U32.AND P3, PT, R191, R58, PT ;  /* 0x0000003abf00720c */ /* 0x000fe20003f64070 */
[----:B------:R-:W-:Y:S01]  /*f460*/  @!P5 IMAD.IADD R56, R56, 0x1, -R191 ;  /* 0x000000013838d824 */ /* 0x000fe200078e0abf */
[----:B------:R-:W-:Y:S01]  /*f470*/  IADD3 R61, R247, 0x123, RZ ;  /* 0x00000123f73d7810 */ /* 0x000fe20007ffe0ff */
[----:B------:R-:W-:Y:S01]  /*f480*/  IMAD.HI.U32 R59, R194, R70, RZ ;  /* 0x00000046c23b7227 */ /* 0x000fe200078e00ff */
[----:B------:R-:W-:Y:S01]  /*f490*/  ISETP.GE.AND P2, PT, R64, RZ, PT ;  /* 0x000000ff4000720c */ /* 0x000fe20003f46270 */
[----:B------:R1:W-:Y:S01]  /*f4a0*/  STL [R1+0x40c], R3 ;  /* 0x00040c0301007387 */ /* 0x0003e20000100800 */
[----:B------:R-:W-:Y:S01]  /*f4b0*/  ISETP.GT.U32.AND P5, PT, R191, R56, PT ;  /* 0x00000038bf00720c */ /* 0x000fe20003fa4070 */
[----:B------:R-:W-:Y:S01]  /*f4c0*/  @!P6 IMAD.MOV R55, RZ, RZ, -R55 ;  /* 0x000000ffff37e224 */ /* 0x000fe200078e0a37 */
[----:B------:R-:W-:Y:S01]  /*f4d0*/  ISETP.GE.AND P6, PT, R57, RZ, PT ;  /* 0x000000ff3900720c */ /* 0x000fe20003fc6270 */
[----:B------:R-:W-:Y:S01]  /*f4e0*/  IMAD.MOV R57, RZ, RZ, -R59 ;  /* 0x000000ffff397224 */ /* 0x000fe200078e0a3b */
[----:B------:R-:W-:Y:S01]  /*f4f0*/  IABS R68, R61 ;  /* 0x0000003d00447213 */ /* 0x000fe20000000000 */
[----:B------:R-:W-:Y:S01]  /*f500*/  @!P1 IMAD.MOV R53, RZ, RZ, -R53 ;  /* 0x000000ffff359224 */ /* 0x000fe200078e0a35 */
[----:B------:R-:W-:Y:S01]  /*f510*/  ISETP.GE.AND P1, PT, R62, RZ, PT ;  /* 0x000000ff3e00720c */ /* 0x000fe20003f26270 */
[----:B------:R-:W-:Y:S01]  /*f520*/  IMAD R70, R191, R57, R70 ;  /* 0x00000039bf467224 */ /* 0x000fe200078e0246 */
[----:B------:R-:W-:Y:S01]  /*f530*/  @!P3 IADD3 R58, R58, -R191, RZ ;  /* 0x800000bf3a3ab210 */ /* 0x000fe20007ffe0ff */
[----:B------:R-:W-:Y:S01]  /*f540*/  IMAD.HI.U32 R63, R194, R68, RZ ;  /* 0x00000044c23f7227 */ /* 0x000fe200078e00ff */
[----:B------:R-:W-:-:S02]  /*f550*/  IADD3 R59, R247, 0x124, RZ ;  /* 0x00000124f73b7810 */ /* 0x000fc40007ffe0ff */
[C---:B------:R-:W-:Y:S01]  /*f560*/  ISETP.GT.U32.AND P3, PT, R191.reuse, R70, PT ;  /* 0x00000046bf00720c */ /* 0x040fe20003f64070 */
[----:B------:R-:W-:Y:S01]  /*f570*/  @!P5 IMAD.IADD R56, R56, 0x1, -R191 ;  /* 0x000000013838d824 */ /* 0x000fe200078e0abf */
[----:B------:R-:W-:Y:S01]  /*f580*/  ISETP.GT.U32.AND P5, PT, R191, R67, PT ;  /* 0x00000043bf00720c */ /* 0x000fe20003fa4070 */
[----:B------:R-:W-:Y:S01]  /*f590*/  IMAD.MOV R63, RZ, RZ, -R63 ;  /* 0x000000ffff3f7224 */ /* 0x000fe200078e0a3f */
[----:B------:R-:W-:Y:S01]  /*f5a0*/  IADD3 R57, R247, 0x125, RZ ;  /* 0x00000125f7397810 */ /* 0x000fe20007ffe0ff */
[----:B-1----:R-:W-:Y:S01]  /*f5b0*/  IMAD.MOV.U32 R3, RZ, RZ, R58 ;  /* 0x000000ffff037224 */ /* 0x002fe200078e003a */
[----:B------:R-:W-:Y:S01]  /*f5c0*/  IABS R60, R59 ;  /* 0x0000003b003c7213 */ /* 0x000fe20000000000 */
[----:B------:R-:W-:Y:S01]  /*f5d0*/  IMAD R68, R191, R63, R68 ;  /* 0x0000003fbf447224 */ /* 0x000fe200078e0244 */
[----:B------:R-:W-:Y:S01]  /*f5e0*/  IABS R65, R57 ;  /* 0x0000003900417213 */ /* 0x000fe20000000000 */
[----:B------:R-:W-:Y:S01]  /*f5f0*/  @!P2 IMAD.MOV R56, RZ, RZ, -R56 ;  /* 0x000000ffff38a224 */ /* 0x000fe200078e0a38 */
[----:B------:R-:W-:Y:S01]  /*f600*/  ISETP.GE.AND P2, PT, R61, RZ, PT ;  /* 0x000000ff3d00720c */ /* 0x000fe20003f46270 */
[----:B------:R-:W-:Y:S01]  /*f610*/  IMAD.HI.U32 R62, R194, R60, RZ ;  /* 0x0000003cc23e7227 */ /* 0x000fe200078e00ff */
[----:B------:R-:W-:-:S02]  /*f620*/  @!P1 IADD3 R3, -R3, RZ, RZ ;  /* 0x000000ff03039210 */ /* 0x000fc40007ffe1ff */
[----:B------:R-:W-:Y:S01]  /*f630*/  IADD3 R63, R247, 0x126, RZ ;  /* 0x00000126f73f7810 */ /* 0x000fe20007ffe0ff */
[--C-:B------:R-:W-:Y:S01]  /*f640*/  @!P5 IMAD.IADD R67, R67, 0x1, -R191.reuse ;  /* 0x000000014343d824 */ /* 0x100fe200078e0abf */
[----:B------:R-:W-:Y:S01]  /*f650*/  IADD3 R58, R247, 0x127, RZ ;  /* 0x00000127f73a7810 */ /* 0x000fe20007ffe0ff */
[----:B------:R-:W-:Y:S01]  /*f660*/  @!P3 IMAD.IADD R70, R70, 0x1, -R191 ;  /* 0x000000014646b824 */ /* 0x000fe200078e0abf */
[----:B------:R1:W-:Y:S01]  /*f670*/  STL [R1+0x414], R3 ;  /* 0x0004140301007387 */ /* 0x0003e20000100800 */
[----:B------:R-:W-:Y:S01]  /*f680*/  IMAD.HI.U32 R61, R194, R65, RZ ;  /* 0x00000041c23d7227 */ /* 0x000fe200078e00ff */
[C---:B------:R-:W-:Y:S02]  /*f690*/  ISETP.GT.U32.AND P5, PT, R191.reuse, R67, PT ;  /* 0x00000043bf00720c */ /* 0x040fe40003fa4070 */
[----:B------:R-:W-:Y:S01]  /*f6a0*/  ISETP.GT.U32.AND P3, PT, R191, R70, PT ;  /* 0x00000046bf00720c */ /* 0x000fe20003f64070 */
[----:B------:R-:W-:Y:S01]  /*f6b0*/  IMAD.MOV R62, RZ, RZ, -R62 ;  /* 0x000000ffff3e7224 */ /* 0x000fe200078e0a3e */
[----:B------:R-:W-:Y:S01]  /*f6c0*/  IABS R69, R58 ;  /* 0x0000003a00457213 */ /* 0x000fe20000000000 */
[----:B------:R-:W-:Y:S01]  /*f6d0*/  IMAD.MOV R61, RZ, RZ, -R61 ;  /* 0x000000ffff3d7224 */ /* 0x000fe200078e0a3d */
[----:B------:R-:W-:Y:S01]  /*f6e0*/  IADD3 R64, R247, 0x129, RZ ;  /* 0x00000129f7407810 */ /* 0x000fe20007ffe0ff */
[C---:B------:R-:W-:Y:S01]  /*f6f0*/  IMAD R60, R191.reuse, R62, R60 ;  /* 0x0000003ebf3c7224 */ /* 0x040fe200078e023c */
[----:B------:R-:W-:Y:S01]  /*f700*/  IABS R62, R63 ;  /* 0x0000003f003e7213 */ /* 0x000fe20000000000 */
[----:B------:R-:W-:Y:S01]  /*f710*/  IMAD R65, R191, R61, R65 ;  /* 0x0000003dbf417224 */ /* 0x000fe200078e0241 */
[----:B------:R-:W-:-:S02]  /*f720*/  IADD3 R61, R247, 0x128, RZ ;  /* 0x00000128f73d7810 */ /* 0x000fc40007ffe0ff */
[----:B------:R-:W-:Y:S01]  /*f730*/  ISETP.GE.AND P1, PT, R59, RZ, PT ;  /* 0x000000ff3b00720c */ /* 0x000fe20003f26270 */
[--C-:B------:R-:W-:Y:S01]  /*f740*/  @!P5 IMAD.IADD R67, R67, 0x1, -R191.reuse ;  /* 0x000000014343d824 */ /* 0x100fe200078e0abf */
[C---:B------:R-:W-:Y:S01]  /*f750*/  ISETP.GT.U32.AND P5, PT, R191.reuse, R68, PT ;  /* 0x00000044bf00720c */ /* 0x040fe20003fa4070 */
[----:B------:R-:W-:Y:S01]  /*f760*/  @!P3 IMAD.IADD R70, R70, 0x1, -R191 ;  /* 0x000000014646b824 */ /* 0x000fe200078e0abf */
[----:B------:R-:W-:Y:S01]  /*f770*/  ISETP.GT.U32.AND P3, PT, R191, R60, PT ;  /* 0x0000003cbf00720c */ /* 0x000fe20003f64070 */
[----:B-1----:R-:W-:Y:S01]  /*f780*/  IMAD.MOV.U32 R3, RZ, RZ, R67 ;  /* 0x000000ffff037224 */ /* 0x002fe200078e0043 */
[----:B------:R-:W-:Y:S01]  /*f790*/  IABS R66, R61 ;  /* 0x0000003d00427213 */ /* 0x000fe20000000000 */
[----:B------:R-:W-:Y:S01]  /*f7a0*/  IMAD.HI.U32 R67, R194, R62, RZ ;  /* 0x0000003ec2437227 */ /* 0x000fe200078e00ff */
[----:B------:R-:W-:-:S03]  /*f7b0*/  IABS R59, R64 ;  /* 0x00000040003b7213 */ /* 0x000fc60000000000 */
[----:B------:R-:W-:Y:S01]  /*f7c0*/  @!P4 IMAD.MOV R3, RZ, RZ, -R3 ;  /* 0x000000ffff03c224 */ /* 0x000fe200078e0a03 */
[----:B------:R-:W-:Y:S01]  /*f7d0*/  ISETP.GT.U32.AND P4, PT, R191, R65, PT ;  /* 0x00000041bf00720c */ /* 0x000fe20003f84070 */
[----:B------:R-:W-:Y:S02]  /*f7e0*/  IMAD.MOV R67, RZ, RZ, -R67 ;  /* 0x000000ffff437224 */ /* 0x000fe400078e0a43 */
[----:B------:R-:W-:Y:S01]  /*f7f0*/  @!P5 IMAD.IADD R68, R68, 0x1, -R191 ;  /* 0x000000014444d824 */ /* 0x000fe200078e0abf */
[----:B------:R1:W-:Y:S01]  /*f800*/  STL [R1+0x410], R3 ;  /* 0x0004100301007387 */ /* 0x0003e20000100800 */
[----:B------:R-:W-:-:S03]  /*f810*/  @!P3 IADD3 R60, R60, -R191, RZ ;  /* 0x800000bf3c3cb210 */ /* 0x000fc60007ffe0ff */
[C---:B------:R-:W-:Y:S02]  /*f820*/  ISETP.GT.U32.AND P5, PT, R191.reuse, R68, PT ;  /* 0x00000044bf00720c */ /* 0x040fe40003fa4070 */
[----:B------:R-:W-:-:S03]  /*f830*/  ISETP.GT.U32.AND P3, PT, R191, R60, PT ;  /* 0x0000003cbf00720c */ /* 0x000fc60003f64070 */
[----:B------:R-:W-:Y:S02]  /*f840*/  @!P4 IMAD.IADD R65, R65, 0x1, -R191 ;  /* 0x000000014141c824 */ /* 0x000fe400078e0abf */
[----:B-1----:R-:W-:Y:S02]  /*f850*/  IMAD.MOV.U32 R3, RZ, RZ, R70 ;  /* 0x000000ffff037224 */ /* 0x002fe400078e0046 */
[----:B------:R-:W-:Y:S01]  /*f860*/  IMAD.HI.U32 R70, R194, R69, RZ ;  /* 0x00000045c2467227 */ /* 0x000fe200078e00ff */
[----:B------:R-:W-:-:S03]  /*f870*/  ISETP.GT.U32.AND P4, PT, R191, R65, PT ;  /* 0x00000041bf00720c */ /* 0x000fc60003f84070 */
[----:B------:R-:W-:Y:S01]  /*f880*/  @!P6 IMAD.MOV R3, RZ, RZ, -R3 ;  /* 0x000000ffff03e224 */ /* 0x000fe200078e0a03 */
[----:B------:R-:W-:Y:S01]  /*f890*/  ISETP.GE.AND P6, PT, R57, RZ, PT ;  /* 0x000000ff3900720c */ /* 0x000fe20003fc6270 */
[C---:B------:R-:W-:Y:S02]  /*f8a0*/  IMAD R57, R191.reuse, R67, R62 ;  /* 0x00000043bf397224 */ /* 0x040fe400078e023e */
[----:B------:R-:W-:Y:S01]  /*f8b0*/  @!P5 IMAD.IADD R68, R68, 0x1, -R191 ;  /* 0x000000014444d824 */ /* 0x000fe200078e0abf */
[----:B------:R1:W-:Y:S01]  /*f8c0*/  STL [R1+0x408], R3 ;  /* 0x0004080301007387 */ /* 0x0003e20000100800 */
[----:B------:R-:W-:Y:S01]  /*f8d0*/  IMAD.HI.U32 R62, R194, R66, RZ ;  /* 0x00000042c23e7227 */ /* 0x000fe200078e00ff */
[----:B------:R-:W-:-:S03]  /*f8e0*/  ISETP.GT.U32.AND P5, PT, R191, R57, PT ;  /* 0x00000039bf00720c */ /* 0x000fc60003fa4070 */
[----:B------:R-:W-:Y:S01]  /*f8f0*/  IMAD.MOV R70, RZ, RZ, -R70 ;  /* 0x000000ffff467224 */ /* 0x000fe200078e0a46 */
[----:B------:R-:W-:Y:S01]  /*f900*/  IADD3 R62, -R62, RZ, RZ ;  /* 0x000000ff3e3e7210 */ /* 0x000fe20007ffe1ff */
[----:B------:R-:W-:-:S04]  /*f910*/  IMAD.HI.U32 R67, R194, R59, RZ ;  /* 0x0000003bc2437227 */ /* 0x000fc800078e00ff */
[----:B-1----:R-:W-:Y:S02]  /*f920*/  IMAD.MOV.U32 R3, RZ, RZ, R68 ;  /* 0x000000ffff037224 */ /* 0x002fe400078e0044 */
[--C-:B------:R-:W-:Y:S01]  /*f930*/  @!P3 IMAD.IADD R60, R60, 0x1, -R191.reuse ;  /* 0x000000013c3cb824 */ /* 0x100fe200078e0abf */
[----:B------:R-:W-:Y:S01]  /*f940*/  ISETP.GE.AND P3, PT, R63, RZ, PT ;  /* 0x000000ff3f00720c */ /* 0x000fe20003f66270 */
[----:B------:R-:W-:Y:S02]  /*f950*/  @!P5 IMAD.IADD R57, R57, 0x1, -R191 ;  /* 0x000000013939d824 */ /* 0x000fe400078e0abf */
[----:B------:R-:W-:Y:S01]  /*f960*/  @!P2 IMAD.MOV R3, RZ, RZ, -R3 ;  /* 0x000000ffff03a224 */ /* 0x000fe200078e0a03 */
[----:B------:R-:W-:Y:S01]  /*f970*/  MOV R4, R60 ;  /* 0x0000003c00047202 */ /* 0x000fe20000000f00 */
[C---:B------:R-:W-:Y:S01]  /*f980*/  IMAD R63, R191.reuse, R70, R69 ;  /* 0x00000046bf3f7224 */ /* 0x040fe200078e0245 */
[C---:B------:R-:W-:Y:S01]  /*f990*/  ISETP.GT.U32.AND P2, PT, R191.reuse, R57, PT ;  /* 0x00000039bf00720c */ /* 0x040fe20003f44070 */
[----:B------:R-:W-:Y:S01]  /*f9a0*/  IMAD.MOV R67, RZ, RZ, -R67 ;  /* 0x000000ffff437224 */ /* 0x000fe200078e0a43 */
[----:B------:R1:W-:Y:S01]  /*f9b0*/  STL [R1+0x3d0], R3 ;  /* 0x0003d00301007387 */ /* 0x0003e20000100800 */
[----:B------:R-:W-:Y:S01]  /*f9c0*/  IMAD R66, R191, R62, R66 ;  /* 0x0000003ebf427224 */ /* 0x000fe200078e0242 */
[----:B------:R-:W-:Y:S01]  /*f9d0*/  IADD3 R62, R247, 0x12a, RZ ;  /* 0x0000012af73e7810 */ /* 0x000fe20007ffe0ff */
[----:B------:R-:W-:Y:S01]  /*f9e0*/  @!P4 IMAD.IADD R65, R65, 0x1, -R191 ;  /* 0x000000014141c824 */ /* 0x000fe200078e0abf */
[C---:B------:R-:W-:Y:S01]  /*f9f0*/  ISETP.GT.U32.AND P5, PT, R191.reuse, R63, PT ;  /* 0x0000003fbf00720c */ /* 0x040fe20003fa4070 */
[C---:B------:R-:W-:Y:S01]  /*fa00*/  IMAD R59, R191.reuse, R67, R59 ;  /* 0x00000043bf3b7224 */ /* 0x040fe200078e023b */
[----:B------:R-:W-:Y:S01]  /*fa10*/  IABS R67, R62 ;  /* 0x0000003e00437213 */ /* 0x000fe20000000000 */
[----:B------:R-:W-:Y:S01]  /*fa20*/  @!P1 IMAD.MOV R4, RZ, RZ, -R4 ;  /* 0x000000ffff049224 */ /* 0x000fe200078e0a04 */
[----:B------:R-:W-:Y:S01]  /*fa30*/  ISETP.GT.U32.AND P4, PT, R191, R66, PT ;  /* 0x00000042bf00720c */ /* 0x000fe20003f84070 */
[----:B-1----:R-:W-:Y:S01]  /*fa40*/  IMAD.MOV.U32 R3, RZ, RZ, R65 ;  /* 0x000000ffff037224 */ /* 0x002fe200078e0041 */
[----:B------:R-:W-:Y:S01]  /*fa50*/  ISETP.GE.AND P1, PT, R58, RZ, PT ;  /* 0x000000ff3a00720c */ /* 0x000fe20003f26270 */
[----:B------:R-:W-:Y:S01]  /*fa60*/  IMAD.MOV.U32 R60, RZ, RZ, R67 ;  /* 0x000000ffff3c7224 */ /* 0x000fe200078e0043 */
[----:B------:R-:W-:Y:S01]  /*fa70*/  IADD3 R58, R247, 0x12b, RZ ;  /* 0x0000012bf73a7810 */ /* 0x000fe20007ffe0ff */
[----:B------:R-:W-:Y:S01]  /*fa80*/  @!P6 IMAD.MOV R3, RZ, RZ, -R3 ;  /* 0x000000ffff03e224 */ /* 0x000fe200078e0a03 */
[----:B------:R-:W-:Y:S01]  /*fa90*/  ISETP.GT.U32.AND P6, PT, R191, R59, PT ;  /* 0x0000003bbf00720c */ /* 0x000fe20003fc4070 */
[--C-:B------:R-:W-:Y:S01]  /*faa0*/  @!P2 IMAD.IADD R57, R57, 0x1, -R191.reuse ;  /* 0x000000013939a824 */ /* 0x100fe200078e0abf */
[----:B------:R-:W-:Y:S01]  /*fab0*/  ISETP.GE.AND P2, PT, R61, RZ, PT ;  /* 0x000000ff3d00720c */ /* 0x000fe20003f46270 */
[----:B------:R-:W-:Y:S01]  /*fac0*/  IMAD.HI.U32 R65, R194, R60, RZ ;  /* 0x0000003cc2417227 */ /* 0x000fe200078e00ff */
[----:B------:R-:W-:Y:S01]  /*fad0*/  IABS R61, R58 ;  /* 0x0000003a003d7213 */ /* 0x000fe20000000000 */
[----:B------:R-:W-:Y:S01]  /*fae0*/  STL [R1+0x3f4], R4 ;  /* 0x0003f40401007387 */ /* 0x000fe20000100800 */
[----:B------:R-:W-:Y:S01]  /*faf0*/  IADD3 R69, R247, 0x12e, RZ ;  /* 0x0000012ef7457810 */ /* 0x000fe20007ffe0ff */
[--C-:B------:R-:W-:Y:S01]  /*fb00*/  @!P5 IMAD.IADD R63, R63, 0x1, -R191.reuse ;  /* 0x000000013f3fd824 */ /* 0x100fe200078e0abf */
[----:B------:R-:W-:Y:S01]  /*fb10*/  ISETP.GE.AND P5, PT, R64, RZ, PT ;  /* 0x000000ff4000720c */ /* 0x000fe20003fa6270 */
[----:B------:R-:W-:Y:S01]  /*fb20*/  @!P4 IMAD.IADD R66, R66, 0x1, -R191 ;  /* 0x000000014242c824 */ /* 0x000fe200078e0abf */
[----:B------:R-:W-:Y:S01]  /*fb30*/  IADD3 R64, -R65, RZ, RZ ;  /* 0x000000ff41407210 */ /* 0x000fe20007ffe1ff */
[----:B------:R-:W-:Y:S01]  /*fb40*/  IMAD.MOV.U32 R65, RZ, RZ, R61 ;  /* 0x000000ffff417224 */ /* 0x000fe200078e003d */
[----:B------:R-:W-:Y:S01]  /*fb50*/  ISETP.GT.U32.AND P4, PT, R191, R63, PT ;  /* 0x0000003fbf00720c */ /* 0x000fe20003f84070 */
[----:B------:R-:W-:Y:S01]  /*fb60*/  @!P6 IMAD.IADD R59, R59, 0x1, -R191 ;  /* 0x000000013b3be824 */ /* 0x000fe200078e0abf */
[----:B------:R-:W-:Y:S01]  /*fb70*/  ISETP.GT.U32.AND P6, PT, R191, R66, PT ;  /* 0x00000042bf00720c */ /* 0x000fe20003fc4070 */
[----:B------:R-:W-:Y:S01]  /*fb80*/  IMAD.HI.U32 R61, R194, R65, RZ ;  /* 0x00000041c23d7227 */ /* 0x000fe200078e00ff */
[----:B------:R1:W-:Y:S01]  /*fb90*/  STL [R1+0x3fc], R3 ;  /* 0x0003fc0301007387 */ /* 0x0003e20000100800 */
[----:B------:R-:W-:-:S02]  /*fba0*/  IABS R68, R69 ;  /* 0x0000004500447213 */ /* 0x000fc40000000000 */
[----:B------:R-:W-:Y:S02]  /*fbb0*/  IMAD.MOV R61, RZ, RZ, -R61 ;  /* 0x000000ffff3d7224 */ /* 0x000fe400078e0a3d */
[----:B------:R-:W-:Y:S01]  /*fbc0*/  IMAD R60, R191, R64, R60 ;  /* 0x00000040bf3c7224 */ /* 0x000fe200078e023c */
[----:B------:R-:W-:Y:S01]  /*fbd0*/  IADD3 R64, R247, 0x12d, RZ ;  /* 0x0000012df7407810 */ /* 0x000fe20007ffe0ff */
[----:B------:R-:W-:Y:S02]  /*fbe0*/  IMAD R65, R191, R61, R65 ;  /* 0x0000003dbf417224 */ /* 0x000fe400078e0241 */
[----:B------:R-:W-:Y:S01]  /*fbf0*/  @!P4 IADD3 R63, R63, -R191, RZ ;  /* 0x800000bf3f3fc210 */ /* 0x000fe20007ffe0ff */
[----:B-1----:R-:W-:Y:S01]  /*fc00*/  IMAD.MOV.U32 R3, RZ, RZ, R57 ;  /* 0x000000ffff037224 */ /* 0x002fe200078e0039 */
[C---:B------:R-:W-:Y:S01]  /*fc10*/  ISETP.GT.U32.AND P4, PT, R191.reuse, R60, PT ;  /* 0x0000003cbf00720c */ /* 0x040fe20003f84070 */
[----:B------:R-:W-:Y:S01]  /*fc20*/  @!P6 IMAD.IADD R66, R66, 0x1, -R191 ;  /* 0x000000014242e824 */ /* 0x000fe200078e0abf */
[C---:B------:R-:W-:Y:S01]  /*fc30*/  ISETP.GT.U32.AND P6, PT, R191.reuse, R65, PT ;  /* 0x00000041bf00720c */ /* 0x040fe20003fc4070 */
[----:B------:R-:W-:Y:S01]  /*fc40*/  @!P3 IMAD.MOV R3, RZ, RZ, -R3 ;  /* 0x000000ffff03b224 */ /* 0x000fe200078e0a03 */
[----:B------:R-:W-:Y:S01]  /*fc50*/  ISETP.GT.U32.AND P3, PT, R191, R59, PT ;  /* 0x0000003bbf00720c */ /* 0x000fe20003f64070 */
[----:B------:R-:W-:Y:S01]  /*fc60*/  IMAD.MOV.U32 R4, RZ, RZ, R66 ;  /* 0x000000ffff047224 */ /* 0x000fe200078e0042 */
[----:B------:R-:W-:-:S02]  /*fc70*/  IADD3 R57, R247, 0x12c, RZ ;  /* 0x0000012cf7397810 */ /* 0x000fc40007ffe0ff */
[----:B------:R-:W-:Y:S01]  /*fc80*/  IABS R61, R64 ;  /* 0x00000040003d7213 */ /* 0x000fe20000000000 */
[----:B------:R1:W-:Y:S01]  /*fc90*/  STL [R1+0x400], R3 ;  /* 0x0004000301007387 */ /* 0x0003e20000100800 */
[----:B------:R-:W-:Y:S01]  /*fca0*/  IABS R67, R57 ;  /* 0x0000003900437213 */ /* 0x000fe20000000000 */
[----:B------:R-:W-:Y:S01]  /*fcb0*/  @!P2 IMAD.MOV R4, RZ, RZ, -R4 ;  /* 0x000000ffff04a224 */ /* 0x000fe200078e0a04 */
[----:B------:R-:W-:Y:S01]  /*fcc0*/  IADD3 R66, R247, 0x132, RZ ;  /* 0x00000132f7427810 */ /* 0x000fe20007ffe0ff */
[----:B------:R-:W-:-:S04]  /*fcd0*/  IMAD.HI.U32 R70, R194, R61, RZ ;  /* 0x0000003dc2467227 */ /* 0x000fc800078e00ff */
[----:B------:R-:W-:Y:S01]  /*fce0*/  @!P3 IMAD.IADD R59, R59, 0x1, -R191 ;  /* 0x000000013b3bb824 */ /* 0x000fe200078e0abf */
[----:B------:R-:W-:Y:S01]  /*fcf0*/  ISETP.GE.AND P3, PT, R62, RZ, PT ;  /* 0x000000ff3e00720c */ /* 0x000fe20003f66270 */
[----:B-1----:R-:W-:Y:S01]  /*fd00*/  IMAD.MOV.U32 R3, RZ, RZ, R63 ;  /* 0x000000ffff037224 */ /* 0x002fe200078e003f */
[----:B------:R-:W-:Y:S01]  /*fd10*/  IADD3 R63, -R70, RZ, RZ ;  /* 0x000000ff463f7210 */ /* 0x000fe20007ffe1ff */
[----:B------:R-:W-:Y:S02]  /*fd20*/  @!P6 IMAD.IADD R65, R65, 0x1, -R191 ;  /* 0x000000014141e824 */ /* 0x000fe400078e0abf */
[----:B------:R-:W-:Y:S02]  /*fd30*/  IMAD.MOV.U32 R62, RZ, RZ, R68 ;  /* 0x000000ffff3e7224 */ /* 0x000fe400078e0044 */
[----:B------:R-:W-:Y:S01]  /*fd40*/  IMAD.HI.U32 R68, R194, R67, RZ ;  /* 0x00000043c2447227 */ /* 0x000fe200078e00ff */
[----:B------:R-:W-:-:S03]  /*fd50*/  ISETP.GT.U32.AND P6, PT, R191, R65, PT ;  /* 0x00000041bf00720c */ /* 0x000fc60003fc4070 */
[----:B------:R-:W-:Y:S02]  /*fd60*/  @!P1 IMAD.MOV R3, RZ, RZ, -R3 ;  /* 0x000000ffff039224 */ /* 0x000fe400078e0a03 */
[----:B------:R-:W-:Y:S01]  /*fd70*/  @!P4 IMAD.IADD R60, R60, 0x1, -R191 ;  /* 0x000000013c3cc824 */ /* 0x000fe200078e0abf */
[----:B------:R-:W-:Y:S01]  /*fd80*/  ISETP.GE.AND P4, PT, R58, RZ, PT ;  /* 0x000000ff3a00720c */ /* 0x000fe20003f86270 */
[----:B------:R-:W-:Y:S01]  /*fd90*/  IMAD.HI.U32 R58, R194, R62, RZ ;  /* 0x0000003ec23a7227 */ /* 0x000fe200078e00ff */
[----:B------:R1:W-:Y:S02]  /*fda0*/  STL [R1+0x3f8], R3 ;  /* 0x0003f80301007387 */ /* 0x0003e40000100800 */
[----:B------:R-:W-:Y:S01]  /*fdb0*/  ISETP.GT.U32.AND P1, PT, R191, R60, PT ;  /* 0x0000003cbf00720c */ /* 0x000fe20003f24070 */
[----:B------:R-:W-:Y:S01]  /*fdc0*/  IMAD.MOV R68, RZ, RZ, -R68 ;  /* 0x000000ffff447224 */ /* 0x000fe200078e0a44 */
[----:B------:R-:W-:Y:S01]  /*fdd0*/  STL [R1+0x3e8], R4 ;  /* 0x0003e80401007387 */ /* 0x000fe20000100800 */
[----:B------:R-:W-:-:S02]  /*fde0*/  IMAD.MOV R58, RZ, RZ, -R58 ;  /* 0x000000ffff3a7224 */ /* 0x000fc400078e0a3a */
[----:B------:R-:W-:Y:S01]  /*fdf0*/  IMAD R61, R191, R63, R61 ;  /* 0x0000003fbf3d7224 */ /* 0x000fe200078e023d */
[----:B------:R-:W-:Y:S01]  /*fe00*/  IADD3 R63, R247, 0x130, RZ ;  /* 0x00000130f73f7810 */ /* 0x000fe20007ffe0ff */
[----:B------:R-:W-:Y:S01]  /*fe10*/  IMAD R67, R191, R68, R67 ;  /* 0x00000044bf437224 */ /* 0x000fe200078e0243 */
[C---:B------:R-:W-:Y:S01]  /*fe20*/  IADD3 R68, R247.reuse, 0x131, RZ ;  /* 0x00000131f7447810 */ /* 0x040fe20007ffe0ff */
[----:B-1----:R-:W-:Y:S01]  /*fe30*/  IMAD.MOV.U32 R3, RZ, RZ, R59 ;  /* 0x000000ffff037224 */ /* 0x002fe200078e003b */
[----:B------:R-:W-:Y:S01]  /*fe40*/  IADD3 R59, R247, 0x12f, RZ ;  /* 0x0000012ff73b7810 */ /* 0x000fe20007ffe0ff */
[C---:B------:R-:W-:Y:S01]  /*fe50*/  IMAD R62, R191.reuse, R58, R62 ;  /* 0x0000003abf3e7224 */ /* 0x040fe200078e023e */
[----:B------:R-:W-:Y:S01]  /*fe60*/  ISETP.GT.U32.AND P2, PT, R191, R67, PT ;  /* 0x00000043bf00720c */ /* 0x000fe20003f44070 */
[--C-:B------:R-:W-:Y:S01]  /*fe70*/  @!P6 IMAD.IADD R65, R65, 0x1, -R191.reuse ;  /* 0x000000014141e824 */ /* 0x100fe200078e0abf */
[----:B------:R-:W-:Y:S01]  /*fe80*/  @!P5 IADD3 R3, -R3, RZ, RZ ;  /* 0x000000ff0303d210 */ /* 0x000fe20007ffe1ff */
[----:B------:R-:W-:Y:S01]  /*fe90*/  @!P1 IMAD.IADD R60, R60, 0x1, -R191 ;  /* 0x000000013c3c9824 */ /* 0x000fe200078e0abf */
[----:B------:R-:W-:-:S02]  /*fea0*/  ISETP.GT.U32.AND P5, PT, R191, R61, PT ;  /* 0x0000003dbf00720c */ /* 0x000fc40003fa4070 */
[----:B------:R-:W-:Y:S01]  /*feb0*/  ISETP.GT.U32.AND P6, PT, R191, R62, PT ;  /* 0x0000003ebf00720c */ /* 0x000fe20003fc4070 */
[----:B------:R1:W-:Y:S01]  /*fec0*/  STL [R1+0x3ec], R3 ;  /* 0x0003ec0301007387 */ /* 0x0003e20000100800 */
[----:B------:R-:W-:Y:S02]  /*fed0*/  ISETP.GE.AND P1, PT, R57, RZ, PT ;  /* 0x000000ff3900720c */ /* 0x000fe40003f26270 */
[----:B------:R-:W-:Y:S02]  /*fee0*/  IABS R58, R63 ;  /* 0x0000003f003a7213 */ /* 0x000fe40000000000 */
[----:B------:R-:W-:Y:S01]  /*fef0*/  IABS R57, R59 ;  /* 0x0000003b00397213 */ /* 0x000fe20000000000 */
[--C-:B------:R-:W-:Y:S01]  /*ff00*/  @!P2 IMAD.IADD R67, R67, 0x1, -R191.reuse ;  /* 0x000000014343a824 */ /* 0x100fe200078e0abf */
[----:B------:R-:W-:Y:S02]  /*ff10*/  ISETP.GE.AND P2, PT, R64, RZ, PT ;  /* 0x000000ff4000720c */ /* 0x000fe40003f46270 */
[----:B------:R-:W-:Y:S01]  /*ff20*/  IABS R71, R68 ;  /* 0x0000004400477213 */ /* 0x000fe20000000000 */
[----:B------:R-:W-:Y:S01]  /*ff30*/  @!P5 IMAD.IADD R61, R61, 0x1, -R191 ;  /* 0x000000013d3dd824 */ /* 0x000fe200078e0abf */
[C---:B------:R-:W-:Y:S01]  /*ff40*/  ISETP.GT.U32.AND P5, PT, R191.reuse, R67, PT ;  /* 0x00000043bf00720c */ /* 0x040fe20003fa4070 */
[----:B-1----:R-:W-:Y:S01]  /*ff50*/  IMAD.MOV.U32 R3, RZ, RZ, R60 ;  /* 0x000000ffff037224 */ /* 0x002fe200078e003c */
[----:B------:R-:W-:Y:S01]  /*ff60*/  @!P6 IADD3 R62, R62, -R191, RZ ;  /* 0x800000bf3e3ee210 */ /* 0x000fe20007ffe0ff */
[----:B------:R-:W-:Y:S01]  /*ff70*/  IMAD.HI.U32 R60, R194, R58, RZ ;  /* 0x0000003ac23c7227 */ /* 0x000fe200078e00ff */
[----:B------:R-:W-:-:S03]  /*ff80*/  ISETP.GT.U32.AND P6, PT, R191, R61, PT ;  /* 0x0000003dbf00720c */ /* 0x000fc60003fc4070 */
[----:B------:R-:W-:-:S04]  /*ff90*/  IMAD.HI.U32 R64, R194, R57, RZ ;  /* 0x00000039c2407227 */ /* 0x000fc800078e00ff */
[----:B------:R-:W-:Y:S02]  /*ffa0*/  IMAD.MOV R60, RZ, RZ, -R60 ;  /* 0x000000ffff3c7224 */ /* 0x000fe400078e0a3c */
[----:B------:R-:W-:Y:S02]  /*ffb0*/  IMAD.MOV R64, RZ, RZ, -R64 ;  /* 0x000000ffff407224 */ /* 0x000fe400078e0a40 */
[----:B------:R-:W-:Y:S01]  /*ffc0*/  IMAD R58, R191, R60, R58 ;  /* 0x0000003cbf3a7224 */ /* 0x000fe200078e023a */
[----:B------:R-:W-:Y:S01]  /*ffd0*/  IADD3 R60, R247, 0x133, RZ ;  /* 0x00000133f73c7810 */ /* 0x000fe20007ffe0ff */
[----:B------:R-:W-:Y:S01]  /*ffe0*/  IMAD R57, R191, R64, R57 ;  /* 0x00000040bf397224 */ /* 0x000fe200078e0239 */
[----:B------:R-:W-:Y:S01]  /*fff0*/  IABS R64, R66 ;  /* 0x0000004200407213 */ /* 0x000fe20000000000 */
[--C-:B------:R-:W-:Y:S01]  /*10000*/  @!P6 IMAD.IADD R61, R61, 0x1, -R191.reuse ;  /* 0x000000013d3de824 */ /* 0x100fe200078e0abf */
[----:B------:R-:W-:Y:S01]  /*10010*/  ISETP.GT.U32.AND P6, PT, R191, R58, PT ;  /* 0x0000003abf00720c */ /* 0x000fe20003fc4070 */
[----:B------:R-:W-:Y:S01]  /*10020*/  @!P5 IMAD.IADD R67, R67, 0x1, -R191 ;  /* 0x000000014343d824 */ /* 0x000fe200078e0abf */
[----:B------:R-:W-:Y:S01]  /*10030*/  ISETP.GT.U32.AND P5, PT, R191, R57, PT ;  /* 0x00000039bf00720c */ /* 0x000fe20003fa4070 */
[----:B------:R-:W-:-:S04]  /*10040*/  IMAD.HI.U32 R72, R194, R71, RZ ;  /* 0x00000047c2487227 */ /* 0x000fc800078e00ff */
[----:B------:R-:W-:Y:S01]  /*10050*/  @!P3 IMAD.MOV R3, RZ, RZ, -R3 ;  /* 0x000000ffff03b224 */ /* 0x000fe200078e0a03 */
[----:B------:R-:W-:Y:S01]  /*10060*/  ISETP.GT.U32.AND P3, PT, R191, R62, PT ;  /* 0x0000003ebf00720c */ /* 0x000fe20003f64070 */
[----:B------:R-:W-:Y:S02]  /*10070*/  IMAD.MOV R72, RZ, RZ, -R72 ;  /* 0x000000ffff487224 */ /* 0x000fe400078e0a48 */
[----:B------:R-:W-:Y:S01]  /*10080*/  IMAD.MOV.U32 R5, RZ, RZ, R67 ;  /* 0x000000ffff057224 */ /* 0x000fe200078e0043 */
[----:B------:R1:W-:Y:S01]  /*10090*/  STL [R1+0x3f0], R3 ;  /* 0x0003f00301007387 */ /* 0x0003e20000100800 */
[----:B------:R-:W-:Y:S02]  /*100a0*/  @!P6 IMAD.IADD R58, R58, 0x1, -R191 ;  /* 0x000000013a3ae824 */ /* 0x000fe400078e0abf */
[----:B------:R-:W-:Y:S01]  /*100b0*/  @!P5 IADD3 R57, R57, -R191, RZ ;  /* 0x800000bf3939d210 */ /* 0x000fe20007ffe0ff */
[----:B------:R-:W-:Y:S01]  /*100c0*/  IMAD.HI.U32 R70, R194, R64, RZ ;  /* 0x00000040c2467227 */ /* 0x000fe200078e00ff */
[----:B------:R-:W-:-:S02]  /*100d0*/  ISETP.GE.AND P5, PT, R59, RZ, PT ;  /* 0x000000ff3b00720c */ /* 0x000fc40003fa6270 */
[C---:B------:R-:W-:Y:S01]  /*100e0*/  ISETP.GT.U32.AND P6, PT, R191.reuse, R58, PT ;  /* 0x0000003abf00720c */ /* 0x040fe20003fc4070 */
[----:B------:R-:W-:Y:S01]  /*100f0*/  IMAD R59, R191, R72, R71 ;  /* 0x00000048bf3b7224 */ /* 0x000fe200078e0247 */
[----:B------:R-:W-:Y:S01]  /*10100*/  IADD3 R72, R247, 0x137, RZ ;  /* 0x00000137f7487810 */ /* 0x000fe20007ffe0ff */
[----:B------:R-:W-:Y:S02]  /*10110*/  @!P1 IMAD.MOV R5, RZ, RZ, -R5 ;  /* 0x000000ffff059224 */ /* 0x000fe400078e0a05 */
[----:B------:R-:W-:Y:S01]  /*10120*/  @!P3 IMAD.IADD R62, R62, 0x1, -R191 ;  /* 0x000000013e3eb824 */ /* 0x000fe200078e0abf */
[----:B------:R-:W-:Y:S01]  /*10130*/  ISETP.GT.U32.AND P1, PT, R191, R59, PT ;  /* 0x0000003bbf00720c */ /* 0x000fe20003f24070 */
[----:B------:R-:W-:Y:S01]  /*10140*/  IMAD.MOV R70, RZ, RZ, -R70 ;  /* 0x000000ffff467224 */ /* 0x000fe200078e0a46 */
[----:B------:R-:W-:Y:S01]  /*10150*/  ISETP.GE.AND P3, PT, R69, RZ, PT ;  /* 0x000000ff4500720c */ /* 0x000fe20003f66270 */
[----:B------:R-:W-:Y:S01]  /*10160*/  IMAD.MOV.U32 R4, RZ, RZ, R61 ;  /* 0x000000ffff047224 */ /* 0x000fe200078e003d */
[----:B------:R-:W-:Y:S01]  /*10170*/  IABS R69, R60 ;  /* 0x0000003c00457213 */ /* 0x000fe20000000000 */
[----:B-1----:R-:W-:-:S02]  /*10180*/  IMAD.MOV.U32 R3, RZ, RZ, R65 ;  /* 0x000000ffff037224 */ /* 0x002fc400078e0041 */
[----:B------:R-:W-:Y:S02]  /*10190*/  IMAD R64, R191, R70, R64 ;  /* 0x00000046bf407224 */ /* 0x000fe400078e0240 */
[----:B------:R-:W-:Y:S01]  /*101a0*/  @!P2 IMAD.MOV R4, RZ, RZ, -R4 ;  /* 0x000000ffff04a224 */ /* 0x000fe200078e0a04 */
[----:B------:R-:W-:Y:S01]  /*101b0*/  ISETP.GE.AND P2, PT, R63, RZ, PT ;  /* 0x000000ff3f00720c */ /* 0x000fe20003f46270 */
[----:B------:R-:W-:Y:S01]  /*101c0*/  @!P4 IMAD.MOV R3, RZ, RZ, -R3 ;  /* 0x000000ffff03c224 */ /* 0x000fe200078e0a03 */
[----:B------:R-:W-:Y:S01]  /*101d0*/  IADD3 R63, R247, 0x134, RZ ;  /* 0x00000134f73f7810 */ /* 0x000fe20007ffe0ff */
[----:B------:R-:W-:Y:S01]  /*101e0*/  IMAD.HI.U32 R61, R194, R69, RZ ;  /* 0x00000045c23d7227 */ /* 0x000fe200078e00ff */
[----:B------:R-:W-:Y:S02]  /*101f0*/  @!P1 IADD3 R59, R59, -R191, RZ ;  /* 0x800000bf3b3b9210 */ /* 0x000fe40007ffe0ff */
[C---:B------:R-:W-:Y:S01]  /*10200*/  ISETP.GT.U32.AND P4, PT, R191.reuse, R57, PT ;  /* 0x00000039bf00720c */ /* 0x040fe20003f84070 */
[----:B------:R-:W-:Y:S01]  /*10210*/  @!P6 IMAD.IADD R58, R58, 0x1, -R191 ;  /* 0x000000013a3ae824 */ /* 0x000fe200078e0abf */
[----:B------:R-:W-:Y:S01]  /*10220*/  ISETP.GT.U32.AND P6, PT, R191, R64, PT ;  /* 0x00000040bf00720c */ /* 0x000fe20003fc4070 */
[----:B------:R-:W-:Y:S01]  /*10230*/  IMAD.MOV R61, RZ, RZ, -R61 ;  /* 0x000000ffff3d7224 */ /* 0x000fe200078e0a3d */
[----:B------:R1:W-:Y:S01]  /*10240*/  STL [R1+0x3e0], R3 ;  /* 0x0003e00301007387 */ /* 0x0003e20000100800 */
[----:B------:R-:W-:-:S02]  /*10250*/  IABS R70, R63 ;  /* 0x0000003f00467213 */ /* 0x000fc40000000000 */
[C---:B------:R-:W-:Y:S01]  /*10260*/  IMAD R61, R191.reuse, R61, R69 ;  /* 0x0000003dbf3d7224 */ /* 0x040fe200078e0245 */
[C---:B------:R-:W-:Y:S01]  /*10270*/  ISETP.GT.U32.AND P1, PT, R191.reuse, R59, PT ;  /* 0x0000003bbf00720c */ /* 0x040fe20003f24070 */
[----:B------:R-:W-:Y:S01]  /*10280*/  @!P2 IMAD.MOV R58, RZ, RZ, -R58 ;  /* 0x000000ffff3aa224 */ /* 0x000fe200078e0a3a */
[----:B------:R-:W-:Y:S01]  /*10290*/  STL [R1+0x3dc], R5 ;  /* 0x0003dc0501007387 */ /* 0x000fe20000100800 */
[----:B------:R-:W-:Y:S01]  /*102a0*/  IMAD.HI.U32 R65, R194, R70, RZ ;  /* 0x00000046c2417227 */ /* 0x000fe200078e00ff */
[----:B------:R-:W-:Y:S02]  /*102b0*/  ISETP.GT.U32.AND P2, PT, R191, R61, PT ;  /* 0x0000003dbf00720c */ /* 0x000fe40003f44070 */
[----:B-1----:R-:W-:Y:S01]  /*102c0*/  MOV R3, R62 ;  /* 0x0000003e00037202 */ /* 0x002fe20000000f00 */
[----:B------:R-:W-:Y:S01]  /*102d0*/  @!P6 IMAD.IADD R64, R64, 0x1, -R191 ;  /* 0x000000014040e824 */ /* 0x000fe200078e0abf */
[----:B------:R-:W-:Y:S01]  /*102e0*/  IADD3 R62, R247, 0x136, RZ ;  /* 0x00000136f73e7810 */ /* 0x000fe20007ffe0ff */
[----:B------:R-:W-:Y:S01]  /*102f0*/  IMAD.MOV R65, RZ, RZ, -R65 ;  /* 0x000000ffff417224 */ /* 0x000fe200078e0a41 */
[----:B------:R-:W-:Y:S01]  /*10300*/  STL [R1+0x3d8], R4 ;  /* 0x0003d80401007387 */ /* 0x000fe20000100800 */
[----:B------:R-:W-:Y:S01]  /*10310*/  @!P3 IMAD.MOV R3, RZ, RZ, -R3 ;  /* 0x000000ffff03b224 */ /* 0x000fe200078e0a03 */
[----:B------:R-:W-:Y:S01]  /*10320*/  ISETP.GE.AND P3, PT, R68, RZ, PT ;  /* 0x000000ff4400720c */ /* 0x000fe20003f66270 */
[--C-:B------:R-:W-:Y:S01]  /*10330*/  @!P4 IMAD.IADD R57, R57, 0x1, -R191.reuse ;  /* 0x000000013939c824 */ /* 0x100fe200078e0abf */
[----:B------:R-:W-:Y:S01]  /*10340*/  ISETP.GT.U32.AND P6, PT, R191, R64, PT ;  /* 0x00000040bf00720c */ /* 0x000fe20003fc4070 */
[----:B------:R-:W-:Y:S01]  /*10350*/  @!P1 IMAD.IADD R59, R59, 0x1, -R191 ;  /* 0x000000013b3b9824 */ /* 0x000fe200078e0abf */
[----:B------:R-:W-:Y:S01]  /*10360*/  ISETP.GE.AND P4, PT, R66, RZ, PT ;  /* 0x000000ff4200720c */ /* 0x000fe20003f86270 */
[----:B------:R-:W-:Y:S01]  /*10370*/  IMAD R70, R191, R65, R70 ;  /* 0x00000041bf467224 */ /* 0x000fe200078e0246 */
[----:B------:R-:W-:Y:S01]  /*10380*/  IABS R66, R62 ;  /* 0x0000003e00427213 */ /* 0x000fe20000000000 */
[----:B------:R-:W-:Y:S01]  /*10390*/  @!P5 IMAD.MOV R57, RZ, RZ, -R57 ;  /* 0x000000ffff39d224 */ /* 0x000fe200078e0a39 */
[----:B------:R-:W-:Y:S01]  /*103a0*/  ISETP.GE.AND P5, PT, R60, RZ, PT ;  /* 0x000000ff3c00720c */ /* 0x000fe20003fa6270 */
[----:B------:R-:W-:Y:S01]  /*103b0*/  @!P2 IMAD.IADD R61, R61, 0x1, -R191 ;  /* 0x000000013d3da824 */ /* 0x000fe200078e0abf */
[----:B------:R-:W-:Y:S01]  /*103c0*/  IADD3 R60, R247, 0x135, RZ ;  /* 0x00000135f73c7810 */ /* 0x000fe20007ffe0ff */
[C---:B------:R-:W-:Y:S01]  /*103d0*/  IMAD.HI.U32 R68, R194.reuse, R66, RZ ;  /* 0x00000042c2447227 */ /* 0x040fe200078e00ff */
[----:B------:R-:W-:Y:S01]  /*103e0*/  ISETP.GE.AND P1, PT, R63, RZ, PT ;  /* 0x000000ff3f00720c */ /* 0x000fe20003f26270 */
[----:B------:R1:W-:Y:S01]  /*103f0*/  STL [R1+0x3d4], R3 ;  /* 0x0003d40301007387 */ /* 0x0003e20000100800 */
[----:B------:R-:W-:Y:S01]  /*10400*/  IABS R67, R60 ;  /* 0x0000003c00437213 */ /* 0x000fe20000000000 */
[----:B------:R-:W-:Y:S01]  /*10410*/  @!P3 IMAD.MOV R59, RZ, RZ, -R59 ;  /* 0x000000ffff3bb224 */ /* 0x000fe200078e0a3b */
[C---:B------:R-:W-:Y:S01]  /*10420*/  ISETP.GT.U32.AND P3, PT, R191.reuse, R70, PT ;  /* 0x00000046bf00720c */ /* 0x040fe20003f64070 */
[----:B------:R-:W-:Y:S01]  /*10430*/  IMAD.MOV R68, RZ, RZ, -R68 ;  /* 0x000000ffff447224 */ /* 0x000fe200078e0a44 */
[----:B------:R-:W-:Y:S01]  /*10440*/  ISETP.GT.U32.AND P2, PT, R191, R61, PT ;  /* 0x0000003dbf00720c */ /* 0x000fe20003f44070 */
[----:B------:R-:W-:Y:S01]  /*10450*/  IMAD.HI.U32 R65, R194, R67, RZ ;  /* 0x00000043c2417227 */ /* 0x000fe200078e00ff */
[----:B------:R-:W-:-:S02]  /*10460*/  @!P6 IADD3 R64, R64, -R191, RZ ;  /* 0x800000bf4040e210 */ /* 0x000fc40007ffe0ff */
[----:B------:R-:W-:Y:S01]  /*10470*/  ISETP.GE.AND P6, PT, R60, RZ, PT ;  /* 0x000000ff3c00720c */ /* 0x000fe20003fc6270 */
[----:B------:R-:W-:Y:S01]  /*10480*/  IMAD.MOV R65, RZ, RZ, -R65 ;  /* 0x000000ffff417224 */ /* 0x000fe200078e0a41 */
[----:B------:R-:W-:Y:S01]  /*10490*/  IABS R63, R72 ;  /* 0x00000048003f7213 */ /* 0x000fe20000000000 */
[----:B------:R-:W-:Y:S01]  /*104a0*/  IMAD.MOV.U32 R60, RZ, RZ, R64 ;  /* 0x000000ffff3c7224 */ /* 0x000fe200078e0040 */
[----:B------:R-:W-:Y:S01]  /*104b0*/  IADD3 R64, R247, 0x13a, RZ ;  /* 0x0000013af7407810 */ /* 0x000fe20007ffe0ff */
[----:B------:R-:W-:Y:S01]  /*104c0*/  IMAD R67, R191, R65, R67 ;  /* 0x00000041bf437224 */ /* 0x000fe200078e0243 */
[----:B------:R-:W-:Y:S01]  /*104d0*/  IADD3 R65, R247, 0x139, RZ ;  /* 0x00000139f7417810 */ /* 0x000fe20007ffe0ff */
[----:B------:R-:W-:Y:S01]  /*104e0*/  @!P4 IMAD.MOV R60, RZ, RZ, -R60 ;  /* 0x000000ffff3cc224 */ /* 0x000fe200078e0a3c */
[----:B------:R-:W-:Y:S01]  /*104f0*/  @!P3 IADD3 R70, R70, -R191, RZ ;  /* 0x800000bf4646b210 */ /* 0x000fe20007ffe0ff */
[----:B------:R-:W-:Y:S01]  /*10500*/  @!P2 IMAD.IADD R61, R61, 0x1, -R191 ;  /* 0x000000013d3da824 */ /* 0x000fe200078e0abf */
[----:B------:R-:W-:Y:S01]  /*10510*/  ISETP.GE.AND P4, PT, R62, RZ, PT ;  /* 0x000000ff3e00720c */ /* 0x000fe20003f86270 */
[----:B------:R-:W-:Y:S01]  /*10520*/  IMAD.HI.U32 R62, R194, R63, RZ ;  /* 0x0000003fc23e7227 */ /* 0x000fe200078e00ff */
[----:B------:R-:W-:-:S02]  /*10530*/  ISETP.GT.U32.AND P3, PT, R191, R70, PT ;  /* 0x00000046bf00720c */ /* 0x000fc40003f64070 */
[C---:B------:R-:W-:Y:S01]  /*10540*/  ISETP.GT.U32.AND P2, PT, R191.reuse, R67, PT ;  /* 0x00000043bf00720c */ /* 0x040fe20003f44070 */
[----:B------:R-:W-:Y:S01]  /*10550*/  IMAD R66, R191, R68, R66 ;  /* 0x00000044bf427224 */ /* 0x000fe200078e0242 */
[----:B------:R-:W-:Y:S01]  /*10560*/  IADD3 R69, R247, 0x138, RZ ;  /* 0x00000138f7457810 */ /* 0x000fe20007ffe0ff */
[----:B-1----:R-:W-:Y:S01]  /*10570*/  IMAD.MOV.U32 R3, RZ, RZ, R61 ;  /* 0x000000ffff037224 */ /* 0x002fe200078e003d */
[----:B------:R-:W-:Y:S01]  /*10580*/  IABS R61, R65 ;  /* 0x00000041003d7213 */ /* 0x000fe20000000000 */
[----:B------:R-:W-:Y:S01]  /*10590*/  IMAD.MOV R62, RZ, RZ, -R62 ;  /* 0x000000ffff3e7224 */ /* 0x000fe200078e0a3e */
[----:B------:R-:W-:Y:S01]  /*105a0*/  IABS R68, R69 ;  /* 0x0000004500447213 */ /* 0x000fe20000000000 */
[----:B------:R-:W-:Y:S01]  /*105b0*/  @!P5 IMAD.MOV R3, RZ, RZ, -R3 ;  /* 0x000000ffff03d224 */ /* 0x000fe200078e0a03 */
[C---:B------:R-:W-:Y:S01]  /*105c0*/  ISETP.GT.U32.AND P5, PT, R191.reuse, R66, PT ;  /* 0x00000042bf00720c */ /* 0x040fe20003fa4070 */
[----:B------:R-:W-:Y:S01]  /*105d0*/  IMAD R63, R191, R62, R63 ;  /* 0x0000003ebf3f7224 */ /* 0x000fe200078e023f */
[----:B------:R-:W-:Y:S01]  /*105e0*/  IABS R62, R64 ;  /* 0x00000040003e7213 */ /* 0x000fe20000000000 */
[--C-:B------:R-:W-:Y:S01]  /*105f0*/  @!P3 IMAD.IADD R70, R70, 0x1, -R191.reuse ;  /* 0x000000014646b824 */ /* 0x100fe200078e0abf */
[----:B------:R1:W-:Y:S01]  /*10600*/  STL [R1+0x3c8], R3 ;  /* 0x0003c80301007387 */ /* 0x0003e20000100800 */
[----:B------:R-:W-:Y:S01]  /*10610*/  @!P2 IMAD.IADD R67, R67, 0x1, -R191 ;  /* 0x000000014343a824 */ /* 0x000fe200078e0abf */
[----:B------:R-:W-:Y:S01]  /*10620*/  ISETP.GT.U32.AND P3, PT, R191, R63, PT ;  /* 0x0000003fbf00720c */ /* 0x000fe20003f64070 */
[----:B------:R-:W-:-:S03]  /*10630*/  IMAD.HI.U32 R71, R194, R68, RZ ;  /* 0x00000044c2477227 */ /* 0x000fc600078e00ff */
[----:B------:R-:W-:Y:S01]  /*10640*/  ISETP.GT.U32.AND P2, PT, R191, R67, PT ;  /* 0x00000043bf00720c */ /* 0x000fe20003f44070 */
[----:B------:R-:W-:Y:S02]  /*10650*/  IMAD.MOV R71, RZ, RZ, -R71 ;  /* 0x000000ffff477224 */ /* 0x000fe400078e0a47 */
[----:B------:R-:W-:Y:S01]  /*10660*/  @!P5 IMAD.IADD R66, R66, 0x1, -R191 ;  /* 0x000000014242d824 */ /* 0x000fe200078e0abf */
[----:B-1----:R-:W-:Y:S01]  /*10670*/  MOV R3, R70 ;  /* 0x0000004600037202 */ /* 0x002fe20000000f00 */
[----:B------:R-:W-:-:S03]  /*10680*/  IMAD.HI.U32 R70, R194, R61, RZ ;  /* 0x0000003dc2467227 */ /* 0x000fc600078e00ff */
[----:B------:R-:W-:Y:S01]  /*10690*/  ISETP.GT.U32.AND P5, PT, R191, R66, PT ;  /* 0x00000042bf00720c */ /* 0x000fe20003fa4070 */
[----:B------:R-:W-:Y:S02]  /*106a0*/  @!P3 IMAD.IADD R63, R63, 0x1, -R191 ;  /* 0x000000013f3fb824 */ /* 0x000fe400078e0abf */
[----:B------:R-:W-:Y:S01]  /*106b0*/  @!P1 IMAD.MOV R3, RZ, RZ, -R3 ;  /* 0x000000ffff039224 */ /* 0x000fe200078e0a03 */
[----:B------:R-:W-:Y:S01]  /*106c0*/  ISETP.GE.AND P1, PT, R72, RZ, PT ;  /* 0x000000ff4800720c */ /* 0x000fe20003f26270 */
[----:B------:R-:W-:Y:S01]  /*106d0*/  IMAD.HI.U32 R72, R194, R62, RZ ;  /* 0x0000003ec2487227 */ /* 0x000fe200078e00ff */
[----:B------:R-:W-:Y:S02]  /*106e0*/  ISETP.GT.U32.AND P3, PT, R191, R63, PT ;  /* 0x0000003fbf00720c */ /* 0x000fe40003f64070 */
[----:B------:R1:W-:Y:S01]  /*106f0*/  STL [R1+0x3cc], R3 ;  /* 0x0003cc0301007387 */ /* 0x0003e20000100800 */
[----:B------:R-:W-:Y:S02]  /*10700*/  IMAD.MOV R70, RZ, RZ, -R70 ;  /* 0x000000ffff467224 */ /* 0x000fe400078e0a46 */
[----:B------:R-:W-:Y:S01]  /*10710*/  @!P2 IMAD.IADD R67, R67, 0x1, -R191 ;  /* 0x000000014343a824 */ /* 0x000fe200078e0abf */
[----:B------:R-:W-:Y:S01]  /*10720*/  ISETP.GE.AND P2, PT, R69, RZ, PT ;  /* 0x000000ff4500720c */ /* 0x000fe20003f46270 */
[----:B------:R-:W-:Y:S01]  /*10730*/  IMAD.MOV R69, RZ, RZ, -R72 ;  /* 0x000000ffff457224 */ /* 0x000fe200078e0a48 */
[----:B------:R-:W-:Y:S01]  /*10740*/  @!P5 IADD3 R66, R66, -R191, RZ ;  /* 0x800000bf4242d210 */ /* 0x000fe20007ffe0ff */
[----:B------:R-:W-:-:S02]  /*10750*/  IMAD R61, R191, R70, R61 ;  /* 0x00000046bf3d7224 */ /* 0x000fc400078e023d */
[----:B------:R-:W-:Y:S02]  /*10760*/  IMAD.MOV.U32 R4, RZ, RZ, R67 ;  /* 0x000000ffff047224 */ /* 0x000fe400078e0043 */
[C---:B------:R-:W-:Y:S02]  /*10770*/  IMAD R62, R191.reuse, R69, R62 ;  /* 0x00000045bf3e7224 */ /* 0x040fe400078e023e */
[----:B------:R-:W-:Y:S01]  /*10780*/  @!P6 IMAD.MOV R4, RZ, RZ, -R4 ;  /* 0x000000ffff04e224 */ /* 0x000fe200078e0a04 */
[----:B------:R-:W-:Y:S01]  /*10790*/  ISETP.GT.U32.AND P6, PT, R191, R61, PT ;  /* 0x0000003dbf00720c */ /* 0x000fe20003fc4070 */
[----:B------:R-:W-:Y:S01]  /*107a0*/  @!P3 IMAD.IADD R63, R63, 0x1, -R191 ;  /* 0x000000013f3fb824 */ /* 0x000fe200078e0abf */
[C---:B------:R-:W-:Y:S01]  /*107b0*/  ISETP.GT.U32.AND P3, PT, R191.reuse, R62, PT ;  /* 0x0000003ebf00720c */ /* 0x040fe20003f64070 */
[----:B------:R-:W-:Y:S01]  /*107c0*/  IMAD R68, R191, R71, R68 ;  /* 0x00000047bf447224 */ /* 0x000fe200078e0244 */
[----:B------:R-:W-:Y:S01]  /*107d0*/  IADD3 R71, R247, 0x13b, RZ ;  /* 0x0000013bf7477810 */ /* 0x000fe20007ffe0ff */
[----:B-1----:R-:W-:Y:S01]  /*107e0*/  IMAD.MOV.U32 R3, RZ, RZ, R66 ;  /* 0x000000ffff037224 */ /* 0x002fe200078e0042 */
[----:B------:R-:W-:Y:S02]  /*107f0*/  STL [R1+0x3b8], R4 ;  /* 0x0003b80401007387 */ /* 0x000fe40000100800 */
[----:B------:R-:W-:Y:S01]  /*10800*/  ISETP.GT.U32.AND P5, PT, R191, R68, PT ;  /* 0x00000044bf00720c */ /* 0x000fe20003fa4070 */
[----:B------:R-:W-:Y:S01]  /*10810*/  @!P4 IMAD.MOV R3, RZ, RZ, -R3 ;  /* 0x000000ffff03c224 */ /* 0x000fe200078e0a03 */
[----:B------:R-:W-:-:S02]  /*10820*/  ISETP.GE.AND P4, PT, R65, RZ, PT ;  /* 0x000000ff4100720c */ /* 0x000fc40003f86270 */
[----:B------:R-:W-:Y:S02]  /*10830*/  IADD3 R65, R247, 0x13c, RZ ;  /* 0x0000013cf7417810 */ /* 0x000fe40007ffe0ff */
[----:B------:R-:W-:Y:S01]  /*10840*/  @!P6 IADD3 R61, R61, -R191, RZ ;  /* 0x800000bf3d3de210 */ /* 0x000fe20007ffe0ff */
[----:B------:R-:W-:Y:S01]  /*10850*/  @!P3 IMAD.IADD R62, R62, 0x1, -R191 ;  /* 0x000000013e3eb824 */ /* 0x000fe200078e0abf */
[----:B------:R-:W-:Y:S01]  /*10860*/  IABS R70, R65 ;  /* 0x0000004100467213 */ /* 0x000fe20000000000 */
[----:B------:R1:W-:Y:S01]  /*10870*/  STL [R1+0x3c0], R3 ;  /* 0x0003c00301007387 */ /* 0x0003e20000100800 */
[----:B------:R-:W-:Y:S02]  /*10880*/  ISETP.GT.U32.AND P3, PT, R191, R61, PT ;  /* 0x0000003dbf00720c */ /* 0x000fe40003f64070 */
[----:B------:R-:W-:Y:S01]  /*10890*/  IABS R67, R71 ;  /* 0x0000004700437213 */ /* 0x000fe20000000000 */
[----:B------:R-:W-:-:S04]  /*108a0*/  IMAD.HI.U32 R69, R194, R70, RZ ;  /* 0x00000046c2457227 */ /* 0x000fc800078e00ff */
[----:B------:R-:W-:Y:S01]  /*108b0*/  @!P5 IMAD.IADD R68, R68, 0x1, -R191 ;  /* 0x000000014444d824 */ /* 0x000fe200078e0abf */
[----:B------:R-:W-:Y:S01]  /*108c0*/  ISETP.GE.AND P5, PT, R64, RZ, PT ;  /* 0x000000ff4000720c */ /* 0x000fe20003fa6270 */
[----:B------:R-:W-:Y:S01]  /*108d0*/  IMAD.MOV R69, RZ, RZ, -R69 ;  /* 0x000000ffff457224 */ /* 0x000fe200078e0a45 */
[----:B------:R-:W-:Y:S01]  /*108e0*/  IADD3 R64, R247, 0x13d, RZ ;  /* 0x0000013df7407810 */ /* 0x000fe20007ffe0ff */
[----:B-1----:R-:W-:Y:S01]  /*108f0*/  IMAD.MOV.U32 R3, RZ, RZ, R63 ;  /* 0x000000ffff037224 */ /* 0x002fe200078e003f */
[C---:B------:R-:W-:Y:S01]  /*10900*/  ISETP.GT.U32.AND P6, PT, R191.reuse, R68, PT ;  /* 0x00000044bf00720c */ /* 0x040fe20003fc4070 */
[----:B------:R-:W-:Y:S01]  /*10910*/  IMAD R70, R191, R69, R70 ;  /* 0x00000045bf467224 */ /* 0x000fe200078e0246 */
[----:B------:R-:W-:Y:S01]  /*10920*/  @!P3 IADD3 R61, R61, -R191, RZ ;  /* 0x800000bf3d3db210 */ /* 0x000fe20007ffe0ff */
[----:B------:R-:W-:Y:S01]  /*10930*/  IMAD.HI.U32 R66, R194, R67, RZ ;  /* 0x00000043c2427227 */ /* 0x000fe200078e00ff */
[----:B------:R-:W-:Y:S02]  /*10940*/  IABS R63, R64 ;  /* 0x00000040003f7213 */ /* 0x000fe40000000000 */
[C---:B------:R-:W-:Y:S01]  /*10950*/  ISETP.GT.U32.AND P3, PT, R191.reuse, R70, PT ;  /* 0x00000046bf00720c */ /* 0x040fe20003f64070 */
[----:B------:R-:W-:Y:S01]  /*10960*/  @!P1 IMAD.MOV R3, RZ, RZ, -R3 ;  /* 0x000000ffff039224 */ /* 0x000fe200078e0a03 */
[----:B------:R-:W-:Y:S01]  /*10970*/  ISETP.GT.U32.AND P1, PT, R191, R62, PT ;  /* 0x0000003ebf00720c */ /* 0x000fe20003f24070 */
[----:B------:R-:W-:-:S02]  /*10980*/  IMAD.MOV R66, RZ, RZ, -R66 ;  /* 0x000000ffff427224 */ /* 0x000fc400078e0a42 */
[----:B------:R-:W-:Y:S01]  /*10990*/  IMAD.HI.U32 R69, R194, R63, RZ ;  /* 0x0000003fc2457227 */ /* 0x000fe200078e00ff */
[----:B------:R1:W-:Y:S03]  /*109a0*/  STL [R1+0x3c4], R3 ;  /* 0x0003c40301007387 */ /* 0x0003e60000100800 */
[----:B------:R-:W-:Y:S01]  /*109b0*/  IMAD R67, R191, R66, R67 ;  /* 0x00000042bf437224 */ /* 0x000fe200078e0243 */
[----:B------:R-:W-:Y:S01]  /*109c0*/  IADD3 R66, R247, 0x13e, RZ ;  /* 0x0000013ef7427810 */ /* 0x000fe20007ffe0ff */
[--C-:B------:R-:W-:Y:S02]  /*109d0*/  @!P6 IMAD.IADD R68, R68, 0x1, -R191.reuse ;  /* 0x000000014444e824 */ /* 0x100fe400078e0abf */
[--C-:B------:R-:W-:Y:S01]  /*109e0*/  @!P3 IMAD.IADD R70, R70, 0x1, -R191.reuse ;  /* 0x000000014646b824 */ /* 0x100fe200078e0abf */
[----:B------:R-:W-:Y:S01]  /*109f0*/  IABS R72, R66 ;  /* 0x0000004200487213 */ /* 0x000fe20000000000 */
[----:B------:R-:W-:Y:S01]  /*10a00*/  @!P1 IMAD.IADD R62, R62, 0x1, -R191 ;  /* 0x000000013e3e9824 */ /* 0x000fe200078e0abf */
[----:B------:R-:W-:Y:S01]  /*10a10*/  ISETP.GT.U32.AND P6, PT, R191, R67, PT ;  /* 0x00000043bf00720c */ /* 0x000fe20003fc4070 */
[----:B-1----:R-:W-:Y:S01]  /*10a20*/  IMAD.MOV.U32 R3, RZ, RZ, R68 ;  /* 0x000000ffff037224 */ /* 0x002fe200078e0044 */
[----:B------:R-:W-:Y:S01]  /*10a30*/  ISETP.GE.AND P1, PT, R71, RZ, PT ;  /* 0x000000ff4700720c */ /* 0x000fe20003f26270 */
[----:B------:R-:W-:Y:S01]  /*10a40*/  IMAD.MOV.U32 R68, RZ, RZ, R72 ;  /* 0x000000ffff447224 */ /* 0x000fe200078e0048 */
[----:B------:R-:W-:Y:S01]  /*10a50*/  IABS R71, R73 ;  /* 0x0000004900477213 */ /* 0x000fe20000000000 */
[----:B------:R-:W-:Y:S01]  /*10a60*/  @!P2 IMAD.MOV R3, RZ, RZ, -R3 ;  /* 0x000000ffff03a224 */ /* 0x000fe200078e0a03 */
[----:B------:R-:W-:Y:S01]  /*10a70*/  ISETP.GE.AND P2, PT, R65, RZ, PT ;  /* 0x000000ff4100720c */ /* 0x000fe20003f46270 */
[----:B------:R-:W-:Y:S01]  /*10a80*/  @!P5 IMAD.MOV R62, RZ, RZ, -R62 ;  /* 0x000000ffff3ed224 */ /* 0x000fe200078e0a3e */
[----:B------:R-:W-:Y:S01]  /*10a90*/  MOV R65, R71 ;  /* 0x0000004700417202 */ /* 0x000fe20000000f00 */
[----:B------:R-:W-:Y:S01]  /*10aa0*/  IMAD.HI.U32 R71, R194, R68, RZ ;  /* 0x00000044c2477227 */ /* 0x000fe200078e00ff */
[----:B------:R-:W-:Y:S01]  /*10ab0*/  ISETP.GT.U32.AND P3, PT, R191, R70, PT ;  /* 0x00000046bf00720c */ /* 0x000fe20003f64070 */
[----:B------:R1:W-:Y:S01]  /*10ac0*/  STL [R1+0x3bc], R3 ;  /* 0x0003bc0301007387 */ /* 0x0003e20000100800 */
[----:B------:R-:W-:Y:S01]  /*10ad0*/  ISETP.GE.AND P5, PT, R64, RZ, PT ;  /* 0x000000ff4000720c */ /* 0x000fe20003fa6270 */
[----:B------:R-:W-:-:S02]  /*10ae0*/  IMAD.MOV R71, RZ, RZ, -R71 ;  /* 0x000000ffff477224 */ /* 0x000fc400078e0a47 */
[----:B------:R-:W-:Y:S02]  /*10af0*/  @!P6 IMAD.IADD R67, R67, 0x1, -R191 ;  /* 0x000000014343e824 */ /* 0x000fe400078e0abf */
[----:B------:R-:W-:Y:S02]  /*10b00*/  IMAD.MOV R69, RZ, RZ, -R69 ;  /* 0x000000ffff457224 */ /* 0x000fe400078e0a45 */
[C---:B------:R-:W-:Y:S01]  /*10b10*/  IMAD R64, R191.reuse, R71, R68 ;  /* 0x00000047bf407224 */ /* 0x040fe200078e0244 */
[C---:B------:R-:W-:Y:S01]  /*10b20*/  ISETP.GT.U32.AND P6, PT, R191.reuse, R67, PT ;  /* 0x00000043bf00720c */ /* 0x040fe20003fc4070 */
[----:B------:R-:W-:Y:S01]  /*10b30*/  IMAD R63, R191, R69, R63 ;  /* 0x00000045bf3f7224 */ /* 0x000fe200078e023f */
[----:B------:R-:W-:Y:S01]  /*10b40*/  IADD3 R68, R247, 0x140, RZ ;  /* 0x00000140f7447810 */ /* 0x000fe20007ffe0ff */
[----:B------:R-:W-:Y:S01]  /*10b50*/  @!P4 IMAD.MOV R61, RZ, RZ, -R61 ;  /* 0x000000ffff3dc224 */ /* 0x000fe200078e0a3d */
[----:B------:R-:W-:Y:S01]  /*10b60*/  @!P3 IADD3 R70, R70, -R191, RZ ;  /* 0x800000bf4646b210 */ /* 0x000fe20007ffe0ff */
[----:B------:R-:W-:Y:S01]  /*10b70*/  IMAD.HI.U32 R69, R194, R65, RZ ;  /* 0x00000041c2457227 */ /* 0x000fe200078e00ff */
[----:B------:R-:W-:-:S02]  /*10b80*/  ISETP.GT.U32.AND P3, PT, R191, R64, PT ;  /* 0x00000040bf00720c */ /* 0x000fc40003f64070 */
[----:B------:R-:W-:Y:S01]  /*10b90*/  ISETP.GT.U32.AND P4, PT, R191, R63, PT ;  /* 0x0000003fbf00720c */ /* 0x000fe20003f84070 */
[----:B------:R-:W-:Y:S01]  /*10ba0*/  IMAD.MOV R69, RZ, RZ, -R69 ;  /* 0x000000ffff457224 */ /* 0x000fe200078e0a45 */
[----:B------:R-:W-:-:S03]  /*10bb0*/  IADD3 R71, R247, 0x141, RZ ;  /* 0x00000141f7477810 */ /* 0x000fc60007ffe0ff */
[----:B------:R-:W-:Y:S01]  /*10bc0*/  @!P6 IMAD.IADD R67, R67, 0x1, -R191 ;  /* 0x000000014343e824 */ /* 0x000fe200078e0abf */
[----:B------:R-:W-:Y:S01]  /*10bd0*/  ISETP.GE.AND P6, PT, R66, RZ, PT ;  /* 0x000000ff4200720c */ /* 0x000fe20003fc6270 */
[----:B------:R-:W-:Y:S01]  /*10be0*/  IMAD R65, R191, R69, R65 ;  /* 0x00000045bf417224 */ /* 0x000fe200078e0241 */
[----:B------:R-:W-:Y:S01]  /*10bf0*/  IABS R66, R68 ;  /* 0x0000004400427213 */ /* 0x000fe20000000000 */
[----:B-1----:R-:W-:Y:S01]  /*10c00*/  IMAD.MOV.U32 R3, RZ, RZ, R67 ;  /* 0x000000ffff037224 */ /* 0x002fe200078e0043 */
[----:B------:R-:W-:Y:S01]  /*10c10*/  IABS R67, R71 ;  /* 0x0000004700437213 */ /* 0x000fe20000000000 */
[--C-:B------:R-:W-:Y:S01]  /*10c20*/  @!P3 IMAD.IADD R64, R64, 0x1, -R191.reuse ;  /* 0x000000014040b824 */ /* 0x100fe200078e0abf */
[----:B------:R-:W-:Y:S01]  /*10c30*/  IADD3 R69, R247, 0x142, RZ ;  /* 0x00000142f7457810 */ /* 0x000fe20007ffe0ff */
[----:B------:R-:W-:Y:S02]  /*10c40*/  @!P4 IMAD.IADD R63, R63, 0x1, -R191 ;  /* 0x000000013f3fc824 */ /* 0x000fe400078e0abf */
[----:B------:R-:W-:Y:S01]  /*10c50*/  IMAD.HI.U32 R72, R194, R66, RZ ;  /* 0x00000042c2487227 */ /* 0x000fe200078e00ff */
[----:B------:R-:W-:-:S02]  /*10c60*/  ISETP.GT.U32.AND P3, PT, R191, R64, PT ;  /* 0x00000040bf00720c */ /* 0x000fc40003f64070 */
[C---:B------:R-:W-:Y:S01]  /*10c70*/  ISETP.GT.U32.AND P4, PT, R191.reuse, R63, PT ;  /* 0x0000003fbf00720c */ /* 0x040fe20003f84070 */
[----:B------:R-:W-:Y:S01]  /*10c80*/  @!P1 IMAD.MOV R3, RZ, RZ, -R3 ;  /* 0x000000ffff039224 */ /* 0x000fe200078e0a03 */
[----:B------:R-:W-:Y:S02]  /*10c90*/  IADD3 R72, -R72, RZ, RZ ;  /* 0x000000ff48487210 */ /* 0x000fe40007ffe1ff */
[C---:B------:R-:W-:Y:S02]  /*10ca0*/  ISETP.GT.U32.AND P1, PT, R191.reuse, R65, PT ;  /* 0x00000041bf00720c */ /* 0x040fe40003f24070 */
[----:B------:R1:W-:Y:S01]  /*10cb0*/  STL [R1+0x3ac], R3 ;  /* 0x0003ac0301007387 */ /* 0x0003e20000100800 */
[----:B------:R-:W-:Y:S01]  /*10cc0*/  IMAD R66, R191, R72, R66 ;  /* 0x00000048bf427224 */ /* 0x000fe200078e0242 */
[----:B------:R-:W-:-:S03]  /*10cd0*/  IABS R72, R77 ;  /* 0x0000004d00487213 */ /* 0x000fc60000000000 */
[--C-:B------:R-:W-:Y:S01]  /*10ce0*/  @!P3 IMAD.IADD R64, R64, 0x1, -R191.reuse ;  /* 0x000000014040b824 */ /* 0x100fe200078e0abf */
[----:B------:R-:W-:Y:S01]  /*10cf0*/  ISETP.GT.U32.AND P3, PT, R191, R66, PT ;  /* 0x00000042bf00720c */ /* 0x000fe20003f64070 */
[----:B------:R-:W-:Y:S01]  /*10d00*/  @!P4 IMAD.IADD R63, R63, 0x1, -R191 ;  /* 0x000000013f3fc824 */ /* 0x000fe200078e0abf */
[----:B------:R-:W-:Y:S01]  /*10d10*/  ISETP.GE.AND P4, PT, R68, RZ, PT ;  /* 0x000000ff4400720c */ /* 0x000fe20003f86270 */
[----:B------:R-:W-:Y:S01]  /*10d20*/  @!P6 IMAD.MOV R64, RZ, RZ, -R64 ;  /* 0x000000ffff40e224 */ /* 0x000fe200078e0a40 */
[----:B------:R-:W-:Y:S01]  /*10d30*/  ISETP.GE.AND P6, PT, R71, RZ, PT ;  /* 0x000000ff4700720c */ /* 0x000fe20003fc6270 */
[----:B-1----:R-:W-:Y:S01]  /*10d40*/  IMAD.MOV.U32 R3, RZ, RZ, R70 ;  /* 0x000000ffff037224 */ /* 0x002fe200078e0046 */
[----:B------:R-:W-:Y:S01]  /*10d50*/  @!P5 IADD3 R63, -R63, RZ, RZ ;  /* 0x000000ff3f3fd210 */ /* 0x000fe20007ffe1ff */
[----:B------:R-:W-:Y:S01]  /*10d60*/  IMAD.HI.U32 R70, R194, R67, RZ ;  /* 0x00000043c2467227 */ /* 0x000fe200078e00ff */
[----:B------:R-:W-:-:S03]  /*10d70*/  IABS R71, R81 ;  /* 0x0000005100477213 */ /* 0x000fc60000000000 */
[----:B------:R-:W-:Y:S02]  /*10d80*/  IMAD.MOV R70, RZ, RZ, -R70 ;  /* 0x000000ffff467224 */ /* 0x000fe400078e0a46 */
[----:B------:R-:W-:Y:S02]  /*10d90*/  @!P1 IMAD.IADD R65, R65, 0x1, -R191 ;  /* 0x0000000141419824 */ /* 0x000fe400078e0abf */
[----:B------:R-:W-:Y:S02]  /*10da0*/  IMAD R67, R191, R70, R67 ;  /* 0x00000046bf437224 */ /* 0x000fe400078e0243 */
[----:B------:R-:W-:Y:S01]  /*10db0*/  @!P2 IMAD.MOV R3, RZ, RZ, -R3 ;  /* 0x000000ffff03a224 */ /* 0x000fe200078e0a03 */
[----:B------:R-:W-:Y:S01]  /*10dc0*/  ISETP.GE.AND P2, PT, R73, RZ, PT ;  /* 0x000000ff4900720c */ /* 0x000fe20003f46270 */
[----:B------:R-:W-:Y:S01]  /*10dd0*/  @!P3 IMAD.IADD R66, R66, 0x1, -R191 ;  /* 0x000000014242b824 */ /* 0x000fe200078e0abf */
[C---:B------:R-:W-:Y:S01]  /*10de0*/  ISETP.GT.U32.AND P1, PT, R191.reuse, R65, PT ;  /* 0x00000041bf00720c */ /* 0x040fe20003f24070 */
[----:B------:R-:W-:Y:S01]  /*10df0*/  IMAD.HI.U32 R74, R194, R71, RZ ;  /* 0x00000047c24a7227 */ /* 0x000fe200078e00ff */
[C---:B------:R-:W-:Y:S01]  /*10e00*/  ISETP.GT.U32.AND P5, PT, R191.reuse, R67, PT ;  /* 0x00000043bf00720c */ /* 0x040fe20003fa4070 */
[----:B------:R1:W-:Y:S01]  /*10e10*/  STL [R1+0x3b0], R3 ;  /* 0x0003b00301007387 */ /* 0x0003e20000100800 */
[----:B------:R-:W-:Y:S01]  /*10e20*/  IABS R73, R69 ;  /* 0x0000004500497213 */ /* 0x000fe20000000000 */
[----:B------:R-:W-:Y:S01]  /*10e30*/  IMAD.MOV R74, RZ, RZ, -R74 ;  /* 0x000000ffff4a7224 */ /* 0x000fe200078e0a4a */
[----:B------:R-:W-:-:S03]  /*10e40*/  ISETP.GT.U32.AND P3, PT, R191, R66, PT ;  /* 0x00000042bf00720c */ /* 0x000fc60003f64070 */
[----:B------:R-:W-:Y:S01]  /*10e50*/  IMAD.MOV.U32 R68, RZ, RZ, R73 ;  /* 0x000000ffff447224 */ /* 0x000fe200078e0049 */
[----:B------:R-:W-:Y:S01]  /*10e60*/  IABS R73, R78 ;  /* 0x0000004e00497213 */ /* 0x000fe20000000000 */
[----:B------:R-:W-:Y:S02]  /*10e70*/  IMAD R71, R191, R74, R71 ;  /* 0x0000004abf477224 */ /* 0x000fe400078e0247 */
[----:B------:R-:W-:-:S04]  /*10e80*/  IMAD.HI.U32 R70, R194, R68, RZ ;  /* 0x00000044c2467227 */ /* 0x000fc800078e00ff */
[--C-:B------:R-:W-:Y:S01]  /*10e90*/  @!P1 IMAD.IADD R65, R65, 0x1, -R191.reuse ;  /* 0x0000000141419824 */ /* 0x100fe200078e0abf */
[----:B------:R-:W-:Y:S01]  /*10ea0*/  ISETP.GE.AND P1, PT, R69, RZ, PT ;  /* 0x000000ff4500720c */ /* 0x000fe20003f26270 */
[----:B------:R-:W-:Y:S01]  /*10eb0*/  @!P5 IMAD.IADD R67, R67, 0x1, -R191 ;  /* 0x000000014343d824 */ /* 0x000fe200078e0abf */
[----:B------:R-:W-:Y:S01]  /*10ec0*/  @!P3 IADD3 R66, R66, -R191, RZ ;  /* 0x800000bf4242b210 */ /* 0x000fe20007ffe0ff */
[----:B------:R-:W-:Y:S02]  /*10ed0*/  IMAD.MOV R70, RZ, RZ, -R70 ;  /* 0x000000ffff467224 */ /* 0x000fe400078e0a46 */
[----:B------:R-:W-:Y:S01]  /*10ee0*/  IMAD.MOV.U32 R69, RZ, RZ, R72 ;  /* 0x000000ffff457224 */ /* 0x000fe200078e0048 */
[C---:B------:R-:W-:Y:S01]  /*10ef0*/  ISETP.GT.U32.AND P5, PT, R191.reuse, R67, PT ;  /* 0x00000043bf00720c */ /* 0x040fe20003fa4070 */
[----:B------:R-:W-:Y:S01]  /*10f00*/  IMAD R68, R191, R70, R68 ;  /* 0x00000046bf447224 */ /* 0x000fe200078e0244 */
[----:B------:R-:W-:Y:S01]  /*10f10*/  IABS R70, R83 ;  /* 0x0000005300467213 */ /* 0x000fe20000000000 */
[----:B------:R-:W-:-:S03]  /*10f20*/  IMAD.HI.U32 R72, R194, R69, RZ ;  /* 0x00000045c2487227 */ /* 0x000fc600078e00ff */
[----:B------:R-:W-:Y:S01]  /*10f30*/  ISETP.GT.U32.AND P3, PT, R191, R68, PT ;  /* 0x00000044bf00720c */ /* 0x000fe20003f64070 */
[----:B------:R-:W-:Y:S02]  /*10f40*/  IMAD.MOV R72, RZ, RZ, -R72 ;  /* 0x000000ffff487224 */ /* 0x000fe400078e0a48 */
[----:B------:R-:W-:-:S04]  /*10f50*/  IMAD.HI.U32 R76, R194, R70, RZ ;  /* 0x00000046c24c7227 */ /* 0x000fc800078e00ff */
[----:B------:R-:W-:Y:S01]  /*10f60*/  IMAD R69, R191, R72, R69 ;  /* 0x00000048bf457224 */ /* 0x000fe200078e0245 */
[----:B------:R-:W-:Y:S01]  /*10f70*/  IABS R72, R75 ;  /* 0x0000004b00487213 */ /* 0x000fe20000000000 */
[----:B------:R-:W-:Y:S02]  /*10f80*/  IMAD.MOV R76, RZ, RZ, -R76 ;  /* 0x000000ffff4c7224 */ /* 0x000fe400078e0a4c */
[--C-:B------:R-:W-:Y:S01]  /*10f90*/  @!P5 IMAD.IADD R67, R67, 0x1, -R191.reuse ;  /* 0x000000014343d824 */ /* 0x100fe200078e0abf */
[C---:B------:R-:W-:Y:S01]  /*10fa0*/  ISETP.GT.U32.AND P5, PT, R191.reuse, R69, PT ;  /* 0x00000045bf00720c */ /* 0x040fe20003fa4070 */
[----:B------:R-:W-:Y:S01]  /*10fb0*/  IMAD R70, R191, R76, R70 ;  /* 0x0000004cbf467224 */ /* 0x000fe200078e0246 */
[----:B------:R-:W-:Y:S01]  /*10fc0*/  IADD3 R76, R247, 0x148, RZ ;  /* 0x00000148f74c7810 */ /* 0x000fe20007ffe0ff */
[----:B------:R-:W-:Y:S02]  /*10fd0*/  @!P3 IMAD.IADD R68, R68, 0x1, -R191 ;  /* 0x000000014444b824 */ /* 0x000fe400078e0abf */
[----:B------:R-:W-:Y:S01]  /*10fe0*/  IMAD.HI.U32 R82, R194, R72, RZ ;  /* 0x00000048c2527227 */ /* 0x000fe200078e00ff */
[----:B------:R-:W-:-:S02]  /*10ff0*/  ISETP.GT.U32.AND P3, PT, R191, R70, PT ;  /* 0x00000046bf00720c */ /* 0x000fc40003f64070 */
[----:B------:R-:W-:Y:S01]  /*11000*/  IABS R74, R76 ;  /* 0x0000004c004a7213 */ /* 0x000fe20000000000 */
[----:B------:R-:W-:Y:S02]  /*11010*/  IMAD.MOV R82, RZ, RZ, -R82 ;  /* 0x000000ffff527224 */ /* 0x000fe400078e0a52 */
[----:B------:R-:W-:Y:S02]  /*11020*/  @!P4 IMAD.MOV R66, RZ, RZ, -R66 ;  /* 0x000000ffff42c224 */ /* 0x000fe400078e0a42 */
[----:B------:R-:W-:Y:S01]  /*11030*/  @!P5 IADD3 R69, R69, -R191, RZ ;  /* 0x800000bf4545d210 */ /* 0x000fe20007ffe0ff */
[C---:B------:R-:W-:Y:S01]  /*11040*/  IMAD R72, R191.reuse, R82, R72 ;  /* 0x00000052bf487224 */ /* 0x040fe200078e0248 */
[----:B------:R-:W-:Y:S01]  /*11050*/  ISETP.GT.U32.AND P5, PT, R191, R71, PT ;  /* 0x00000047bf00720c */ /* 0x000fe20003fa4070 */
[----:B------:R-:W-:-:S04]  /*11060*/  IMAD.HI.U32 R82, R194, R74, RZ ;  /* 0x0000004ac2527227 */ /* 0x000fc800078e00ff */
[----:B------:R-:W-:Y:S01]  /*11070*/  @!P3 IMAD.IADD R70, R70, 0x1, -R191 ;  /* 0x000000014646b824 */ /* 0x000fe200078e0abf */
[C---:B------:R-:W-:Y:S01]  /*11080*/  ISETP.GT.U32.AND P3, PT, R191.reuse, R69, PT ;  /* 0x00000045bf00720c */ /* 0x040fe20003f64070 */
[----:B------:R-:W-:Y:S01]  /*11090*/  @!P2 IMAD.MOV R65, RZ, RZ, -R65 ;  /* 0x000000ffff41a224 */ /* 0x000fe200078e0a41 */
[C---:B------:R-:W-:Y:S01]  /*110a0*/  ISETP.GT.U32.AND P2, PT, R191.reuse, R68, PT ;  /* 0x00000044bf00720c */ /* 0x040fe20003f44070 */
[----:B------:R-:W-:Y:S01]  /*110b0*/  IMAD.HI.U32 R79, R194, R73, RZ ;  /* 0x00000049c24f7227 */ /* 0x000fe200078e00ff */
[----:B------:R-:W-:-:S03]  /*110c0*/  ISETP.GT.U32.AND P4, PT, R191, R70, PT ;  /* 0x00000046bf00720c */ /* 0x000fc60003f84070 */
[----:B------:R-:W-:Y:S02]  /*110d0*/  @!P5 IMAD.IADD R71, R71, 0x1, -R191 ;  /* 0x000000014747d824 */ /* 0x000fe400078e0abf */
[----:B------:R-:W-:Y:S02]  /*110e0*/  IMAD.MOV R82, RZ, RZ, -R82 ;  /* 0x000000ffff527224 */ /* 0x000fe400078e0a52 */
[----:B------:R-:W-:Y:S01]  /*110f0*/  @!P6 IMAD.MOV R67, RZ, RZ, -R67 ;  /* 0x000000ffff43e224 */ /* 0x000fe200078e0a43 */
[C---:B------:R-:W-:Y:S01]  /*11100*/  ISETP.GT.U32.AND P6, PT, R191.reuse, R72, PT ;  /* 0x00000048bf00720c */ /* 0x040fe20003fc4070 */
[----:B------:R-:W-:Y:S01]  /*11110*/  IMAD.MOV R79, RZ, RZ, -R79 ;  /* 0x000000ffff4f7224 */ /* 0x000fe200078e0a4f */
[C---:B------:R-:W-:Y:S01]  /*11120*/  ISETP.GT.U32.AND P5, PT, R191.reuse, R71, PT ;  /* 0x00000047bf00720c */ /* 0x040fe20003fa4070 */
[C---:B------:R-:W-:Y:S01]  /*11130*/  IMAD R74, R191.reuse, R82, R74 ;  /* 0x00000052bf4a7224 */ /* 0x040fe200078e024a */
[----:B------:R-:W-:Y:S01]  /*11140*/  @!P2 IADD3 R68, R68, -R191, RZ ;  /* 0x800000bf4444a210 */ /* 0x000fe20007ffe0ff */
[C---:B------:R-:W-:Y:S01]  /*11150*/  IMAD R73, R191.reuse, R79, R73 ;  /* 0x0000004fbf497224 */ /* 0x040fe200078e0249 */
[----:B------:R-:W-:Y:S01]  /*11160*/  IABS R79, R80 ;  /* 0x00000050004f7213 */ /* 0x000fe20000000000 */
[--C-:B------:R-:W-:Y:S01]  /*11170*/  @!P4 IMAD.IADD R70, R70, 0x1, -R191.reuse ;  /* 0x000000014646c824 */ /* 0x100fe200078e0abf */
[----:B------:R-:W-:Y:S01]  /*11180*/  ISETP.GT.U32.AND P4, PT, R191, R74, PT ;  /* 0x0000004abf00720c */ /* 0x000fe20003f84070 */
[----:B------:R-:W-:Y:S01]  /*11190*/  @!P3 IMAD.IADD R69, R69, 0x1, -R191 ;  /* 0x000000014545b824 */ /* 0x000fe200078e0abf */
[----:B------:R-:W-:Y:S01]  /*111a0*/  ISETP.GT.U32.AND P2, PT, R191, R73, PT ;  /* 0x00000049bf00720c */ /* 0x000fe20003f44070 */
[----:B------:R-:W-:Y:S01]  /*111b0*/  IMAD.HI.U32 R82, R194, R79, RZ ;  /* 0x0000004fc2527227 */ /* 0x000fe200078e00ff */
[----:B------:R-:W-:-:S02]  /*111c0*/  ISETP.GE.AND P3, PT, R77, RZ, PT ;  /* 0x000000ff4d00720c */ /* 0x000fc40003f66270 */
[----:B------:R-:W-:Y:S01]  /*111d0*/  IADD3 R77, R247, 0x14a, RZ ;  /* 0x0000014af74d7810 */ /* 0x000fe20007ffe0ff */
[--C-:B------:R-:W-:Y:S01]  /*111e0*/  @!P6 IMAD.IADD R72, R72, 0x1, -R191.reuse ;  /* 0x000000014848e824 */ /* 0x100fe200078e0abf */
[----:B------:R-:W-:Y:S01]  /*111f0*/  ISETP.GE.AND P6, PT, R81, RZ, PT ;  /* 0x000000ff5100720c */ /* 0x000fe20003fc6270 */
[--C-:B------:R-:W-:Y:S01]  /*11200*/  @!P5 IMAD.IADD R71, R71, 0x1, -R191.reuse ;  /* 0x000000014747d824 */ /* 0x100fe200078e0abf */
[----:B------:R-:W-:Y:S01]  /*11210*/  ISETP.GE.AND P5, PT, R83, RZ, PT ;  /* 0x000000ff5300720c */ /* 0x000fe20003fa6270 */
[----:B------:R-:W-:Y:S01]  /*11220*/  @!P1 IMAD.MOV R68, RZ, RZ, -R68 ;  /* 0x000000ffff449224 */ /* 0x000fe200078e0a44 */
[----:B------:R-:W-:Y:S01]  /*11230*/  IABS R83, R77 ;  /* 0x0000004d00537213 */ /* 0x000fe20000000000 */
[----:B------:R-:W-:Y:S01]  /*11240*/  @!P4 IMAD.IADD R74, R74, 0x1, -R191 ;  /* 0x000000014a4ac824 */ /* 0x000fe200078e0abf */
[----:B------:R-:W-:Y:S01]  /*11250*/  ISETP.GT.U32.AND P1, PT, R191, R72, PT ;  /* 0x00000048bf00720c */ /* 0x000fe20003f24070 */
[----:B------:R-:W-:Y:S01]  /*11260*/  IMAD.MOV R82, RZ, RZ, -R82 ;  /* 0x000000ffff527224 */ /* 0x000fe200078e0a52 */
[----:B------:R-:W-:Y:S01]  /*11270*/  @!P2 IADD3 R73, R73, -R191, RZ ;  /* 0x800000bf4949a210 */ /* 0x000fe20007ffe0ff */
[----:B------:R-:W-:Y:S01]  /*11280*/  IMAD.MOV.U32 R81, RZ, RZ, R83 ;  /* 0x000000ffff517224 */ /* 0x000fe200078e0053 */
[----:B------:R-:W-:Y:S01]  /*11290*/  ISETP.GE.AND P2, PT, R75, RZ, PT ;  /* 0x000000ff4b00720c */ /* 0x000fe20003f46270 */
[C---:B------:R-:W-:Y:S01]  /*112a0*/  IMAD R75, R191.reuse, R82, R79 ;  /* 0x00000052bf4b7224 */ /* 0x040fe200078e024f */
[----:B------:R-:W-:Y:S01]  /*112b0*/  ISETP.GT.U32.AND P4, PT, R191, R74, PT ;  /* 0x0000004abf00720c */ /* 0x000fe20003f84070 */
[----:B------:R-:W-:Y:S01]  /*112c0*/  IMAD.HI.U32 R82, R194, R81, RZ ;  /* 0x00000051c2527227 */ /* 0x000fe200078e00ff */
[----:B------:R-:W-:-:S02]  /*112d0*/  IADD3 R79, R247, 0x14b, RZ ;  /* 0x0000014bf74f7810 */ /* 0x000fc40007ffe0ff */
[----:B------:R-:W-:Y:S01]  /*112e0*/  IADD3 R83, R247, 0x14f, RZ ;  /* 0x0000014ff7537810 */ /* 0x000fe20007ffe0ff */
[----:B------:R-:W-:Y:S01]  /*112f0*/  @!P3 IMAD.MOV R69, RZ, RZ, -R69 ;  /* 0x000000ffff45b224 */ /* 0x000fe200078e0a45 */
[C---:B------:R-:W-:Y:S01]  /*11300*/  ISETP.GT.U32.AND P3, PT, R191.reuse, R73, PT ;  /* 0x00000049bf00720c */ /* 0x040fe20003f64070 */
[----:B------:R-:W-:Y:S01]  /*11310*/  IMAD.MOV R82, RZ, RZ, -R82 ;  /* 0x000000ffff527224 */ /* 0x000fe200078e0a52 */
[----:B------:R-:W-:Y:S01]  /*11320*/  @!P1 IADD3 R72, R72, -R191, RZ ;  /* 0x800000bf48489210 */ /* 0x000fe20007ffe0ff */
[----:B------:R-:W-:Y:S01]  /*11330*/  @!P6 IMAD.MOV R71, RZ, RZ, -R71 ;  /* 0x000000ffff47e224 */ /* 0x000fe200078e0a47 */
[C---:B------:R-:W-:Y:S01]  /*11340*/  ISETP.GT.U32.AND P6, PT, R191.reuse, R75, PT ;  /* 0x0000004bbf00720c */ /* 0x040fe20003fc4070 */
[----:B------:R-:W-:Y:S01]  /*11350*/  @!P5 IMAD.MOV R70, RZ, RZ, -R70 ;  /* 0x000000ffff46d224 */ /* 0x000fe200078e0a46 */
[----:B------:R-:W-:Y:S01]  /*11360*/  ISETP.GE.AND P1, PT, R76, RZ, PT ;  /* 0x000000ff4c00720c */ /* 0x000fe20003f26270 */
[C---:B------:R-:W-:Y:S01]  /*11370*/  IMAD R76, R191.reuse, R82, R81 ;  /* 0x00000052bf4c7224 */ /* 0x040fe200078e0251 */
[----:B------:R-:W-:Y:S01]  /*11380*/  ISETP.GE.AND P5, PT, R78, RZ, PT ;  /* 0x000000ff4e00720c */ /* 0x000fe20003fa6270 */
[--C-:B------:R-:W-:Y:S01]  /*11390*/  @!P4 IMAD.IADD R74, R74, 0x1, -R191.reuse ;  /* 0x000000014a4ac824 */ /* 0x100fe200078e0abf */
[----:B------:R-:W-:Y:S01]  /*113a0*/  IABS R78, R79 ;  /* 0x0000004f004e7213 */ /* 0x000fe20000000000 */
[----:B------:R-:W-:Y:S01]  /*113b0*/  @!P2 IMAD.MOV R72, RZ, RZ, -R72 ;  /* 0x000000ffff48a224 */ /* 0x000fe200078e0a48 */
[----:B------:R-:W-:Y:S01]  /*113c0*/  ISETP.GT.U32.AND P4, PT, R191, R76, PT ;  /* 0x0000004cbf00720c */ /* 0x000fe20003f84070 */
[----:B------:R-:W-:Y:S01]  /*113d0*/  @!P3 IMAD.IADD R73, R73, 0x1, -R191 ;  /* 0x000000014949b824 */ /* 0x000fe200078e0abf */
[----:B------:R-:W-:Y:S01]  /*113e0*/  ISETP.GE.AND P3, PT, R80, RZ, PT ;  /* 0x000000ff5000720c */ /* 0x000fe20003f66270 */
[----:B------:R-:W-:Y:S01]  /*113f0*/  IMAD.HI.U32 R80, R194, R78, RZ ;  /* 0x0000004ec2507227 */ /* 0x000fe200078e00ff */
[----:B------:R-:W-:-:S02]  /*11400*/  ISETP.GE.AND P2, PT, R77, RZ, PT ;  /* 0x000000ff4d00720c */ /* 0x000fc40003f46270 */
[----:B------:R-:W-:Y:S01]  /*11410*/  IADD3 R82, R247, 0x14d, RZ ;  /* 0x0000014df7527810 */ /* 0x000fe20007ffe0ff */
[----:B------:R-:W-:Y:S02]  /*11420*/  @!P6 IMAD.IADD R75, R75, 0x1, -R191 ;  /* 0x000000014b4be824 */ /* 0x000fe400078e0abf */
[----:B------:R-:W-:Y:S01]  /*11430*/  IMAD.MOV R81, RZ, RZ, -R80 ;  /* 0x000000ffff517224 */ /* 0x000fe200078e0a50 */
[----:B------:R-:W-:Y:S01]  /*11440*/  IABS R80, R84 ;  /* 0x0000005400507213 */ /* 0x000fe20000000000 */
[----:B------:R-:W-:Y:S01]  /*11450*/  @!P5 IMAD.MOV R73, RZ, RZ, -R73 ;  /* 0x000000ffff49d224 */ /* 0x000fe200078e0a49 */
[C---:B------:R-:W-:Y:S01]  /*11460*/  ISETP.GT.U32.AND P6, PT, R191.reuse, R75, PT ;  /* 0x0000004bbf00720c */ /* 0x040fe20003fc4070 */
[C---:B------:R-:W-:Y:S01]  /*11470*/  IMAD R77, R191.reuse, R81, R78 ;  /* 0x00000051bf4d7224 */ /* 0x040fe200078e024e */
[----:B------:R-:W-:Y:S01]  /*11480*/  @!P4 IADD3 R76, R76, -R191, RZ ;  /* 0x800000bf4c4cc210 */ /* 0x000fe20007ffe0ff */
[----:B------:R-:W-:Y:S01]  /*11490*/  IMAD.MOV.U32 R78, RZ, RZ, R80 ;  /* 0x000000ffff4e7224 */ /* 0x000fe200078e0050 */
[----:B------:R-:W-:Y:S01]  /*114a0*/  IABS R87, R82 ;  /* 0x0000005200577213 */ /* 0x000fe20000000000 */
[----:B------:R-:W-:Y:S01]  /*114b0*/  @!P1 IMAD.MOV R74, RZ, RZ, -R74 ;  /* 0x000000ffff4a9224 */ /* 0x000fe200078e0a4a */
[----:B------:R-:W-:Y:S01]  /*114c0*/  ISETP.GT.U32.AND P4, PT, R191, R76, PT ;  /* 0x0000004cbf00720c */ /* 0x000fe20003f84070 */
[----:B------:R-:W-:Y:S01]  /*114d0*/  IMAD.HI.U32 R86, R194, R78, RZ ;  /* 0x0000004ec2567227 */ /* 0x000fe200078e00ff */
[----:B------:R-:W-:-:S02]  /*114e0*/  IABS R80, R85 ;  /* 0x0000005500507213 */ /* 0x000fc40000000000 */
[----:B------:R-:W-:Y:S01]  /*114f0*/  IABS R81, R83 ;  /* 0x0000005300517213 */ /* 0x000fe20000000000 */
[----:B------:R-:W-:Y:S02]  /*11500*/  IMAD.MOV R86, RZ, RZ, -R86 ;  /* 0x000000ffff567224 */ /* 0x000fe400078e0a56 */
[----:B------:R-:W-:Y:S01]  /*11510*/  @!P6 IMAD.IADD R75, R75, 0x1, -R191 ;  /* 0x000000014b4be824 */ /* 0x000fe200078e0abf */
[C---:B------:R-:W-:Y:S01]  /*11520*/  ISETP.GT.U32.AND P6, PT, R191.reuse, R77, PT ;  /* 0x0000004dbf00720c */ /* 0x040fe20003fc4070 */
[----:B------:R-:W-:Y:S01]  /*11530*/  IMAD R78, R191, R86, R78 ;  /* 0x00000056bf4e7224 */ /* 0x000fe200078e024e */
[----:B------:R-:W-:Y:S01]  /*11540*/  IADD3 R86, R247, 0x150, RZ ;  /* 0x00000150f7567810 */ /* 0x000fe20007ffe0ff */
[----:B------:R-:W-:-:S04]  /*11550*/  IMAD.HI.U32 R90, R194, R87, RZ ;  /* 0x00000057c25a7227 */ /* 0x000fc800078e00ff */
[----:B------:R-:W-:Y:S01]  /*11560*/  @!P4 IMAD.IADD R76, R76, 0x1, -R191 ;  /* 0x000000014c4cc824 */ /* 0x000fe200078e0abf */
[----:B------:R-:W-:Y:S01]  /*11570*/  ISETP.GT.U32.AND P4, PT, R191, R78, PT ;  /* 0x0000004ebf00720c */ /* 0x000fe20003f84070 */
[----:B------:R-:W-:-:S04]  /*11580*/  IMAD.HI.U32 R89, R194, R80, RZ ;  /* 0x00000050c2597227 */ /* 0x000fc800078e00ff */
[----:B------:R-:W-:Y:S01]  /*11590*/  IMAD.MOV R90, RZ, RZ, -R90 ;  /* 0x000000ffff5a7224 */ /* 0x000fe200078e0a5a */
[----:B------:R-:W-:Y:S01]  /*115a0*/  @!P6 IADD3 R77, R77, -R191, RZ ;  /* 0x800000bf4d4de210 */ /* 0x000fe20007ffe0ff */
[----:B------:R-:W-:Y:S01]  /*115b0*/  IMAD.MOV R89, RZ, RZ, -R89 ;  /* 0x000000ffff597224 */ /* 0x000fe200078e0a59 */
[----:B------:R-:W-:Y:S01]  /*115c0*/  ISETP.GE.AND P6, PT, R79, RZ, PT ;  /* 0x000000ff4f00720c */ /* 0x000fe20003fc6270 */
[C---:B------:R-:W-:Y:S01]  /*115d0*/  IMAD R79, R191.reuse, R90, R87 ;  /* 0x0000005abf4f7224 */ /* 0x040fe200078e0257 */
[----:B------:R-:W-:Y:S01]  /*115e0*/  IABS R87, R86 ;  /* 0x0000005600577213 */ /* 0x000fe20000000000 */
[C---:B------:R-:W-:Y:S02]  /*115f0*/  IMAD R80, R191.reuse, R89, R80 ;  /* 0x00000059bf507224 */ /* 0x040fe400078e0250 */
[----:B------:R-:W-:Y:S01]  /*11600*/  @!P4 IMAD.IADD R78, R78, 0x1, -R191 ;  /* 0x000000014e4ec824 */ /* 0x000fe200078e0abf */
[C---:B------:R-:W-:Y:S01]  /*11610*/  ISETP.GT.U32.AND P5, PT, R191.reuse, R79, PT ;  /* 0x0000004fbf00720c */ /* 0x040fe20003fa4070 */
[----:B------:R-:W-:Y:S01]  /*11620*/  IMAD.HI.U32 R88, R194, R81, RZ ;  /* 0x00000051c2587227 */ /* 0x000fe200078e00ff */
[----:B------:R-:W-:-:S02]  /*11630*/  ISETP.GT.U32.AND P4, PT, R191, R77, PT ;  /* 0x0000004dbf00720c */ /* 0x000fc40003f84070 */
[C---:B------:R-:W-:Y:S01]  /*11640*/  ISETP.GT.U32.AND P1, PT, R191.reuse, R78, PT ;  /* 0x0000004ebf00720c */ /* 0x040fe20003f24070 */
[----:B------:R-:W-:Y:S01]  /*11650*/  @!P3 IMAD.MOV R75, RZ, RZ, -R75 ;  /* 0x000000ffff4bb224 */ /* 0x000fe200078e0a4b */
[----:B------:R-:W-:Y:S01]  /*11660*/  ISETP.GT.U32.AND P3, PT, R191, R80, PT ;  /* 0x00000050bf00720c */ /* 0x000fe20003f64070 */
[----:B------:R-:W-:Y:S01]  /*11670*/  @!P2 IMAD.MOV R76, RZ, RZ, -R76 ;  /* 0x000000ffff4ca224 */ /* 0x000fe200078e0a4c */
[----:B------:R-:W-:Y:S01]  /*11680*/  ISETP.GE.AND P2, PT, R84, RZ, PT ;  /* 0x000000ff5400720c */ /* 0x000fe20003f46270 */
[----:B------:R-:W-:Y:S01]  /*11690*/  IMAD.MOV R88, RZ, RZ, -R88 ;  /* 0x000000ffff587224 */ /* 0x000fe200078e0a58 */
[----:B------:R-:W-:-:S03]  /*116a0*/  IADD3 R84, R247, 0x151, RZ ;  /* 0x00000151f7547810 */ /* 0x000fc60007ffe0ff */
[----:B------:R-:W-:Y:S01]  /*116b0*/  IMAD R81, R191, R88, R81 ;  /* 0x00000058bf517224 */ /* 0x000fe200078e0251 */
[----:B------:R-:W-:Y:S01]  /*116c0*/  IABS R89, R84 ;  /* 0x0000005400597213 */ /* 0x000fe20000000000 */
[----:B------:R-:W-:Y:S01]  /*116d0*/  IMAD.HI.U32 R88, R194, R87, RZ ;  /* 0x00000057c2587227 */ /* 0x000fe200078e00ff */
[----:B------:R-:W-:Y:S02]  /*116e0*/  @!P4 IADD3 R77, R77, -R191, RZ ;  /* 0x800000bf4d4dc210 */ /* 0x000fe40007ffe0ff */
[----:B------:R-:W-:Y:S01]  /*116f0*/  ISETP.GT.U32.AND P4, PT, R191, R81, PT ;  /* 0x00000051bf00720c */ /* 0x000fe20003f84070 */
[----:B------:R-:W-:Y:S01]  /*11700*/  @!P5 IMAD.IADD R79, R79, 0x1, -R191 ;  /* 0x000000014f4fd824 */ /* 0x000fe200078e0abf */
[----:B------:R-:W-:Y:S01]  /*11710*/  ISETP.GE.AND P5, PT, R85, RZ, PT ;  /* 0x000000ff5500720c */ /* 0x000fe20003fa6270 */
[----:B------:R-:W-:Y:S02]  /*11720*/  IMAD.MOV R88, RZ, RZ, -R88 ;  /* 0x000000ffff587224 */ /* 0x000fe400078e0a58 */
[----:B------:R-:W-:-:S02]  /*11730*/  IMAD.MOV.U32 R85, RZ, RZ, R89 ;  /* 0x000000ffff557224 */ /* 0x000fc400078e0059 */
[--C-:B------:R-:W-:Y:S01]  /*11740*/  @!P3 IMAD.IADD R80, R80, 0x1, -R191.reuse ;  /* 0x000000015050b824 */ /* 0x100fe200078e0abf */
[C---:B------:R-:W-:Y:S01]  /*11750*/  ISETP.GT.U32.AND P3, PT, R191.reuse, R79, PT ;  /* 0x0000004fbf00720c */ /* 0x040fe20003f64070 */
[----:B------:R-:W-:Y:S01]  /*11760*/  @!P1 IMAD.IADD R78, R78, 0x1, -R191 ;  /* 0x000000014e4e9824 */ /* 0x000fe200078e0abf */
[----:B------:R-:W-:Y:S01]  /*11770*/  ISETP.GE.AND P1, PT, R82, RZ, PT ;  /* 0x000000ff5200720c */ /* 0x000fe20003f26270 */
[----:B------:R-:W-:Y:S01]  /*11780*/  IMAD R82, R191, R88, R87 ;  /* 0x00000058bf527224 */ /* 0x000fe200078e0257 */
[----:B------:R-:W-:Y:S01]  /*11790*/  IADD3 R88, R247, 0x152, RZ ;  /* 0x00000152f7587810 */ /* 0x000fe20007ffe0ff */
[----:B------:R-:W-:-:S03]  /*117a0*/  IMAD.HI.U32 R87, R194, R85, RZ ;  /* 0x00000055c2577227 */ /* 0x000fc600078e00ff */
[----:B------:R-:W-:Y:S01]  /*117b0*/  IABS R89, R88 ;  /* 0x0000005800597213 */ /* 0x000fe20000000000 */
[----:B------:R-:W-:Y:S01]  /*117c0*/  @!P6 IMAD.MOV R77, RZ, RZ, -R77 ;  /* 0x000000ffff4de224 */ /* 0x000fe200078e0a4d */
[----:B------:R-:W-:Y:S01]  /*117d0*/  ISETP.GT.U32.AND P6, PT, R191, R80, PT ;  /* 0x00000050bf00720c */ /* 0x000fe20003fc4070 */
[----:B------:R-:W-:Y:S01]  /*117e0*/  @!P2 IMAD.MOV R78, RZ, RZ, -R78 ;  /* 0x000000ffff4ea224 */ /* 0x000fe200078e0a4e */
[----:B------:R-:W-:Y:S01]  /*117f0*/  IADD3 R87, -R87, RZ, RZ ;  /* 0x000000ff57577210 */ /* 0x000fe20007ffe1ff */
[--C-:B------:R-:W-:Y:S01]  /*11800*/  @!P3 IMAD.IADD R79, R79, 0x1, -R191.reuse ;  /* 0x000000014f4fb824 */ /* 0x100fe200078e0abf */
[----:B------:R-:W-:Y:S01]  /*11810*/  ISETP.GE.AND P2, PT, R83, RZ, PT ;  /* 0x000000ff5300720c */ /* 0x000fe20003f46270 */
[----:B------:R-:W-:Y:S01]  /*11820*/  @!P4 IMAD.IADD R81, R81, 0x1, -R191 ;  /* 0x000000015151c824 */ /* 0x000fe200078e0abf */
[C---:B------:R-:W-:Y:S01]  /*11830*/  ISETP.GT.U32.AND P3, PT, R191.reuse, R82, PT ;  /* 0x00000052bf00720c */ /* 0x040fe20003f64070 */
[----:B------:R-:W-:Y:S01]  /*11840*/  IMAD R83, R191, R87, R85 ;  /* 0x00000057bf537224 */ /* 0x000fe200078e0255 */
[----:B------:R-:W-:Y:S01]  /*11850*/  IADD3 R87, R247, 0x153, RZ ;  /* 0x00000153f7577810 */ /* 0x000fe20007ffe0ff */
[----:B------:R-:W-:Y:S01]  /*11860*/  IMAD.HI.U32 R90, R194, R89, RZ ;  /* 0x00000059c25a7227 */ /* 0x000fe200078e00ff */
[----:B------:R-:W-:-:S02]  /*11870*/  ISETP.GT.U32.AND P4, PT, R191, R81, PT ;  /* 0x00000051bf00720c */ /* 0x000fc40003f84070 */
[----:B------:R-:W-:Y:S01]  /*11880*/  IABS R85, R87 ;  /* 0x0000005700557213 */ /* 0x000fe20000000000 */
[----:B------:R-:W-:Y:S01]  /*11890*/  @!P6 IMAD.IADD R80, R80, 0x1, -R191 ;  /* 0x000000015050e824 */ /* 0x000fe200078e0abf */
[C---:B------:R-:W-:Y:S01]  /*118a0*/  ISETP.GT.U32.AND P6, PT, R191.reuse, R83, PT ;  /* 0x00000053bf00720c */ /* 0x040fe20003fc4070 */
[----:B------:R-:W-:Y:S02]  /*118b0*/  IMAD.MOV R90, RZ, RZ, -R90 ;  /* 0x000000ffff5a7224 */ /* 0x000fe400078e0a5a */
[----:B------:R-:W-:Y:S02]  /*118c0*/  @!P1 IMAD.MOV R79, RZ, RZ, -R79 ;  /* 0x000000ffff4f9224 */ /* 0x000fe400078e0a4f */
[----:B------:R-:W-:Y:S01]  /*118d0*/  @!P3 IMAD.IADD R82, R82, 0x1, -R191 ;  /* 0x000000015252b824 */ /* 0x000fe200078e0abf */
[----:B------:R-:W-:Y:S01]  /*118e0*/  ISETP.GE.AND P3, PT, R84, RZ, PT ;  /* 0x000000ff5400720c */ /* 0x000fe20003f66270 */
[----:B------:R-:W-:Y:S01]  /*118f0*/  IMAD R84, R191, R90, R89 ;  /* 0x0000005abf547224 */ /* 0x000fe200078e0259 */
[----:B------:R-:W-:Y:S01]  /*11900*/  IADD3 R90, R247, 0x156, RZ ;  /* 0x00000156f75a7810 */ /* 0x000fe20007ffe0ff */
[----:B------:R-:W-:-:S04]  /*11910*/  IMAD.HI.U32 R89, R194, R85, RZ ;  /* 0x00000055c2597227 */ /* 0x000fc800078e00ff */
[----:B------:R-:W-:Y:S01]  /*11920*/  @!P6 IADD3 R83, R83, -R191, RZ ;  /* 0x800000bf5353e210 */ /* 0x000fe20007ffe0ff */
[----:B------:R-:W-:Y:S01]  /*11930*/  @!P4 IMAD.IADD R81, R81, 0x1, -R191 ;  /* 0x000000015151c824 */ /* 0x000fe200078e0abf */
[C---:B------:R-:W-:Y:S01]  /*11940*/  ISETP.GT.U32.AND P6, PT, R191.reuse, R82, PT ;  /* 0x00000052bf00720c */ /* 0x040fe20003fc4070 */
[----:B------:R-:W-:Y:S01]  /*11950*/  IMAD.MOV R89, RZ, RZ, -R89 ;  /* 0x000000ffff597224 */ /* 0x000fe200078e0a59 */
[----:B------:R-:W-:Y:S01]  /*11960*/  ISETP.GE.AND P4, PT, R86, RZ, PT ;  /* 0x000000ff5600720c */ /* 0x000fe20003f86270 */
[----:B------:R-:W-:Y:S01]  /*11970*/  @!P5 IMAD.MOV R80, RZ, RZ, -R80 ;  /* 0x000000ffff50d224 */ /* 0x000fe200078e0a50 */
[----:B------:R-:W-:Y:S01]  /*11980*/  IABS R86, R92 ;  /* 0x0000005c00567213 */ /* 0x000fe20000000000 */
[C---:B------:R-:W-:Y:S01]  /*11990*/  IMAD R85, R191.reuse, R89, R85 ;  /* 0x00000059bf557224 */ /* 0x040fe200078e0255 */
[C---:B------:R-:W-:Y:S01]  /*119a0*/  ISETP.GT.U32.AND P1, PT, R191.reuse, R83, PT ;  /* 0x00000053bf00720c */ /* 0x040fe20003f24070 */
[----:B------:R-:W-:Y:S01]  /*119b0*/  @!P2 IMAD.MOV R81, RZ, RZ, -R81 ;  /* 0x000000ffff51a224 */ /* 0x000fe200078e0a51 */
[----:B------:R-:W-:Y:S01]  /*119c0*/  ISETP.GE.AND P5, PT, R88, RZ, PT ;  /* 0x000000ff5800720c */ /* 0x000fe20003fa6270 */
[----:B------:R-:W-:Y:S01]  /*119d0*/  IMAD.HI.U32 R88, R194, R86, RZ ;  /* 0x00000056c2587227 */ /* 0x000fe200078e00ff */
[----:B------:R-:W-:-:S02]  /*119e0*/  ISETP.GT.U32.AND P2, PT, R191, R84, PT ;  /* 0x00000054bf00720c */ /* 0x000fc40003f44070 */
[----:B------:R-:W-:Y:S01]  /*119f0*/  IADD3 R89, R247, 0x155, RZ ;  /* 0x00000155f7597810 */ /* 0x000fe20007ffe0ff */
[--C-:B------:R-:W-:Y:S01]  /*11a00*/  @!P6 IMAD.IADD R82, R82, 0x1, -R191.reuse ;  /* 0x000000015252e824 */ /* 0x100fe200078e0abf */
[C---:B------:R-:W-:Y:S01]  /*11a10*/  ISETP.GT.U32.AND P6, PT, R191.reuse, R85, PT ;  /* 0x00000055bf00720c */ /* 0x040fe20003fc4070 */
[----:B------:R-:W-:Y:S02]  /*11a20*/  IMAD.MOV R88, RZ, RZ, -R88 ;  /* 0x000000ffff587224 */ /* 0x000fe400078e0a58 */
[----:B------:R-:W-:Y:S02]  /*11a30*/  @!P4 IMAD.MOV R82, RZ, RZ, -R82 ;  /* 0x000000ffff52c224 */ /* 0x000fe400078e0a52 */
[----:B------:R-:W-:Y:S01]  /*11a40*/  IMAD R86, R191, R88, R86 ;  /* 0x00000058bf567224 */ /* 0x000fe200078e0256 */
[----:B------:R-:W-:Y:S02]  /*11a50*/  @!P1 IADD3 R83, R83, -R191, RZ ;  /* 0x800000bf53539210 */ /* 0x000fe40007ffe0ff */
[----:B------:R-:W-:Y:S01]  /*11a60*/  ISETP.GE.AND P1, PT, R87, RZ, PT ;  /* 0x000000ff5700720c */ /* 0x000fe20003f26270 */
[----:B------:R-:W-:Y:S01]  /*11a70*/  @!P2 IMAD.IADD R84, R84, 0x1, -R191 ;  /* 0x000000015454a824 */ /* 0x000fe200078e0abf */
[----:B------:R-:W-:Y:S01]  /*11a80*/  ISETP.GT.U32.AND P2, PT, R191, R86, PT ;  /* 0x00000056bf00720c */ /* 0x000fe20003f44070 */
[----:B------:R-:W-:Y:S01]  /*11a90*/  @!P3 IMAD.MOV R83, RZ, RZ, -R83 ;  /* 0x000000ffff53b224 */ /* 0x000fe200078e0a53 */
[----:B------:R-:W-:Y:S01]  /*11aa0*/  IABS R87, R89 ;  /* 0x0000005900577213 */ /* 0x000fe20000000000 */
[----:B------:R-:W-:Y:S01]  /*11ab0*/  @!P6 IMAD.IADD R85, R85, 0x1, -R191 ;  /* 0x000000015555e824 */ /* 0x000fe200078e0abf */
[----:B------:R-:W-:-:S02]  /*11ac0*/  IABS R88, R90 ;  /* 0x0000005a00587213 */ /* 0x000fc40000000000 */
[C---:B------:R-:W-:Y:S01]  /*11ad0*/  ISETP.GT.U32.AND P6, PT, R191.reuse, R84, PT ;  /* 0x00000054bf00720c */ /* 0x040fe20003fc4070 */
[----:B------:R-:W-:Y:S01]  /*11ae0*/  IMAD.HI.U32 R94, R194, R87, RZ ;  /* 0x00000057c25e7227 */ /* 0x000fe200078e00ff */
[----:B------:R-:W-:Y:S02]  /*11af0*/  ISETP.GT.U32.AND P4, PT, R191, R85, PT ;  /* 0x00000055bf00720c */ /* 0x000fe40003f84070 */
[----:B------:R-:W-:Y:S01]  /*11b00*/  ISETP.GE.AND P3, PT, R92, RZ, PT ;  /* 0x000000ff5c00720c */ /* 0x000fe20003f66270 */
[----:B------:R-:W-:Y:S01]  /*11b10*/  IMAD.HI.U32 R93, R194, R88, RZ ;  /* 0x00000058c25d7227 */ /* 0x000fe200078e00ff */
[----:B------:R-:W-:-:S03]  /*11b20*/  IABS R92, R91 ;  /* 0x0000005b005c7213 */ /* 0x000fc60000000000 */
[----:B------:R-:W-:Y:S01]  /*11b30*/  IMAD.MOV R94, RZ, RZ, -R94 ;  /* 0x000000ffff5e7224 */ /* 0x000fe200078e0a5e */
[----:B------:R-:W-:Y:S01]  /*11b40*/  IADD3 R93, -R93, RZ, RZ ;  /* 0x000000ff5d5d7210 */ /* 0x000fe20007ffe1ff */
[----:B------:R-:W-:Y:S02]  /*11b50*/  @!P2 IMAD.IADD R86, R86, 0x1, -R191 ;  /* 0x000000015656a824 */ /* 0x000fe400078e0abf */
[C---:B------:R-:W-:Y:S02]  /*11b60*/  IMAD R87, R191.reuse, R94, R87 ;  /* 0x0000005ebf577224 */ /* 0x040fe400078e0257 */
[C---:B------:R-:W-:Y:S01]  /*11b70*/  IMAD R88, R191.reuse, R93, R88 ;  /* 0x0000005dbf587224 */ /* 0x040fe200078e0258 */
[C---:B------:R-:W-:Y:S01]  /*11b80*/  ISETP.GT.U32.AND P2, PT, R191.reuse, R86, PT ;  /* 0x00000056bf00720c */ /* 0x040fe20003f44070 */
[--C-:B------:R-:W-:Y:S01]  /*11b90*/  @!P6 IMAD.IADD R84, R84, 0x1, -R191.reuse ;  /* 0x000000015454e824 */ /* 0x100fe200078e0abf */
[----:B------:R-:W-:Y:S01]  /*11ba0*/  ISETP.GT.U32.AND P6, PT, R191, R87, PT ;  /* 0x00000057bf00720c */ /* 0x000fe20003fc4070 */
[----:B------:R-:W-:Y:S01]  /*11bb0*/  @!P4 IMAD.IADD R85, R85, 0x1, -R191 ;  /* 0x000000015555c824 */ /* 0x000fe200078e0abf */
[----:B------:R-:W-:Y:S01]  /*11bc0*/  ISETP.GT.U32.AND P4, PT, R191, R88, PT ;  /* 0x00000058bf00720c */ /* 0x000fe20003f84070 */
[----:B------:R-:W-:-:S04]  /*11bd0*/  IMAD.HI.U32 R93, R194, R92, RZ ;  /* 0x0000005cc25d7227 */ /* 0x000fc800078e00ff */
[----:B------:R-:W-:Y:S02]  /*11be0*/  IMAD.MOV R93, RZ, RZ, -R93 ;  /* 0x000000ffff5d7224 */ /* 0x000fe400078e0a5d */
[----:B------:R-:W-:Y:S01]  /*11bf0*/  @!P5 IMAD.MOV R84, RZ, RZ, -R84 ;  /* 0x000000ffff54d224 */ /* 0x000fe200078e0a54 */
[----:B------:R-:W-:Y:S01]  /*11c00*/  ISETP.GE.AND P5, PT, R89, RZ, PT ;  /* 0x000000ff5900720c */ /* 0x000fe20003fa6270 */
[--C-:B------:R-:W-:Y:S01]  /*11c10*/  @!P2 IMAD.IADD R86, R86, 0x1, -R191.reuse ;  /* 0x000000015656a824 */ /* 0x100fe200078e0abf */
[----:B------:R-:W-:Y:S01]  /*11c20*/  ISETP.GE.AND P2, PT, R91, RZ, PT ;  /* 0x000000ff5b00720c */ /* 0x000fe20003f46270 */
[----:B------:R-:W-:Y:S01]  /*11c30*/  IMAD R89, R191, R93, R92 ;  /* 0x0000005dbf597224 */ /* 0x000fe200078e025c */
[----:B------:R-:W-:Y:S01]  /*11c40*/  @!P6 IADD3 R87, R87, -R191, RZ ;  /* 0x800000bf5757e210 */ /* 0x000fe20007ffe0ff */
[----:B------:R-:W-:Y:S01]  /*11c50*/  @!P4 IMAD.IADD R88, R88, 0x1, -R191 ;  /* 0x000000015858c824 */ /* 0x000fe200078e0abf */
[----:B------:R-:W-:Y:S01]  /*11c60*/  IADD3 R93, R247, 0x158, RZ ;  /* 0x00000158f75d7810 */ /* 0x000fe20007ffe0ff */
[----:B------:R-:W-:Y:S01]  /*11c70*/  @!P3 IMAD.MOV R86, RZ, RZ, -R86 ;  /* 0x000000ffff56b224 */ /* 0x000fe200078e0a56 */
[C---:B------:R-:W-:Y:S01]  /*11c80*/  ISETP.GT.U32.AND P6, PT, R191.reuse, R87, PT ;  /* 0x00000057bf00720c */ /* 0x040fe20003fc4070 */
[----:B------:R-:W-:Y:S01]  /*11c90*/  @!P1 IMAD.MOV R85, RZ, RZ, -R85 ;  /* 0x000000ffff559224 */ /* 0x000fe200078e0a55 */
[----:B------:R-:W-:-:S02]  /*11ca0*/  ISETP.GT.U32.AND P3, PT, R191, R89, PT ;  /* 0x00000059bf00720c */ /* 0x000fc40003f64070 */
[----:B------:R-:W-:Y:S02]  /*11cb0*/  ISETP.GT.U32.AND P4, PT, R191, R88, PT ;  /* 0x00000058bf00720c */ /* 0x000fe40003f84070 */
[----:B------:R-:W-:Y:S02]  /*11cc0*/  IABS R95, R93 ;  /* 0x0000005d005f7213 */ /* 0x000fe40000000000 */
[----:B------:R-:W-:Y:S02]  /*11cd0*/  ISETP.GE.AND P1, PT, R90, RZ, PT ;  /* 0x000000ff5a00720c */ /* 0x000fe40003f26270 */
[----:B------:R-:W-:Y:S01]  /*11ce0*/  IABS R91, R96 ;  /* 0x00000060005b7213 */ /* 0x000fe20000000000 */
[----:B------:R-:W-:Y:S01]  /*11cf0*/  IMAD.HI.U32 R97, R194, R95, RZ ;  /* 0x0000005fc2617227 */ /* 0x000fe200078e00ff */
[----:B------:R-:W-:-:S03]  /*11d00*/  IADD3 R90, R247, 0x15a, RZ ;  /* 0x0000015af75a7810 */ /* 0x000fc60007ffe0ff */
[--C-:B------:R-:W-:Y:S01]  /*11d10*/  @!P6 IMAD.IADD R87, R87, 0x1, -R191.reuse ;  /* 0x000000015757e824 */ /* 0x100fe200078e0abf */
[----:B------:R-:W-:Y:S01]  /*11d20*/  IABS R92, R90 ;  /* 0x0000005a005c7213 */ /* 0x000fe20000000000 */
[--C-:B------:R-:W-:Y:S01]  /*11d30*/  @!P3 IMAD.IADD R89, R89, 0x1, -R191.reuse ;  /* 0x000000015959b824 */ /* 0x100fe200078e0abf */
[----:B------:R-:W-:Y:S01]  /*11d40*/  ISETP.GE.AND P3, PT, R90, RZ, PT ;  /* 0x000000ff5a00720c */ /* 0x000fe20003f66270 */
[----:B------:R-:W-:Y:S01]  /*11d50*/  @!P4 IMAD.IADD R88, R88, 0x1, -R191 ;  /* 0x000000015858c824 */ /* 0x000fe200078e0abf */
[----:B------:R-:W-:Y:S01]  /*11d60*/  ISETP.GE.AND P4, PT, R96, RZ, PT ;  /* 0x000000ff6000720c */ /* 0x000fe20003f86270 */
[----:B------:R-:W-:Y:S01]  /*11d70*/  @!P5 IMAD.MOV R87, RZ, RZ, -R87 ;  /* 0x000000ffff57d224 */ /* 0x000fe200078e0a57 */
[----:B------:R-:W-:Y:S01]  /*11d80*/  ISETP.GT.U32.AND P5, PT, R191, R89, PT ;  /* 0x00000059bf00720c */ /* 0x000fe20003fa4070 */
[----:B------:R-:W-:Y:S01]  /*11d90*/  IMAD.HI.U32 R94, R194, R91, RZ ;  /* 0x0000005bc25e7227 */ /* 0x000fe200078e00ff */
[----:B------:R-:W-:-:S03]  /*11da0*/  ISETP.GE.AND P6, PT, R93, RZ, PT ;  /* 0x000000ff5d00720c */ /* 0x000fc60003fc6270 */
[----:B------:R-:W-:Y:S01]  /*11db0*/  IMAD.MOV R96, RZ, RZ, -R97 ;  /* 0x000000ffff607224 */ /* 0x000fe200078e0a61 */
[----:B------:R-:W-:Y:S01]  /*11dc0*/  IABS R97, R104 ;  /* 0x0000006800617213 */ /* 0x000fe20000000000 */
[----:B------:R-:W-:Y:S02]  /*11dd0*/  IMAD.MOV R94, RZ, RZ, -R94 ;  /* 0x000000ffff5e7224 */ /* 0x000fe400078e0a5e */
[C---:B------:R-:W-:Y:S01]  /*11de0*/  IMAD R90, R191.reuse, R96, R95 ;  /* 0x00000060bf5a7224 */ /* 0x040fe200078e025f */
[----:B------:R-:W-:Y:S01]  /*11df0*/  IABS R95, R101 ;  /* 0x00000065005f7213 */ /* 0x000fe20000000000 */
[C---:B------:R-:W-:Y:S01]  /*11e00*/  IMAD R91, R191.reuse, R94, R91 ;  /* 0x0000005ebf5b7224 */ /* 0x040fe200078e025b */
[----:B------:R-:W-:Y:S01]  /*11e10*/  IABS R94, R102 ;  /* 0x00000066005e7213 */ /* 0x000fe20000000000 */
[----:B------:R-:W-:Y:S01]  /*11e20*/  @!P1 IMAD.MOV R88, RZ, RZ, -R88 ;  /* 0x000000ffff589224 */ /* 0x000fe200078e0a58 */
[----:B------:R-:W-:Y:S01]  /*11e30*/  ISETP.GT.U32.AND P1, PT, R191, R90, PT ;  /* 0x0000005abf00720c */ /* 0x000fe20003f24070 */
[----:B------:R-:W-:Y:S01]  /*11e40*/  IMAD.HI.U32 R93, R194, R92, RZ ;  /* 0x0000005cc25d7227 */ /* 0x000fe200078e00ff */
[----:B------:R-:W-:-:S03]  /*11e50*/  IABS R96, R103 ;  /* 0x0000006700607213 */ /* 0x000fc60000000000 */
[----:B------:R-:W-:Y:S01]  /*11e60*/  @!P5 IMAD.IADD R89, R89, 0x1, -R191 ;  /* 0x000000015959d824 */ /* 0x000fe200078e0abf */
[----:B------:R-:W-:Y:S01]  /*11e70*/  ISETP.GT.U32.AND P5, PT, R191, R91, PT ;  /* 0x0000005bbf00720c */ /* 0x000fe20003fa4070 */
[----:B------:R-:W-:Y:S01]  /*11e80*/  IMAD.HI.U32 R99, R194, R94, RZ ;  /* 0x0000005ec2637227 */ /* 0x000fe200078e00ff */
[----:B------:R-:W-:-:S03]  /*11e90*/  IADD3 R93, -R93, RZ, RZ ;  /* 0x000000ff5d5d7210 */ /* 0x000fc60007ffe1ff */
[----:B------:R-:W-:Y:S02]  /*11ea0*/  @!P2 IMAD.MOV R89, RZ, RZ, -R89 ;  /* 0x000000ffff59a224 */ /* 0x000fe400078e0a59 */
[C---:B------:R-:W-:Y:S01]  /*11eb0*/  IMAD R92, R191.reuse, R93, R92 ;  /* 0x0000005dbf5c7224 */ /* 0x040fe200078e025c */
[----:B------:R-:W-:Y:S01]  /*11ec0*/  IABS R93, R108 ;  /* 0x0000006c005d7213 */ /* 0x000fe20000000000 */
[----:B------:R-:W-:Y:S02]  /*11ed0*/  @!P1 IMAD.IADD R90, R90, 0x1, -R191 ;  /* 0x000000015a5a9824 */ /* 0x000fe400078e0abf */
[----:B------:R-:W-:Y:S01]  /*11ee0*/  IMAD.MOV R99, RZ, RZ, -R99 ;  /* 0x000000ffff637224 */ /* 0x000fe200078e0a63 */
[C---:B------:R-:W-:Y:S01]  /*11ef0*/  ISETP.GT.U32.AND P2, PT, R191.reuse, R92, PT ;  /* 0x0000005cbf00720c */ /* 0x040fe20003f44070 */
[----:B------:R-:W-:Y:S01]  /*11f00*/  IMAD.HI.U32 R100, R194, R93, RZ ;  /* 0x0000005dc2647227 */ /* 0x000fe200078e00ff */
[----:B------:R-:W-:-:S03]  /*11f10*/  ISETP.GT.U32.AND P1, PT, R191, R90, PT ;  /* 0x0000005abf00720c */ /* 0x000fc60003f24070 */
[----:B------:R-:W-:Y:S01]  /*11f20*/  @!P5 IMAD.IADD R91, R91, 0x1, -R191 ;  /* 0x000000015b5bd824 */ /* 0x000fe200078e0abf */
[----:B------:R-:W-:Y:S01]  /*11f30*/  IADD3 R100, -R100, RZ, RZ ;  /* 0x000000ff64647210 */ /* 0x000fe20007ffe1ff */
[----:B------:R-:W-:-:S03]  /*11f40*/  IMAD.HI.U32 R98, R194, R95, RZ ;  /* 0x0000005fc2627227 */ /* 0x000fc600078e00ff */
[C---:B------:R-:W-:Y:S01]  /*11f50*/  ISETP.GT.U32.AND P5, PT, R191.reuse, R91, PT ;  /* 0x0000005bbf00720c */ /* 0x040fe20003fa4070 */
[C---:B------:R-:W-:Y:S02]  /*11f60*/  IMAD R93, R191.reuse, R100, R93 ;  /* 0x00000064bf5d7224 */ /* 0x040fe400078e025d */
[C---:B------:R-:W-:Y:S02]  /*11f70*/  IMAD R94, R191.reuse, R99, R94 ;  /* 0x00000063bf5e7224 */ /* 0x040fe400078e025e */
[--C-:B------:R-:W-:Y:S01]  /*11f80*/  @!P1 IMAD.IADD R90, R90, 0x1, -R191.reuse ;  /* 0x000000015a5a9824 */ /* 0x100fe200078e0abf */
[C---:B------:R-:W-:Y:S01]  /*11f90*/  ISETP.GT.U32.AND P1, PT, R191.reuse, R93, PT ;  /* 0x0000005dbf00720c */ /* 0x040fe20003f24070 */
[----:B------:R-:W-:Y:S02]  /*11fa0*/  IMAD.MOV R100, RZ, RZ, -R98 ;  /* 0x000000ffff647224 */ /* 0x000fe400078e0a62 */
[----:B------:R-:W-:Y:S02]  /*11fb0*/  @!P2 IMAD.IADD R92, R92, 0x1, -R191 ;  /* 0x000000015c5ca824 */ /* 0x000fe400078e0abf */
[----:B------:R-:W-:Y:S01]  /*11fc0*/  IMAD R95, R191, R100, R95 ;  /* 0x00000064bf5f7224 */ /* 0x000fe200078e025f */
[----:B------:R-:W-:Y:S01]  /*11fd0*/  IABS R100, R107 ;  /* 0x0000006b00647213 */ /* 0x000fe20000000000 */
[----:B------:R-:W-:Y:S01]  /*11fe0*/  IMAD.HI.U32 R98, R194, R97, RZ ;  /* 0x00000061c2627227 */ /* 0x000fe200078e00ff */
[----:B------:R-:W-:-:S02]  /*11ff0*/  @!P5 IADD3 R91, R91, -R191, RZ ;  /* 0x800000bf5b5bd210 */ /* 0x000fc40007ffe0ff */
[C---:B------:R-:W-:Y:S01]  /*12000*/  ISETP.GT.U32.AND P5, PT, R191.reuse, R94, PT ;  /* 0x0000005ebf00720c */ /* 0x040fe20003fa4070 */
[----:B------:R-:W-:Y:S01]  /*12010*/  IMAD.MOV R98, RZ, RZ, -R98 ;  /* 0x000000ffff627224 */ /* 0x000fe200078e0a62 */
[----:B------:R-:W-:Y:S01]  /*12020*/  ISETP.GT.U32.AND P2, PT, R191, R95, PT ;  /* 0x0000005fbf00720c */ /* 0x000fe20003f44070 */
[----:B------:R-:W-:Y:S01]  /*12030*/  @!P1 IMAD.IADD R93, R93, 0x1, -R191 ;  /* 0x000000015d5d9824 */ /* 0x000fe200078e0abf */
[C---:B------:R-:W-:Y:S01]  /*12040*/  ISETP.GT.U32.AND P1, PT, R191.reuse, R92, PT ;  /* 0x0000005cbf00720c */ /* 0x040fe20003f24070 */
[----:B------:R-:W-:Y:S01]  /*12050*/  IMAD R97, R191, R98, R97 ;  /* 0x00000062bf617224 */ /* 0x000fe200078e0261 */
[----:B------:R-:W-:Y:S01]  /*12060*/  IABS R98, R105 ;  /* 0x0000006900627213 */ /* 0x000fe20000000000 */
[----:B------:R-:W-:-:S04]  /*12070*/  IMAD.HI.U32 R99, R194, R96, RZ ;  /* 0x00000060c2637227 */ /* 0x000fc800078e00ff */
[----:B------:R-:W-:Y:S02]  /*12080*/  IMAD.MOV R99, RZ, RZ, -R99 ;  /* 0x000000ffff637224 */ /* 0x000fe400078e0a63 */
[--C-:B------:R-:W-:Y:S01]  /*12090*/  @!P5 IMAD.IADD R94, R94, 0x1, -R191.reuse ;  /* 0x000000015e5ed824 */ /* 0x100fe200078e0abf */
[----:B------:R-:W-:Y:S01]  /*120a0*/  ISETP.GT.U32.AND P5, PT, R191, R93, PT ;  /* 0x0000005dbf00720c */ /* 0x000fe20003fa4070 */
[----:B------:R-:W-:Y:S02]  /*120b0*/  @!P2 IMAD.IADD R95, R95, 0x1, -R191 ;  /* 0x000000015f5fa824 */ /* 0x000fe400078e0abf */
[----:B------:R-:W-:Y:S01]  /*120c0*/  @!P6 IMAD.MOV R90, RZ, RZ, -R90 ;  /* 0x000000ffff5ae224 */ /* 0x000fe200078e0a5a */
[C---:B------:R-:W-:Y:S01]  /*120d0*/  ISETP.GT.U32.AND P2, PT, R191.reuse, R94, PT ;  /* 0x0000005ebf00720c */ /* 0x040fe20003f44070 */
[----:B------:R-:W-:Y:S01]  /*120e0*/  IMAD.HI.U32 R109, R194, R98, RZ ;  /* 0x00000062c26d7227 */ /* 0x000fe200078e00ff */
[----:B------:R-:W-:-:S03]  /*120f0*/  ISETP.GT.U32.AND P6, PT, R191, R95, PT ;  /* 0x0000005fbf00720c */ /* 0x000fc60003fc4070 */
[----:B------:R-:W-:Y:S01]  /*12100*/  IMAD R96, R191, R99, R96 ;  /* 0x00000063bf607224 */ /* 0x000fe200078e0260 */
[----:B------:R-:W-:Y:S01]  /*12110*/  IADD3 R109, -R109, RZ, RZ ;  /* 0x000000ff6d6d7210 */ /* 0x000fe20007ffe1ff */
[--C-:B------:R-:W-:Y:S01]  /*12120*/  @!P1 IMAD.IADD R92, R92, 0x1, -R191.reuse ;  /* 0x000000015c5c9824 */ /* 0x100fe200078e0abf */
[----:B------:R-:W-:Y:S01]  /*12130*/  IABS R99, R106 ;  /* 0x0000006a00637213 */ /* 0x000fe20000000000 */
[--C-:B------:R-:W-:Y:S01]  /*12140*/  @!P5 IMAD.IADD R93, R93, 0x1, -R191.reuse ;  /* 0x000000015d5dd824 */ /* 0x100fe200078e0abf */
[C---:B------:R-:W-:Y:S01]  /*12150*/  ISETP.GT.U32.AND P5, PT, R191.reuse, R97, PT ;  /* 0x00000061bf00720c */ /* 0x040fe20003fa4070 */
[C---:B------:R-:W-:Y:S01]  /*12160*/  IMAD R98, R191.reuse, R109, R98 ;  /* 0x0000006dbf627224 */ /* 0x040fe200078e0262 */
[----:B------:R-:W-:Y:S01]  /*12170*/  ISETP.GT.U32.AND P1, PT, R191, R96, PT ;  /* 0x00000060bf00720c */ /* 0x000fe20003f24070 */
[--C-:B------:R-:W-:Y:S01]  /*12180*/  @!P2 IMAD.IADD R94, R94, 0x1, -R191.reuse ;  /* 0x000000015e5ea824 */ /* 0x100fe200078e0abf */
[----:B------:R-:W-:Y:S01]  /*12190*/  ISETP.GE.AND P2, PT, R108, RZ, PT ;  /* 0x000000ff6c00720c */ /* 0x000fe20003f46270 */
[----:B------:R-:W-:Y:S01]  /*121a0*/  @!P6 IMAD.IADD R95, R95, 0x1, -R191 ;  /* 0x000000015f5fe824 */ /* 0x000fe200078e0abf */
[----:B------:R-:W-:Y:S01]  /*121b0*/  ISETP.GT.U32.AND P6, PT, R191, R98, PT ;  /* 0x00000062bf00720c */ /* 0x000fe20003fc4070 */
[----:B------:R-:W-:-:S04]  /*121c0*/  IMAD.HI.U32 R109, R194, R99, RZ ;  /* 0x00000063c26d7227 */ /* 0x000fc800078e00ff */
[----:B------:R-:W-:Y:S02]  /*121d0*/  @!P3 IMAD.MOV R92, RZ, RZ, -R92 ;  /* 0x000000ffff5cb224 */ /* 0x000fe400078e0a5c */
[----:B------:R-:W-:Y:S01]  /*121e0*/  @!P5 IADD3 R97, R97, -R191, RZ ;  /* 0x800000bf6161d210 */ /* 0x000fe20007ffe0ff */
[----:B------:R-:W-:Y:S01]  /*121f0*/  IMAD.MOV R109, RZ, RZ, -R109 ;  /* 0x000000ffff6d7224 */ /* 0x000fe200078e0a6d */
[----:B------:R-:W-:Y:S01]  /*12200*/  ISETP.GE.AND P5, PT, R101, RZ, PT ;  /* 0x000000ff6500720c */ /* 0x000fe20003fa6270 */
[----:B------:R-:W-:Y:S01]  /*12210*/  @!P1 IMAD.IADD R96, R96, 0x1, -R191 ;  /* 0x0000000160609824 */ /* 0x000fe200078e0abf */
[----:B------:R-:W-:Y:S01]  /*12220*/  ISETP.GE.AND P1, PT, R102, RZ, PT ;  /* 0x000000ff6600720c */ /* 0x000fe20003f26270 */
[C---:B------:R-:W-:Y:S01]  /*12230*/  IMAD R99, R191.reuse, R109, R99 ;  /* 0x0000006dbf637224 */ /* 0x040fe200078e0263 */
[----:B------:R-:W-:Y:S01]  /*12240*/  ISETP.GT.U32.AND P3, PT, R191, R97, PT ;  /* 0x00000061bf00720c */ /* 0x000fe20003f64070 */
[----:B------:R-:W-:Y:S01]  /*12250*/  @!P6 IMAD.IADD R98, R98, 0x1, -R191 ;  /* 0x000000016262e824 */ /* 0x000fe200078e0abf */
[----:B------:R-:W-:Y:S01]  /*12260*/  IADD3 R102, R247, 0x163, RZ ;  /* 0x00000163f7667810 */ /* 0x000fe20007ffe0ff */
[----:B------:R-:W-:-:S03]  /*12270*/  IMAD.HI.U32 R108, R194, R100, RZ ;  /* 0x00000064c26c7227 */ /* 0x000fc600078e00ff */
[----:B------:R-:W-:Y:S01]  /*12280*/  IABS R101, R102 ;  /* 0x0000006600657213 */ /* 0x000fe20000000000 */
[----:B------:R-:W-:Y:S01]  /*12290*/  @!P4 IMAD.MOV R91, RZ, RZ, -R91 ;  /* 0x000000ffff5bc224 */ /* 0x000fe200078e0a5b */
[C---:B------:R-:W-:Y:S01]  /*122a0*/  ISETP.GT.U32.AND P4, PT, R191.reuse, R96, PT ;  /* 0x00000060bf00720c */ /* 0x040fe20003f84070 */
[----:B------:R-:W-:Y:S01]  /*122b0*/  @!P2 IMAD.MOV R93, RZ, RZ, -R93 ;  /* 0x000000ffff5da224 */ /* 0x000fe200078e0a5d */
[C---:B------:R-:W-:Y:S01]  /*122c0*/  ISETP.GT.U32.AND P6, PT, R191.reuse, R98, PT ;  /* 0x00000062bf00720c */ /* 0x040fe20003fc4070 */
[----:B------:R-:W-:Y:S01]  /*122d0*/  IMAD.MOV R108, RZ, RZ, -R108 ;  /* 0x000000ffff6c7224 */ /* 0x000fe200078e0a6c */
[----:B------:R-:W-:Y:S01]  /*122e0*/  ISETP.GT.U32.AND P2, PT, R191, R99, PT ;  /* 0x00000063bf00720c */ /* 0x000fe20003f44070 */
[----:B------:R-:W-:Y:S01]  /*122f0*/  @!P1 IMAD.MOV R94, RZ, RZ, -R94 ;  /* 0x000000ffff5e9224 */ /* 0x000fe200078e0a5e */
[----:B------:R-:W-:Y:S01]  /*12300*/  ISETP.GE.AND P1, PT, R103, RZ, PT ;  /* 0x000000ff6700720c */ /* 0x000fe20003f26270 */
[----:B------:R-:W-:Y:S01]  /*12310*/  @!P3 IMAD.IADD R97, R97, 0x1, -R191 ;  /* 0x000000016161b824 */ /* 0x000fe200078e0abf */
[----:B------:R-:W-:Y:S01]  /*12320*/  ISETP.GE.AND P3, PT, R105, RZ, PT ;  /* 0x000000ff6900720c */ /* 0x000fe20003f66270 */
[----:B------:R-:W-:Y:S01]  /*12330*/  IMAD R100, R191, R108, R100 ;  /* 0x0000006cbf647224 */ /* 0x000fe200078e0264 */
[----:B------:R-:W-:Y:S01]  /*12340*/  IADD3 R105, R247, 0x164, RZ ;  /* 0x00000164f7697810 */ /* 0x000fe20007ffe0ff */
[----:B------:R-:W-:-:S02]  /*12350*/  IMAD.HI.U32 R103, R194, R101, RZ ;  /* 0x00000065c2677227 */ /* 0x000fc400078e00ff */
[----:B------:R-:W-:Y:S02]  /*12360*/  @!P4 IADD3 R96, R96, -R191, RZ ;  /* 0x800000bf6060c210 */ /* 0x000fe40007ffe0ff */
[----:B------:R-:W-:Y:S01]  /*12370*/  @!P5 IMAD.MOV R95, RZ, RZ, -R95 ;  /* 0x000000ffff5fd224 */ /* 0x000fe200078e0a5f */
[----:B------:R-:W-:Y:S01]  /*12380*/  ISETP.GT.U32.AND P5, PT, R191, R100, PT ;  /* 0x00000064bf00720c */ /* 0x000fe20003fa4070 */
[----:B------:R-:W-:Y:S01]  /*12390*/  IMAD.MOV R103, RZ, RZ, -R103 ;  /* 0x000000ffff677224 */ /* 0x000fe200078e0a67 */
[----:B------:R-:W-:Y:S01]  /*123a0*/  ISETP.GE.AND P4, PT, R104, RZ, PT ;  /* 0x000000ff6800720c */ /* 0x000fe20003f86270 */
[--C-:B------:R-:W-:Y:S01]  /*123b0*/  @!P6 IMAD.IADD R98, R98, 0x1, -R191.reuse ;  /* 0x000000016262e824 */ /* 0x100fe200078e0abf */
[----:B------:R-:W-:Y:S01]  /*123c0*/  ISETP.GE.AND P6, PT, R106, RZ, PT ;  /* 0x000000ff6a00720c */ /* 0x000fe20003fc6270 */
[----:B------:R-:W-:Y:S01]  /*123d0*/  @!P2 IMAD.IADD R99, R99, 0x1, -R191 ;  /* 0x000000016363a824 */ /* 0x000fe200078e0abf */
[----:B------:R-:W-:Y:S01]  /*123e0*/  IADD3 R104, R247, 0x165, RZ ;  /* 0x00000165f7687810 */ /* 0x000fe20007ffe0ff */
[C---:B------:R-:W-:Y:S01]  /*123f0*/  IMAD R101, R191.reuse, R103, R101 ;  /* 0x00000067bf657224 */ /* 0x040fe200078e0265 */
[----:B------:R-:W-:Y:S01]  /*12400*/  IABS R103, R105 ;  /* 0x0000006900677213 */ /* 0x000fe20000000000 */
[----:B------:R-:W-:Y:S01]  /*12410*/  @!P1 IMAD.MOV R96, RZ, RZ, -R96 ;  /* 0x000000ffff609224 */ /* 0x000fe200078e0a60 */
[C---:B------:R-:W-:Y:S01]  /*12420*/  ISETP.GT.U32.AND P1, PT, R191.reuse, R99, PT ;  /* 0x00000063bf00720c */ /* 0x040fe20003f24070 */
[----:B------:R-:W-:Y:S01]  /*12430*/  @!P3 IMAD.MOV R98, RZ, RZ, -R98 ;  /* 0x000000ffff62b224 */ /* 0x000fe200078e0a62 */
[----:B------:R-:W-:Y:S01]  /*12440*/  ISETP.GT.U32.AND P3, PT, R191, R101, PT ;  /* 0x00000065bf00720c */ /* 0x000fe20003f64070 */
[----:B------:R-:W-:Y:S01]  /*12450*/  @!P5 IMAD.IADD R100, R100, 0x1, -R191 ;  /* 0x000000016464d824 */ /* 0x000fe200078e0abf */
[----:B------:R-:W-:Y:S01]  /*12460*/  IABS R106, R104 ;  /* 0x00000068006a7213 */ /* 0x000fe20000000000 */
[----:B------:R-:W-:Y:S01]  /*12470*/  IMAD.HI.U32 R108, R194, R114, RZ ;  /* 0x00000072c26c7227 */ /* 0x000fe200078e00ff */
[----:B------:R-:W-:-:S02]  /*12480*/  @!P4 IADD3 R97, -R97, RZ, RZ ;  /* 0x000000ff6161c210 */ /* 0x000fc40007ffe1ff */
[----:B------:R-:W-:Y:S01]  /*12490*/  ISETP.GT.U32.AND P5, PT, R191, R100, PT ;  /* 0x00000064bf00720c */ /* 0x000fe20003fa4070 */
[----:B------:R-:W-:Y:S01]  /*124a0*/  IMAD.MOV R108, RZ, RZ, -R108 ;  /* 0x000000ffff6c7224 */ /* 0x000fe200078e0a6c */
[----:B------:R-:W-:Y:S01]  /*124b0*/  ISETP.GE.AND P4, PT, R102, RZ, PT ;  /* 0x000000ff6600720c */ /* 0x000fe20003f86270 */
[----:B------:R-:W-:Y:S01]  /*124c0*/  IMAD.MOV.U32 R102, RZ, RZ, R103 ;  /* 0x000000ffff667224 */ /* 0x000fe200078e0067 */
[----:B------:R-:W-:Y:S01]  /*124d0*/  ISETP.GE.AND P2, PT, R107, RZ, PT ;  /* 0x000000ff6b00720c */ /* 0x000fe20003f46270 */
[----:B------:R-:W-:Y:S02]  /*124e0*/  IMAD.MOV.U32 R103, RZ, RZ, R106 ;  /* 0x000000ffff677224 */ /* 0x000fe400078e006a */
[--C-:B------:R-:W-:Y:S01]  /*124f0*/  @!P1 IMAD.IADD R99, R99, 0x1, -R191.reuse ;  /* 0x0000000163639824 */ /* 0x100fe200078e0abf */
[----:B------:R-:W-:Y:S01]  /*12500*/  ISETP.GE.AND P1, PT, R105, RZ, PT ;  /* 0x000000ff6900720c */ /* 0x000fe20003f26270 */
[----:B------:R-:W-:Y:S01]  /*12510*/  @!P3 IMAD.IADD R101, R101, 0x1, -R191 ;  /* 0x000000016565b824 */ /* 0x000fe200078e0abf */
[----:B------:R-:W-:Y:S01]  /*12520*/  IADD3 R105, R247, 0x166, RZ ;  /* 0x00000166f7697810 */ /* 0x000fe20007ffe0ff */
[----:B------:R-:W-:-:S03]  /*12530*/  IMAD.HI.U32 R106, R194, R102, RZ ;  /* 0x00000066c26a7227 */ /* 0x000fc600078e00ff */
[----:B------:R-:W-:Y:S01]  /*12540*/  ISETP.GE.AND P3, PT, R105, RZ, PT ;  /* 0x000000ff6900720c */ /* 0x000fe20003f66270 */
[----:B------:R-:W-:-:S04]  /*12550*/  IMAD.HI.U32 R107, R194, R103, RZ ;  /* 0x00000067c26b7227 */ /* 0x000fc800078e00ff */
[----:B------:R-:W-:Y:S01]  /*12560*/  @!P6 IMAD.MOV R99, RZ, RZ, -R99 ;  /* 0x000000ffff63e224 */ /* 0x000fe200078e0a63 */
[----:B------:R-:W-:Y:S01]  /*12570*/  ISETP.GT.U32.AND P6, PT, R191, R101, PT ;  /* 0x00000065bf00720c */ /* 0x000fe20003fc4070 */
[----:B------:R-:W-:Y:S01]  /*12580*/  IMAD.MOV R106, RZ, RZ, -R106 ;  /* 0x000000ffff6a7224 */ /* 0x000fe200078e0a6a */
[----:B------:R-:W-:Y:S01]  /*12590*/  IADD3 R107, -R107, RZ, RZ ;  /* 0x000000ff6b6b7210 */ /* 0x000fe20007ffe1ff */
[----:B------:R-:W-:Y:S01]  /*125a0*/  @!P5 IMAD.IADD R100, R100, 0x1, -R191 ;  /* 0x000000016464d824 */ /* 0x000fe200078e0abf */
[----:B------:R-:W-:Y:S01]  /*125b0*/  ISETP.GE.AND P5, PT, R104, RZ, PT ;  /* 0x000000ff6800720c */ /* 0x000fe20003fa6270 */
[C---:B------:R-:W-:Y:S01]  /*125c0*/  IMAD R102, R191.reuse, R106, R102 ;  /* 0x0000006abf667224 */ /* 0x040fe200078e0266 */
[----:B------:R-:W-:Y:S01]  /*125d0*/  IABS R104, R105 ;  /* 0x0000006900687213 */ /* 0x000fe20000000000 */
[----:B------:R-:W-:Y:S01]  /*125e0*/  @!P2 IMAD.MOV R100, RZ, RZ, -R100 ;  /* 0x000000ffff64a224 */ /* 0x000fe200078e0a64 */
[----:B------:R-:W-:Y:S01]  /*125f0*/  IABS R105, R112 ;  /* 0x0000007000697213 */ /* 0x000fe20000000000 */
[C---:B------:R-:W-:Y:S01]  /*12600*/  IMAD R103, R191.reuse, R107, R103 ;  /* 0x0000006bbf677224 */ /* 0x040fe200078e0267 */
[----:B------:R-:W-:Y:S01]  /*12610*/  ISETP.GT.U32.AND P2, PT, R191, R102, PT ;  /* 0x00000066bf00720c */ /* 0x000fe20003f44070 */
[----:B------:R-:W-:Y:S01]  /*12620*/  IMAD.HI.U32 R106, R194, R104, RZ ;  /* 0x00000068c26a7227 */ /* 0x000fe200078e00ff */
[----:B------:R-:W-:-:S03]  /*12630*/  IABS R107, R113 ;  /* 0x00000071006b7213 */ /* 0x000fc60000000000 */
[----:B------:R-:W-:Y:S01]  /*12640*/  @!P6 IMAD.IADD R101, R101, 0x1, -R191 ;  /* 0x000000016565e824 */ /* 0x000fe200078e0abf */
[C---:B------:R-:W-:Y:S01]  /*12650*/  ISETP.GT.U32.AND P6, PT, R191.reuse, R103, PT ;  /* 0x00000067bf00720c */ /* 0x040fe20003fc4070 */
[----:B------:R-:W-:Y:S02]  /*12660*/  IMAD.MOV R106, RZ, RZ, -R106 ;  /* 0x000000ffff6a7224 */ /* 0x000fe400078e0a6a */
[----:B------:R-:W-:Y:S02]  /*12670*/  @!P4 IMAD.MOV R101, RZ, RZ, -R101 ;  /* 0x000000ffff65c224 */ /* 0x000fe400078e0a65 */
[C---:B------:R-:W-:Y:S02]  /*12680*/  IMAD R104, R191.reuse, R106, R104 ;  /* 0x0000006abf687224 */ /* 0x040fe400078e0268 */
[----:B------:R-:W-:Y:S02]  /*12690*/  @!P2 IMAD.IADD R102, R102, 0x1, -R191 ;  /* 0x000000016666a824 */ /* 0x000fe400078e0abf */
[----:B------:R-:W-:Y:S01]  /*126a0*/  IMAD.HI.U32 R106, R194, R105, RZ ;  /* 0x00000069c26a7227 */ /* 0x000fe200078e00ff */
[----:B------:R-:W-:-:S02]  /*126b0*/  ISETP.GT.U32.AND P4, PT, R191, R104, PT ;  /* 0x00000068bf00720c */ /* 0x000fc40003f84070 */
[----:B------:R-:W-:Y:S01]  /*126c0*/  ISETP.GT.U32.AND P2, PT, R191, R102, PT ;  /* 0x00000066bf00720c */ /* 0x000fe20003f44070 */
[----:B------:R-:W-:Y:S01]  /*126d0*/  @!P6 IMAD.IADD R103, R103, 0x1, -R191 ;  /* 0x000000016767e824 */ /* 0x000fe200078e0abf */
[----:B------:R-:W-:Y:S01]  /*126e0*/  IADD3 R106, -R106, RZ, RZ ;  /* 0x000000ff6a6a7210 */ /* 0x000fe20007ffe1ff */
[----:B------:R-:W-:-:S03]  /*126f0*/  IMAD.HI.U32 R109, R194, R107, RZ ;  /* 0x0000006bc26d7227 */ /* 0x000fc600078e00ff */
[C---:B------:R-:W-:Y:S01]  /*12700*/  ISETP.GT.U32.AND P6, PT, R191.reuse, R103, PT ;  /* 0x00000067bf00720c */ /* 0x040fe20003fc4070 */
[----:B------:R-:W-:Y:S01]  /*12710*/  IMAD R105, R191, R106, R105 ;  /* 0x0000006abf697224 */ /* 0x000fe200078e0269 */
[----:B------:R-:W-:Y:S01]  /*12720*/  IADD3 R106, R247, 0x16a, RZ ;  /* 0x0000016af76a7810 */ /* 0x000fe20007ffe0ff */
[C---:B------:R-:W-:Y:S02]  /*12730*/  IMAD R114, R191.reuse, R108, R114 ;  /* 0x0000006cbf727224 */ /* 0x040fe400078e0272 */
[----:B------:R-:W-:Y:S01]  /*12740*/  IMAD.MOV R109, RZ, RZ, -R109 ;  /* 0x000000ffff6d7224 */ /* 0x000fe200078e0a6d */
[----:B------:R-:W-:Y:S01]  /*12750*/  IABS R108, R106 ;  /* 0x0000006a006c7213 */ /* 0x000fe20000000000 */
[----:B------:R-:W-:Y:S01]  /*12760*/  @!P2 IMAD.IADD R102, R102, 0x1, -R191 ;  /* 0x000000016666a824 */ /* 0x000fe200078e0abf */
[C---:B------:R-:W-:Y:S01]  /*12770*/  ISETP.GT.U32.AND P2, PT, R191.reuse, R105, PT ;  /* 0x00000069bf00720c */ /* 0x040fe20003f44070 */
[----:B------:R-:W-:Y:S01]  /*12780*/  IMAD R107, R191, R109, R107 ;  /* 0x0000006dbf6b7224 */ /* 0x000fe200078e026b */
[----:B------:R-:W-:Y:S01]  /*12790*/  IABS R109, R110 ;  /* 0x0000006e006d7213 */ /* 0x000fe20000000000 */
[----:B------:R-:W-:-:S02]  /*127a0*/  @!P4 IMAD.IADD R104, R104, 0x1, -R191 ;  /* 0x000000016868c824 */ /* 0x000fc400078e0abf */
[----:B------:R-:W-:Y:S01]  /*127b0*/  @!P6 IADD3 R103, R103, -R191, RZ ;  /* 0x800000bf6767e210 */ /* 0x000fe20007ffe0ff */
[----:B------:R-:W-:Y:S01]  /*127c0*/  @!P1 IMAD.MOV R102, RZ, RZ, -R102 ;  /* 0x000000ffff669224 */ /* 0x000fe200078e0a66 */
[C---:B------:R-:W-:Y:S01]  /*127d0*/  ISETP.GT.U32.AND P6, PT, R191.reuse, R114, PT ;  /* 0x00000072bf00720c */ /* 0x040fe20003fc4070 */
[C---:B------:R-:W-:Y:S01]  /*127e0*/  IMAD.HI.U32 R116, R194.reuse, R108, RZ ;  /* 0x0000006cc2747227 */ /* 0x040fe200078e00ff */
[C---:B------:R-:W-:Y:S02]  /*127f0*/  ISETP.GT.U32.AND P1, PT, R191.reuse, R107, PT ;  /* 0x0000006bbf00720c */ /* 0x040fe40003f24070 */
[----:B------:R-:W-:Y:S01]  /*12800*/  ISETP.GT.U32.AND P4, PT, R191, R104, PT ;  /* 0x00000068bf00720c */ /* 0x000fe20003f84070 */
[----:B------:R-:W-:Y:S02]  /*12810*/  IMAD.MOV R116, RZ, RZ, -R116 ;  /* 0x000000ffff747224 */ /* 0x000fe400078e0a74 */
[----:B------:R-:W-:Y:S02]  /*12820*/  @!P2 IMAD.IADD R105, R105, 0x1, -R191 ;  /* 0x000000016969a824 */ /* 0x000fe400078e0abf */
[----:B------:R-:W-:-:S03]  /*12830*/  IMAD.HI.U32 R115, R194, R109, RZ ;  /* 0x0000006dc2737227 */ /* 0x000fc600078e00ff */
[----:B------:R-:W-:Y:S01]  /*12840*/  ISETP.GT.U32.AND P2, PT, R191, R105, PT ;  /* 0x00000069bf00720c */ /* 0x000fe20003f44070 */
[--C-:B------:R-:W-:Y:S01]  /*12850*/  @!P6 IMAD.IADD R114, R114, 0x1, -R191.reuse ;  /* 0x000000017272e824 */ /* 0x100fe200078e0abf */
[----:B------:R-:W-:Y:S01]  /*12860*/  IADD3 R115, -R115, RZ, RZ ;  /* 0x000000ff73737210 */ /* 0x000fe20007ffe1ff */
[--C-:B------:R-:W-:Y:S02]  /*12870*/  @!P1 IMAD.IADD R107, R107, 0x1, -R191.reuse ;  /* 0x000000016b6b9824 */ /* 0x100fe400078e0abf */
[----:B------:R-:W-:Y:S01]  /*12880*/  @!P4 IMAD.IADD R104, R104, 0x1, -R191 ;  /* 0x000000016868c824 */ /* 0x000fe200078e0abf */
[C---:B------:R-:W-:Y:S01]  /*12890*/  ISETP.GT.U32.AND P6, PT, R191.reuse, R114, PT ;  /* 0x00000072bf00720c */ /* 0x040fe20003fc4070 */
[----:B------:R-:W-:Y:S01]  /*128a0*/  IMAD R108, R191, R116, R108 ;  /* 0x00000074bf6c7224 */ /* 0x000fe200078e026c */
[----:B------:R-:W-:Y:S01]  /*128b0*/  ISETP.GE.AND P4, PT, R111, RZ, PT ;  /* 0x000000ff6f00720c */ /* 0x000fe20003f86270 */
[----:B------:R-:W-:Y:S01]  /*128c0*/  @!P5 IMAD.MOV R103, RZ, RZ, -R103 ;  /* 0x000000ffff67d224 */ /* 0x000fe200078e0a67 */
[----:B------:R-:W-:Y:S01]  /*128d0*/  IADD3 R111, R247, 0x16c, RZ ;  /* 0x0000016cf76f7810 */ /* 0x000fe20007ffe0ff */
[C---:B------:R-:W-:Y:S01]  /*128e0*/  IMAD R109, R191.reuse, R115, R109 ;  /* 0x00000073bf6d7224 */ /* 0x040fe200078e026d */
[----:B------:R-:W-:Y:S01]  /*128f0*/  ISETP.GT.U32.AND P1, PT, R191, R107, PT ;  /* 0x0000006bbf00720c */ /* 0x000fe20003f24070 */
[----:B------:R-:W-:Y:S01]  /*12900*/  @!P2 IMAD.IADD R105, R105, 0x1, -R191 ;  /* 0x000000016969a824 */ /* 0x000fe200078e0abf */
[----:B------:R-:W-:Y:S01]  /*12910*/  ISETP.GE.AND P5, PT, R112, RZ, PT ;  /* 0x000000ff7000720c */ /* 0x000fe20003fa6270 */
[----:B------:R-:W-:Y:S01]  /*12920*/  @!P3 IMAD.MOV R104, RZ, RZ, -R104 ;  /* 0x000000ffff68b224 */ /* 0x000fe200078e0a68 */
[----:B------:R-:W-:-:S02]  /*12930*/  ISETP.GT.U32.AND P2, PT, R191, R108, PT ;  /* 0x0000006cbf00720c */ /* 0x000fc40003f44070 */
[----:B------:R-:W-:Y:S01]  /*12940*/  IABS R112, R111 ;  /* 0x0000006f00707213 */ /* 0x000fe20000000000 */
[----:B------:R-:W-:Y:S01]  /*12950*/  @!P6 IMAD.IADD R114, R114, 0x1, -R191 ;  /* 0x000000017272e824 */ /* 0x000fe200078e0abf */
[----:B------:R-:W-:Y:S02]  /*12960*/  ISETP.GE.AND P6, PT, R113, RZ, PT ;  /* 0x000000ff7100720c */ /* 0x000fe40003fc6270 */
[----:B------:R-:W-:Y:S01]  /*12970*/  ISETP.GT.U32.AND P3, PT, R191, R109, PT ;  /* 0x0000006dbf00720c */ /* 0x000fe20003f64070 */
[----:B------:R-:W-:-:S04]  /*12980*/  IMAD.HI.U32 R115, R194, R112, RZ ;  /* 0x00000070c2737227 */ /* 0x000fc800078e00ff */
[----:B------:R-:W-:Y:S02]  /*12990*/  IMAD.MOV R115, RZ, RZ, -R115 ;  /* 0x000000ffff737224 */ /* 0x000fe400078e0a73 */
[--C-:B------:R-:W-:Y:S01]  /*129a0*/  @!P1 IMAD.IADD R107, R107, 0x1, -R191.reuse ;  /* 0x000000016b6b9824 */ /* 0x100fe200078e0abf */
[----:B------:R-:W-:Y:S01]  /*129b0*/  ISETP.GE.AND P1, PT, R110, RZ, PT ;  /* 0x000000ff6e00720c */ /* 0x000fe20003f26270 */
[----:B------:R-:W-:Y:S02]  /*129c0*/  @!P2 IMAD.IADD R108, R108, 0x1, -R191 ;  /* 0x000000016c6ca824 */ /* 0x000fe400078e0abf */
[----:B------:R-:W-:Y:S01]  /*129d0*/  IMAD R110, R191, R115, R112 ;  /* 0x00000073bf6e7224 */ /* 0x000fe200078e0270 */
[----:B------:R-:W-:Y:S01]  /*129e0*/  IADD3 R112, R247, 0x16d, RZ ;  /* 0x0000016df7707810 */ /* 0x000fe20007ffe0ff */
[----:B------:R-:W-:Y:S01]  /*129f0*/  @!P6 IMAD.MOV R107, RZ, RZ, -R107 ;  /* 0x000000ffff6be224 */ /* 0x000fe200078e0a6b */
[C---:B------:R-:W-:Y:S01]  /*12a00*/  ISETP.GT.U32.AND P2, PT, R191.reuse, R108, PT ;  /* 0x0000006cbf00720c */ /* 0x040fe20003f44070 */
[----:B------:R-:W-:Y:S01]  /*12a10*/  @!P5 IMAD.MOV R105, RZ, RZ, -R105 ;  /* 0x000000ffff69d224 */ /* 0x000fe200078e0a69 */
[----:B------:R-:W-:Y:S01]  /*12a20*/  ISETP.GT.U32.AND P6, PT, R191, R110, PT ;  /* 0x0000006ebf00720c */ /* 0x000fe20003fc4070 */
[----:B------:R-:W-:Y:S01]  /*12a30*/  @!P3 IMAD.IADD R109, R109, 0x1, -R191 ;  /* 0x000000016d6db824 */ /* 0x000fe200078e0abf */
[----:B------:R-:W-:-:S02]  /*12a40*/  ISETP.GE.AND P5, PT, R106, RZ, PT ;  /* 0x000000ff6a00720c */ /* 0x000fc40003fa6270 */
[----:B------:R-:W-:Y:S02]  /*12a50*/  MOV R106, R114 ;  /* 0x00000072006a7202 */ /* 0x000fe40000000f00 */
[----:B------:R-:W-:Y:S02]  /*12a60*/  IADD3 R114, R247, 0x16e, RZ ;  /* 0x0000016ef7727810 */ /* 0x000fe40007ffe0ff */
[----:B------:R-:W-:Y:S01]  /*12a70*/  ISETP.GT.U32.AND P3, PT, R191, R109, PT ;  /* 0x0000006dbf00720c */ /* 0x000fe20003f64070 */
[----:B------:R-:W-:Y:S01]  /*12a80*/  @!P4 IMAD.MOV R106, RZ, RZ, -R106 ;  /* 0x000000ffff6ac224 */ /* 0x000fe200078e0a6a */
[----:B------:R-:W-:Y:S01]  /*12a90*/  ISETP.GE.AND P4, PT, R111, RZ, PT ;  /* 0x000000ff6f00720c */ /* 0x000fe20003f86270 */
[--C-:B------:R-:W-:Y:S01]  /*12aa0*/  @!P2 IMAD.IADD R108, R108, 0x1, -R191.reuse ;  /* 0x000000016c6ca824 */ /* 0x100fe200078e0abf */
[----:B------:R-:W-:Y:S01]  /*12ab0*/  IABS R111, R112 ;  /* 0x00000070006f7213 */ /* 0x000fe20000000000 */
[----:B------:R-:W-:Y:S01]  /*12ac0*/  @!P6 IMAD.IADD R110, R110, 0x1, -R191 ;  /* 0x000000016e6ee824 */ /* 0x000fe200078e0abf */
[----:B------:R-:W-:Y:S01]  /*12ad0*/  IABS R116, R114 ;  /* 0x0000007200747213 */ /* 0x000fe20000000000 */
[----:B------:R-:W-:Y:S01]  /*12ae0*/  @!P5 IMAD.MOV R108, RZ, RZ, -R108 ;  /* 0x000000ffff6cd224 */ /* 0x000fe200078e0a6c */
[----:B------:R-:W-:-:S02]  /*12af0*/  ISETP.GE.AND P2, PT, R112, RZ, PT ;  /* 0x000000ff7000720c */ /* 0x000fc40003f46270 */
[----:B------:R-:W-:Y:S01]  /*12b00*/  MOV R112, R116 ;  /* 0x0000007400707202 */ /* 0x000fe20000000f00 */
[C---:B------:R-:W-:Y:S01]  /*12b10*/  IMAD.HI.U32 R116, R194.reuse, R111, RZ ;  /* 0x0000006fc2747227 */ /* 0x040fe200078e00ff */
[----:B------:R-:W-:Y:S02]  /*12b20*/  IADD3 R115, R247, 0x16f, RZ ;  /* 0x0000016ff7737810 */ /* 0x000fe40007ffe0ff */
[----:B------:R-:W-:Y:S01]  /*12b30*/  ISETP.GT.U32.AND P6, PT, R191, R110, PT ;  /* 0x0000006ebf00720c */ /* 0x000fe20003fc4070 */
[----:B------:R-:W-:Y:S01]  /*12b40*/  IMAD.HI.U32 R117, R194, R112, RZ ;  /* 0x00000070c2757227 */ /* 0x000fe200078e00ff */
[----:B------:R-:W-:Y:S02]  /*12b50*/  IABS R113, R115 ;  /* 0x0000007300717213 */ /* 0x000fe40000000000 */
[----:B------:R-:W-:Y:S01]  /*12b60*/  ISETP.GE.AND P5, PT, R115, RZ, PT ;  /* 0x000000ff7300720c */ /* 0x000fe20003fa6270 */
[----:B------:R-:W-:Y:S02]  /*12b70*/  IMAD.MOV R116, RZ, RZ, -R116 ;  /* 0x000000ffff747224 */ /* 0x000fe400078e0a74 */
[----:B------:R-:W-:Y:S01]  /*12b80*/  @!P3 IMAD.IADD R109, R109, 0x1, -R191 ;  /* 0x000000016d6db824 */ /* 0x000fe200078e0abf */
[----:B------:R-:W-:Y:S01]  /*12b90*/  ISETP.GE.AND P3, PT, R114, RZ, PT ;  /* 0x000000ff7200720c */ /* 0x000fe20003f66270 */
[----:B------:R-:W-:-:S02]  /*12ba0*/  IMAD.MOV R115, RZ, RZ, -R117 ;  /* 0x000000ffff737224 */ /* 0x000fc400078e0a75 */
[----:B------:R-:W-:Y:S01]  /*12bb0*/  IMAD R111, R191, R116, R111 ;  /* 0x00000074bf6f7224 */ /* 0x000fe200078e026f */
[----:B------:R-:W-:Y:S01]  /*12bc0*/  @!P1 IADD3 R109, -R109, RZ, RZ ;  /* 0x000000ff6d6d9210 */ /* 0x000fe20007ffe1ff */
[C---:B------:R-:W-:Y:S01]  /*12bd0*/  IMAD R112, R191.reuse, R115, R112 ;  /* 0x00000073bf707224 */ /* 0x040fe200078e0270 */
[----:B------:R-:W-:Y:S01]  /*12be0*/  IABS R115, R123 ;  /* 0x0000007b00737213 */ /* 0x000fe20000000000 */
[----:B------:R-:W-:Y:S01]  /*12bf0*/  @!P6 IMAD.IADD R110, R110, 0x1, -R191 ;  /* 0x000000016e6ee824 */ /* 0x000fe200078e0abf */
[C---:B------:R-:W-:Y:S01]  /*12c00*/  ISETP.GT.U32.AND P1, PT, R191.reuse, R111, PT ;  /* 0x0000006fbf00720c */ /* 0x040fe20003f24070 */
[----:B------:R-:W-:Y:S01]  /*12c10*/  IMAD.HI.U32 R114, R194, R113, RZ ;  /* 0x00000071c2727227 */ /* 0x000fe200078e00ff */
[----:B------:R-:W-:Y:S02]  /*12c20*/  ISETP.GT.U32.AND P6, PT, R191, R112, PT ;  /* 0x00000070bf00720c */ /* 0x000fe40003fc4070 */
[----:B------:R-:W-:Y:S01]  /*12c30*/  IABS R116, R119 ;  /* 0x0000007700747213 */ /* 0x000fe20000000000 */
[----:B------:R-:W-:Y:S01]  /*12c40*/  IMAD.MOV R114, RZ, RZ, -R114 ;  /* 0x000000ffff727224 */ /* 0x000fe200078e0a72 */
[----:B------:R-:W-:Y:S01]  /*12c50*/  @!P4 IADD3 R110, -R110, RZ, RZ ;  /* 0x000000ff6e6ec210 */ /* 0x000fe20007ffe1ff */
[----:B------:R-:W-:-:S04]  /*12c60*/  IMAD.HI.U32 R124, R194, R115, RZ ;  /* 0x00000073c27c7227 */ /* 0x000fc800078e00ff */
[----:B------:R-:W-:Y:S01]  /*12c70*/  IMAD R113, R191, R114, R113 ;  /* 0x00000072bf717224 */ /* 0x000fe200078e0271 */
[----:B------:R-:W-:Y:S01]  /*12c80*/  IABS R114, R121 ;  /* 0x0000007900727213 */ /* 0x000fe20000000000 */
[--C-:B------:R-:W-:Y:S02]  /*12c90*/  @!P1 IMAD.IADD R111, R111, 0x1, -R191.reuse ;  /* 0x000000016f6f9824 */ /* 0x100fe400078e0abf */
[----:B------:R-:W-:Y:S01]  /*12ca0*/  @!P6 IMAD.IADD R112, R112, 0x1, -R191 ;  /* 0x000000017070e824 */ /* 0x000fe200078e0abf */
[C---:B------:R-:W-:Y:S01]  /*12cb0*/  ISETP.GT.U32.AND P1, PT, R191.reuse, R113, PT ;  /* 0x00000071bf00720c */ /* 0x040fe20003f24070 */
[----:B------:R-:W-:Y:S01]  /*12cc0*/  IMAD.HI.U32 R117, R194, R114, RZ ;  /* 0x00000072c2757227 */ /* 0x000fe200078e00ff */
[C---:B------:R-:W-:Y:S02]  /*12cd0*/  ISETP.GT.U32.AND P6, PT, R191.reuse, R111, PT ;  /* 0x0000006fbf00720c */ /* 0x040fe40003fc4070 */
[----:B------:R-:W-:Y:S01]  /*12ce0*/  ISETP.GT.U32.AND P4, PT, R191, R112, PT ;  /* 0x00000070bf00720c */ /* 0x000fe20003f84070 */
[----:B------:R-:W-:-:S02]  /*12cf0*/  IMAD.MOV R117, RZ, RZ, -R117 ;  /* 0x000000ffff757224 */ /* 0x000fc400078e0a75 */
[----:B------:R-:W-:-:S04]  /*12d00*/  IMAD.HI.U32 R125, R194, R116, RZ ;  /* 0x00000074c27d7227 */ /* 0x000fc800078e00ff */
[----:B------:R-:W-:Y:S02]  /*12d10*/  IMAD R114, R191, R117, R114 ;  /* 0x00000075bf727224 */ /* 0x000fe400078e0272 */
[----:B------:R-:W-:Y:S02]  /*12d20*/  IMAD.MOV R124, RZ, RZ, -R124 ;  /* 0x000000ffff7c7224 */ /* 0x000fe400078e0a7c */
[----:B------:R-:W-:Y:S01]  /*12d30*/  @!P6 IMAD.IADD R111, R111, 0x1, -R191 ;  /* 0x000000016f6fe824 */ /* 0x000fe200078e0abf */
[C---:B------:R-:W-:Y:S01]  /*12d40*/  ISETP.GT.U32.AND P6, PT, R191.reuse, R114, PT ;  /* 0x00000072bf00720c */ /* 0x040fe20003fc4070 */
[----:B------:R-:W-:Y:S02]  /*12d50*/  IMAD.MOV R125, RZ, RZ, -R125 ;  /* 0x000000ffff7d7224 */ /* 0x000fe400078e0a7d */
[C---:B------:R-:W-:Y:S02]  /*12d60*/  IMAD R115, R191.reuse, R124, R115 ;  /* 0x0000007cbf737224 */ /* 0x040fe400078e0273 */
[----:B------:R-:W-:-:S02]  /*12d70*/  IMAD R116, R191, R125, R116 ;  /* 0x0000007dbf747224 */ /* 0x000fc400078e0274 */
[----:B------:R-:W-:Y:S01]  /*12d80*/  @!P2 IMAD.MOV R111, RZ, RZ, -R111 ;  /* 0x000000ffff6fa224 */ /* 0x000fe200078e0a6f */
[C---:B------:R-:W-:Y:S01]  /*12d90*/  ISETP.GT.U32.AND P2, PT, R191.reuse, R115, PT ;  /* 0x00000073bf00720c */ /* 0x040fe20003f44070 */
[----:B------:R-:W-:Y:S01]  /*12da0*/  @!P4 IMAD.IADD R112, R112, 0x1, -R191 ;  /* 0x000000017070c824 */ /* 0x000fe200078e0abf */
[----:B------:R-:W-:Y:S01]  /*12db0*/  ISETP.GT.U32.AND P4, PT, R191, R116, PT ;  /* 0x00000074bf00720c */ /* 0x000fe20003f84070 */
[----:B------:R-:W-:-:S04]  /*12dc0*/  IMAD.HI.U32 R117, R194, R122, RZ ;  /* 0x0000007ac2757227 */ /* 0x000fc800078e00ff */
[----:B------:R-:W-:Y:S01]  /*12dd0*/  @!P6 IMAD.IADD R114, R114, 0x1, -R191 ;  /* 0x000000017272e824 */ /* 0x000fe200078e0abf */
[----:B------:R-:W-:Y:S01]  /*12de0*/  ISETP.GE.AND P6, PT, R123, RZ, PT ;  /* 0x000000ff7b00720c */ /* 0x000fe20003fc6270 */
[----:B------:R-:W-:Y:S01]  /*12df0*/  IMAD.MOV R117, RZ, RZ, -R117 ;  /* 0x000000ffff757224 */ /* 0x000fe200078e0a75 */
[----:B------:R-:W-:Y:S01]  /*12e00*/  IADD3 R123, R247, 0x175, RZ ;  /* 0x00000175f77b7810 */ /* 0x000fe20007ffe0ff */
[----:B------:R-:W-:Y:S02]  /*12e10*/  @!P3 IMAD.MOV R112, RZ, RZ, -R112 ;  /* 0x000000ffff70b224 */ /* 0x000fe400078e0a70 */
[--C-:B------:R-:W-:Y:S01]  /*12e20*/  @!P2 IMAD.IADD R115, R115, 0x1, -R191.reuse ;  /* 0x000000017373a824 */ /* 0x100fe200078e0abf */
[C---:B------:R-:W-:Y:S01]  /*12e30*/  ISETP.GT.U32.AND P2, PT, R191.reuse, R114, PT ;  /* 0x00000072bf00720c */ /* 0x040fe20003f44070 */
[--C-:B------:R-:W-:Y:S01]  /*12e40*/  @!P4 IMAD.IADD R116, R116, 0x1, -R191.reuse ;  /* 0x000000017474c824 */ /* 0x100fe200078e0abf */
[----:B------:R-:W-:Y:S01]  /*12e50*/  IABS R125, R123 ;  /* 0x0000007b007d7213 */ /* 0x000fe20000000000 */
[C---:B------:R-:W-:Y:S01]  /*12e60*/  IMAD R117, R191.reuse, R117, R122 ;  /* 0x00000075bf757224 */ /* 0x040fe200078e027a */
[----:B------:R-:W-:Y:S01]  /*12e70*/  ISETP.GT.U32.AND P4, PT, R191, R115, PT ;  /* 0x00000073bf00720c */ /* 0x000fe20003f84070 */
[----:B------:R-:W-:Y:S01]  /*12e80*/  @!P1 IMAD.IADD R113, R113, 0x1, -R191 ;  /* 0x0000000171719824 */ /* 0x000fe200078e0abf */
[----:B------:R-:W-:Y:S01]  /*12e90*/  ISETP.GT.U32.AND P3, PT, R191, R116, PT ;  /* 0x00000074bf00720c */ /* 0x000fe20003f64070 */
[----:B------:R-:W-:Y:S01]  /*12ea0*/  IMAD.HI.U32 R127, R194, R125, RZ ;  /* 0x0000007dc27f7227 */ /* 0x000fe200078e00ff */
[----:B------:R-:W-:-:S02]  /*12eb0*/  IABS R122, R126 ;  /* 0x0000007e007a7213 */ /* 0x000fc40000000000 */
[----:B------:R-:W-:Y:S01]  /*12ec0*/  ISETP.GT.U32.AND P1, PT, R191, R113, PT ;  /* 0x00000071bf00720c */ /* 0x000fe20003f24070 */
[----:B------:R-:W-:-:S04]  /*12ed0*/  IMAD.HI.U32 R124, R194, R118, RZ ;  /* 0x00000076c27c7227 */ /* 0x000fc800078e00ff */
[----:B------:R-:W-:Y:S01]  /*12ee0*/  @!P2 IMAD.IADD R114, R114, 0x1, -R191 ;  /* 0x000000017272a824 */ /* 0x000fe200078e0abf */
[----:B------:R-:W-:Y:S01]  /*12ef0*/  ISETP.GT.U32.AND P2, PT, R191, R117, PT ;  /* 0x00000075bf00720c */ /* 0x000fe20003f44070 */
[----:B------:R-:W-:Y:S01]  /*12f00*/  IMAD.MOV R127, RZ, RZ, -R127 ;  /* 0x000000ffff7f7224 */ /* 0x000fe200078e0a7f */
[----:B------:R-:W-:Y:S01]  /*12f10*/  @!P4 IADD3 R115, R115, -R191, RZ ;  /* 0x800000bf7373c210 */ /* 0x000fe20007ffe0ff */
[----:B------:R-:W-:Y:S02]  /*12f20*/  IMAD.MOV R124, RZ, RZ, -R124 ;  /* 0x000000ffff7c7224 */ /* 0x000fe400078e0a7c */
[----:B------:R-:W-:Y:S01]  /*12f30*/  @!P3 IMAD.IADD R116, R116, 0x1, -R191 ;  /* 0x000000017474b824 */ /* 0x000fe200078e0abf */
[----:B------:R-:W-:Y:S01]  /*12f40*/  ISETP.GE.AND P3, PT, R119, RZ, PT ;  /* 0x000000ff7700720c */ /* 0x000fe20003f66270 */
[----:B------:R-:W-:Y:S01]  /*12f50*/  IMAD R119, R191, R127, R125 ;  /* 0x0000007fbf777224 */ /* 0x000fe200078e027d */
[----:B------:R-:W-:Y:S01]  /*12f60*/  @!P1 IADD3 R113, R113, -R191, RZ ;  /* 0x800000bf71719210 */ /* 0x000fe20007ffe0ff */
[----:B------:R-:W-:Y:S01]  /*12f70*/  IMAD R118, R191, R124, R118 ;  /* 0x0000007cbf767224 */ /* 0x000fe200078e0276 */
[----:B------:R-:W-:Y:S01]  /*12f80*/  IADD3 R124, R247, 0x177, RZ ;  /* 0x00000177f77c7810 */ /* 0x000fe20007ffe0ff */
[----:B------:R-:W-:Y:S01]  /*12f90*/  IMAD.HI.U32 R125, R194, R122, RZ ;  /* 0x0000007ac27d7227 */ /* 0x000fe200078e00ff */
[----:B------:R-:W-:-:S02]  /*12fa0*/  ISETP.GE.AND P1, PT, R121, RZ, PT ;  /* 0x000000ff7900720c */ /* 0x000fc40003f26270 */
[----:B------:R-:W-:Y:S01]  /*12fb0*/  ISETP.GT.U32.AND P4, PT, R191, R118, PT ;  /* 0x00000076bf00720c */ /* 0x000fe20003f84070 */
[----:B------:R-:W-:Y:S01]  /*12fc0*/  @!P2 IMAD.IADD R117, R117, 0x1, -R191 ;  /* 0x000000017575a824 */ /* 0x000fe200078e0abf */
[----:B------:R-:W-:Y:S01]  /*12fd0*/  ISETP.GT.U32.AND P2, PT, R191, R119, PT ;  /* 0x00000077bf00720c */ /* 0x000fe20003f44070 */
[----:B------:R-:W-:Y:S01]  /*12fe0*/  @!P5 IMAD.MOV R113, RZ, RZ, -R113 ;  /* 0x000000ffff71d224 */ /* 0x000fe200078e0a71 */
[----:B------:R-:W-:Y:S01]  /*12ff0*/  IABS R121, R124 ;  /* 0x0000007c00797213 */ /* 0x000fe20000000000 */
[----:B------:R-:W-:Y:S02]  /*13000*/  @!P6 IMAD.MOV R115, RZ, RZ, -R115 ;  /* 0x000000ffff73e224 */ /* 0x000fe400078e0a73 */
[----:B------:R-:W-:Y:S02]  /*13010*/  IMAD.MOV R125, RZ, RZ, -R125 ;  /* 0x000000ffff7d7224 */ /* 0x000fe400078e0a7d */
[----:B------:R-:W-:-:S04]  /*13020*/  IMAD.HI.U32 R127, R194, R121, RZ ;  /* 0x00000079c27f7227 */ /* 0x000fc800078e00ff */
[----:B------:R-:W-:Y:S01]  /*13030*/  @!P4 IMAD.IADD R118, R118, 0x1, -R191 ;  /* 0x000000017676c824 */ /* 0x000fe200078e0abf */
[----:B------:R-:W-:Y:S01]  /*13040*/  ISETP.GE.AND P4, PT, R120, RZ, PT ;  /* 0x000000ff7800720c */ /* 0x000fe20003f86270 */
[----:B------:R-:W-:Y:S01]  /*13050*/  IMAD.MOV R127, RZ, RZ, -R127 ;  /* 0x000000ffff7f7224 */ /* 0x000fe200078e0a7f */
[----:B------:R-:W-:Y:S01]  /*13060*/  @!P2 IADD3 R119, R119, -R191, RZ ;  /* 0x800000bf7777a210 */ /* 0x000fe20007ffe0ff */
[C---:B------:R-:W-:Y:S01]  /*13070*/  IMAD R120, R191.reuse, R131, R129 ;  /* 0x00000083bf787224 */ /* 0x040fe200078e0281 */
[C---:B------:R-:W-:Y:S01]  /*13080*/  ISETP.GT.U32.AND P2, PT, R191.reuse, R117, PT ;  /* 0x00000075bf00720c */ /* 0x040fe20003f44070 */
[C---:B------:R-:W-:Y:S01]  /*13090*/  IMAD R121, R191.reuse, R127, R121 ;  /* 0x0000007fbf797224 */ /* 0x040fe200078e0279 */
[C---:B------:R-:W-:Y:S01]  /*130a0*/  ISETP.GT.U32.AND P5, PT, R191.reuse, R119, PT ;  /* 0x00000077bf00720c */ /* 0x040fe20003fa4070 */
[----:B------:R-:W-:Y:S01]  /*130b0*/  @!P3 IMAD.MOV R116, RZ, RZ, -R116 ;  /* 0x000000ffff74b224 */ /* 0x000fe200078e0a74 */
[C---:B------:R-:W-:Y:S01]  /*130c0*/  ISETP.GT.U32.AND P6, PT, R191.reuse, R120, PT ;  /* 0x00000078bf00720c */ /* 0x040fe20003fc4070 */
[----:B------:R-:W-:Y:S01]  /*130d0*/  IMAD R122, R191, R125, R122 ;  /* 0x0000007dbf7a7224 */ /* 0x000fe200078e027a */
[----:B------:R-:W-:Y:S01]  /*130e0*/  IADD3 R127, R247, 0x179, RZ ;  /* 0x00000179f77f7810 */ /* 0x000fe20007ffe0ff */
[----:B------:R-:W-:Y:S01]  /*130f0*/  @!P1 IMAD.MOV R114, RZ, RZ, -R114 ;  /* 0x000000ffff729224 */ /* 0x000fe200078e0a72 */
[----:B------:R-:W-:-:S02]  /*13100*/  ISETP.GT.U32.AND P3, PT, R191, R121, PT ;  /* 0x00000079bf00720c */ /* 0x000fc40003f64070 */
[----:B------:R-:W-:Y:S02]  /*13110*/  IABS R129, R127 ;  /* 0x0000007f00817213 */ /* 0x000fe40000000000 */
[----:B------:R-:W-:Y:S01]  /*13120*/  ISETP.GT.U32.AND P1, PT, R191, R118, PT ;  /* 0x00000076bf00720c */ /* 0x000fe20003f24070 */
[--C-:B------:R-:W-:Y:S01]  /*13130*/  @!P2 IMAD.IADD R117, R117, 0x1, -R191.reuse ;  /* 0x000000017575a824 */ /* 0x100fe200078e0abf */
[----:B------:R-:W-:Y:S01]  /*13140*/  ISETP.GT.U32.AND P2, PT, R191, R122, PT ;  /* 0x0000007abf00720c */ /* 0x000fe20003f44070 */
[----:B------:R-:W-:Y:S01]  /*13150*/  @!P5 IMAD.IADD R119, R119, 0x1, -R191 ;  /* 0x000000017777d824 */ /* 0x000fe200078e0abf */
[----:B------:R-:W-:Y:S01]  /*13160*/  ISETP.GE.AND P5, PT, R123, RZ, PT ;  /* 0x000000ff7b00720c */ /* 0x000fe20003fa6270 */
[----:B------:R-:W-:Y:S01]  /*13170*/  IMAD.HI.U32 R131, R194, R129, RZ ;  /* 0x00000081c2837227 */ /* 0x000fe200078e00ff */
[----:B------:R-:W-:-:S03]  /*13180*/  IADD3 R125, R247, 0x17a, RZ ;  /* 0x0000017af77d7810 */ /* 0x000fc60007ffe0ff */
[----:B------:R-:W-:Y:S01]  /*13190*/  @!P6 IMAD.IADD R120, R120, 0x1, -R191 ;  /* 0x000000017878e824 */ /* 0x000fe200078e0abf */
[----:B------:R-:W-:Y:S01]  /*131a0*/  IABS R132, R125 ;  /* 0x0000007d00847213 */ /* 0x000fe20000000000 */
[----:B------:R-:W-:Y:S01]  /*131b0*/  IMAD.MOV R131, RZ, RZ, -R131 ;  /* 0x000000ffff837224 */ /* 0x000fe200078e0a83 */
[----:B------:R-:W-:Y:S01]  /*131c0*/  ISETP.GE.AND P6, PT, R130, RZ, PT ;  /* 0x000000ff8200720c */ /* 0x000fe20003fc6270 */
[----:B------:R-:W-:Y:S01]  /*131d0*/  @!P3 IMAD.IADD R121, R121, 0x1, -R191 ;  /* 0x000000017979b824 */ /* 0x000fe200078e0abf */
[C---:B------:R-:W-:Y:S01]  /*131e0*/  ISETP.GT.U32.AND P3, PT, R191.reuse, R120, PT ;  /* 0x00000078bf00720c */ /* 0x040fe20003f64070 */
[----:B------:R-:W-:Y:S01]  /*131f0*/  IMAD R123, R191, R131, R129 ;  /* 0x00000083bf7b7224 */ /* 0x000fe200078e0281 */
[----:B------:R-:W-:Y:S01]  /*13200*/  IADD3 R131, R247, 0x17f, RZ ;  /* 0x0000017ff7837810 */ /* 0x000fe20007ffe0ff */
[--C-:B------:R-:W-:Y:S01]  /*13210*/  @!P1 IMAD.IADD R118, R118, 0x1, -R191.reuse ;  /* 0x0000000176769824 */ /* 0x100fe200078e0abf */
[----:B------:R-:W-:Y:S01]  /*13220*/  ISETP.GE.AND P1, PT, R128, RZ, PT ;  /* 0x000000ff8000720c */ /* 0x000fe20003f26270 */
[----:B------:R-:W-:Y:S01]  /*13230*/  @!P2 IMAD.IADD R122, R122, 0x1, -R191 ;  /* 0x000000017a7aa824 */ /* 0x000fe200078e0abf */
[----:B------:R-:W-:Y:S01]  /*13240*/  MOV R128, R132 ;  /* 0x0000008400807202 */ /* 0x000fe20000000f00 */
[----:B------:R-:W-:Y:S01]  /*13250*/  @!P5 IMAD.MOV R119, RZ, RZ, -R119 ;  /* 0x000000ffff77d224 */ /* 0x000fe200078e0a77 */
[C---:B------:R-:W-:Y:S01]  /*13260*/  ISETP.GT.U32.AND P5, PT, R191.reuse, R123, PT ;  /* 0x0000007bbf00720c */ /* 0x040fe20003fa4070 */
[----:B------:R-:W-:Y:S01]  /*13270*/  @!P4 IMAD.MOV R117, RZ, RZ, -R117 ;  /* 0x000000ffff75c224 */ /* 0x000fe200078e0a75 */
[C---:B------:R-:W-:Y:S01]  /*13280*/  ISETP.GT.U32.AND P4, PT, R191.reuse, R121, PT ;  /* 0x00000079bf00720c */ /* 0x040fe20003f84070 */
[----:B------:R-:W-:Y:S01]  /*13290*/  IMAD.HI.U32 R129, R194, R128, RZ ;  /* 0x00000080c2817227 */ /* 0x000fe200078e00ff */
[----:B------:R-:W-:-:S02]  /*132a0*/  ISETP.GT.U32.AND P2, PT, R191, R122, PT ;  /* 0x0000007abf00720c */ /* 0x000fc40003f44070 */
[----:B------:R-:W-:Y:S01]  /*132b0*/  IABS R134, R131 ;  /* 0x0000008300867213 */ /* 0x000fe20000000000 */
[--C-:B------:R-:W-:Y:S01]  /*132c0*/  @!P3 IMAD.IADD R120, R120, 0x1, -R191.reuse ;  /* 0x000000017878b824 */ /* 0x100fe200078e0abf */
[----:B------:R-:W-:Y:S01]  /*132d0*/  IADD3 R129, -R129, RZ, RZ ;  /* 0x000000ff81817210 */ /* 0x000fe20007ffe1ff */
[----:B------:R-:W-:Y:S01]  /*132e0*/  @!P1 IMAD.MOV R118, RZ, RZ, -R118 ;  /* 0x000000ffff769224 */ /* 0x000fe200078e0a76 */
[----:B------:R-:W-:Y:S01]  /*132f0*/  ISETP.GE.AND P3, PT, R126, RZ, PT ;  /* 0x000000ff7e00720c */ /* 0x000fe20003f66270 */
[----:B------:R-:W-:Y:S01]  /*13300*/  @!P6 IMAD.MOV R120, RZ, RZ, -R120 ;  /* 0x000000ffff78e224 */ /* 0x000fe200078e0a78 */
[----:B------:R-:W-:Y:S01]  /*13310*/  IADD3 R126, R247, 0x17c, RZ ;  /* 0x0000017cf77e7810 */ /* 0x000fe20007ffe0ff */
[----:B------:R-:W-:Y:S01]  /*13320*/  IMAD.HI.U32 R135, R194, R134, RZ ;  /* 0x00000086c2877227 */ /* 0x000fe200078e00ff */
[----:B------:R-:W-:Y:S02]  /*13330*/  ISETP.GE.AND P1, PT, R124, RZ, PT ;  /* 0x000000ff7c00720c */ /* 0x000fe40003f26270 */
[----:B------:R-:W-:Y:S01]  /*13340*/  @!P5 IADD3 R123, R123, -R191, RZ ;  /* 0x800000bf7b7bd210 */ /* 0x000fe20007ffe0ff */
[----:B------:R-:W-:Y:S01]  /*13350*/  IMAD R124, R191, R129, R128 ;  /* 0x00000081bf7c7224 */ /* 0x000fe200078e0280 */
[----:B------:R-:W-:Y:S01]  /*13360*/  IABS R130, R126 ;  /* 0x0000007e00827213 */ /* 0x000fe20000000000 */
[--C-:B------:R-:W-:Y:S01]  /*13370*/  @!P4 IMAD.IADD R121, R121, 0x1, -R191.reuse ;  /* 0x000000017979c824 */ /* 0x100fe200078e0abf */
[----:B------:R-:W-:Y:S01]  /*13380*/  IADD3 R128, R247, 0x17b, RZ ;  /* 0x0000017bf7807810 */ /* 0x000fe20007ffe0ff */
[----:B------:R-:W-:Y:S01]  /*13390*/  @!P2 IMAD.IADD R122, R122, 0x1, -R191 ;  /* 0x000000017a7aa824 */ /* 0x000fe200078e0abf */
[C---:B------:R-:W-:Y:S01]  /*133a0*/  ISETP.GT.U32.AND P6, PT, R191.reuse, R123, PT ;  /* 0x0000007bbf00720c */ /* 0x040fe20003fc4070 */
[----:B------:R-:W-:Y:S01]  /*133b0*/  IMAD.MOV R135, RZ, RZ, -R135 ;  /* 0x000000ffff877224 */ /* 0x000fe200078e0a87 */
[----:B------:R-:W-:Y:S01]  /*133c0*/  ISETP.GT.U32.AND P4, PT, R191, R124, PT ;  /* 0x0000007cbf00720c */ /* 0x000fe20003f84070 */
[----:B------:R-:W-:Y:S01]  /*133d0*/  @!P3 IMAD.MOV R122, RZ, RZ, -R122 ;  /* 0x000000ffff7ab224 */ /* 0x000fe200078e0a7a */
[----:B------:R-:W-:Y:S01]  /*133e0*/  ISETP.GE.AND P2, PT, R127, RZ, PT ;  /* 0x000000ff7f00720c */ /* 0x000fe20003f46270 */
[----:B------:R-:W-:Y:S01]  /*133f0*/  IMAD.MOV.U32 R127, RZ, RZ, R130 ;  /* 0x000000ffff7f7224 */ /* 0x000fe200078e0082 */
[----:B------:R-:W-:Y:S01]  /*13400*/  IABS R129, R128 ;  /* 0x0000008000817213 */ /* 0x000fe20000000000 */
[----:B------:R-:W-:Y:S01]  /*13410*/  @!P1 IMAD.MOV R121, RZ, RZ, -R121 ;  /* 0x000000ffff799224 */ /* 0x000fe200078e0a79 */
[----:B------:R-:W-:Y:S01]  /*13420*/  ISETP.GE.AND P5, PT, R125, RZ, PT ;  /* 0x000000ff7d00720c */ /* 0x000fe20003fa6270 */
[----:B------:R-:W-:Y:S01]  /*13430*/  IMAD.HI.U32 R130, R194, R127, RZ ;  /* 0x0000007fc2827227 */ /* 0x000fe200078e00ff */
[----:B------:R-:W-:-:S02]  /*13440*/  ISETP.GE.AND P3, PT, R126, RZ, PT ;  /* 0x000000ff7e00720c */ /* 0x000fc40003f66270 */
[----:B------:R-:W-:Y:S01]  /*13450*/  ISETP.GE.AND P1, PT, R128, RZ, PT ;  /* 0x000000ff8000720c */ /* 0x000fe20003f26270 */
[----:B------:R-:W-:Y:S01]  /*13460*/  IMAD.HI.U32 R125, R194, R129, RZ ;  /* 0x00000081c27d7227 */ /* 0x000fe200078e00ff */
[----:B------:R-:W-:Y:S02]  /*13470*/  @!P6 IADD3 R123, R123, -R191, RZ ;  /* 0x800000bf7b7be210 */ /* 0x000fe40007ffe0ff */
[----:B------:R-:W-:Y:S01]  /*13480*/  IADD3 R128, R247, 0x17d, RZ ;  /* 0x0000017df7807810 */ /* 0x000fe20007ffe0ff */
[----:B------:R-:W-:Y:S02]  /*13490*/  IMAD.MOV R130, RZ, RZ, -R130 ;  /* 0x000000ffff827224 */ /* 0x000fe400078e0a82 */
[----:B------:R-:W-:Y:S02]  /*134a0*/  IMAD.MOV R125, RZ, RZ, -R125 ;  /* 0x000000ffff7d7224 */ /* 0x000fe400078e0a7d */
[----:B------:R-:W-:Y:S02]  /*134b0*/  @!P4 IMAD.IADD R124, R124, 0x1, -R191 ;  /* 0x000000017c7cc824 */ /* 0x000fe400078e0abf */
[C---:B------:R-:W-:Y:S01]  /*134c0*/  IMAD R126, R191.reuse, R130, R127 ;  /* 0x00000082bf7e7224 */ /* 0x040fe200078e027f */
[----:B------:R-:W-:Y:S01]  /*134d0*/  IABS R127, R128 ;  /* 0x00000080007f7213 */ /* 0x000fe20000000000 */
[C---:B------:R-:W-:Y:S01]  /*134e0*/  IMAD R125, R191.reuse, R125, R129 ;  /* 0x0000007dbf7d7224 */ /* 0x040fe200078e0281 */
[C---:B------:R-:W-:Y:S01]  /*134f0*/  ISETP.GT.U32.AND P4, PT, R191.reuse, R124, PT ;  /* 0x0000007cbf00720c */ /* 0x040fe20003f84070 */
[----:B------:R-:W-:Y:S01]  /*13500*/  @!P2 IMAD.MOV R123, RZ, RZ, -R123 ;  /* 0x000000ffff7ba224 */ /* 0x000fe200078e0a7b */
[----:B------:R-:W-:-:S02]  /*13510*/  ISETP.GT.U32.AND P2, PT, R191, R126, PT ;  /* 0x0000007ebf00720c */ /* 0x000fc40003f44070 */
[----:B------:R-:W-:Y:S02]  /*13520*/  ISETP.GT.U32.AND P6, PT, R191, R125, PT ;  /* 0x0000007dbf00720c */ /* 0x000fe40003fc4070 */
[----:B------:R-:W-:-:S04]  /*13530*/  IADD3 R129, R247, 0x17e, RZ ;  /* 0x0000017ef7817810 */ /* 0x000fc80007ffe0ff */
[----:B------:R-:W-:-:S03]  /*13540*/  IABS R130, R129 ;  /* 0x0000008100827213 */ /* 0x000fc60000000000 */
[--C-:B------:R-:W-:Y:S01]  /*13550*/  @!P4 IMAD.IADD R124, R124, 0x1, -R191.reuse ;  /* 0x000000017c7cc824 */ /* 0x100fe200078e0abf */
[----:B------:R-:W-:Y:S01]  /*13560*/  ISETP.GE.AND P4, PT, R128, RZ, PT ;  /* 0x000000ff8000720c */ /* 0x000fe20003f86270 */
[--C-:B------:R-:W-:Y:S02]  /*13570*/  @!P2 IMAD.IADD R126, R126, 0x1, -R191.reuse ;  /* 0x000000017e7ea824 */ /* 0x100fe400078e0abf */
[----:B------:R-:W-:Y:S02]  /*13580*/  IMAD.MOV.U32 R128, RZ, RZ, R130 ;  /* 0x000000ffff807224 */ /* 0x000fe400078e0082 */
[----:B------:R-:W-:Y:S01]  /*13590*/  @!P6 IMAD.IADD R125, R125, 0x1, -R191 ;  /* 0x000000017d7de824 */ /* 0x000fe200078e0abf */
[----:B------:R-:W-:Y:S01]  /*135a0*/  ISETP.GT.U32.AND P2, PT, R191, R126, PT ;  /* 0x0000007ebf00720c */ /* 0x000fe20003f44070 */
[----:B------:R-:W-:-:S03]  /*135b0*/  IMAD.HI.U32 R130, R194, R127, RZ ;  /* 0x0000007fc2827227 */ /* 0x000fc600078e00ff */
[----:B------:R-:W-:Y:S01]  /*135c0*/  ISETP.GT.U32.AND P6, PT, R191, R125, PT ;  /* 0x0000007dbf00720c */ /* 0x000fe20003fc4070 */
[----:B------:R-:W-:Y:S01]  /*135d0*/  IMAD.HI.U32 R132, R194, R128, RZ ;  /* 0x00000080c2847227 */ /* 0x000fe200078e00ff */
[----:B------:R-:W-:-:S03]  /*135e0*/  IADD3 R130, -R130, RZ, RZ ;  /* 0x000000ff82827210 */ /* 0x000fc60007ffe1ff */
[----:B------:R-:W-:Y:S02]  /*135f0*/  IMAD.MOV R132, RZ, RZ, -R132 ;  /* 0x000000ffff847224 */ /* 0x000fe400078e0a84 */
[C---:B------:R-:W-:Y:S02]  /*13600*/  IMAD R127, R191.reuse, R130, R127 ;  /* 0x00000082bf7f7224 */ /* 0x040fe400078e027f */
[----:B------:R-:W-:Y:S01]  /*13610*/  IMAD R128, R191, R132, R128 ;  /* 0x00000084bf807224 */ /* 0x000fe200078e0280 */
[----:B------:R-:W-:Y:S01]  /*13620*/  IADD3 R132, R247, 0x181, RZ ;  /* 0x00000181f7847810 */ /* 0x000fe20007ffe0ff */
[--C-:B------:R-:W-:Y:S02]  /*13630*/  @!P2 IMAD.IADD R126, R126, 0x1, -R191.reuse ;  /* 0x000000017e7ea824 */ /* 0x100fe400078e0abf */
[----:B------:R-:W-:Y:S01]  /*13640*/  @!P6 IMAD.IADD R125, R125, 0x1, -R191 ;  /* 0x000000017d7de824 */ /* 0x000fe200078e0abf */
[C---:B------:R-:W-:Y:S01]  /*13650*/  ISETP.GT.U32.AND P2, PT, R191.reuse, R128, PT ;  /* 0x00000080bf00720c */ /* 0x040fe20003f44070 */
[----:B------:R-:W-:Y:S01]  /*13660*/  @!P5 IMAD.MOV R124, RZ, RZ, -R124 ;  /* 0x000000ffff7cd224 */ /* 0x000fe200078e0a7c */
[----:B------:R-:W-:Y:S01]  /*13670*/  ISETP.GT.U32.AND P6, PT, R191, R127, PT ;  /* 0x0000007fbf00720c */ /* 0x000fe20003fc4070 */
[----:B------:R-:W-:Y:S01]  /*13680*/  @!P1 IMAD.MOV R125, RZ, RZ, -R125 ;  /* 0x000000ffff7d9224 */ /* 0x000fe200078e0a7d */
[----:B------:R-:W-:Y:S01]  /*13690*/  ISETP.GE.AND P5, PT, R129, RZ, PT ;  /* 0x000000ff8100720c */ /* 0x000fe20003fa6270 */
[----:B------:R-:W-:Y:S01]  /*136a0*/  @!P3 IMAD.MOV R126, RZ, RZ, -R126 ;  /* 0x000000ffff7eb224 */ /* 0x000fe200078e0a7e */
[----:B------:R-:W-:-:S02]  /*136b0*/  IADD3 R129, R247, 0x180, RZ ;  /* 0x00000180f7817810 */ /* 0x000fc40007ffe0ff */
[----:B------:R-:W-:Y:S02]  /*136c0*/  ISETP.GE.AND P1, PT, R131, RZ, PT ;  /* 0x000000ff8300720c */ /* 0x000fe40003f26270 */
[----:B------:R-:W-:Y:S02]  /*136d0*/  IABS R130, R129 ;  /* 0x0000008100827213 */ /* 0x000fe40000000000 */
[----:B------:R-:W-:Y:S01]  /*136e0*/  IABS R131, R132 ;  /* 0x0000008400837213 */ /* 0x000fe20000000000 */
[----:B------:R-:W-:Y:S01]  /*136f0*/  @!P2 IMAD.IADD R128, R128, 0x1, -R191 ;  /* 0x000000018080a824 */ /* 0x000fe200078e0abf */
[----:B------:R-:W-:Y:S01]  /*13700*/  ISETP.GE.AND P3, PT, R129, RZ, PT ;  /* 0x000000ff8100720c */ /* 0x000fe20003f66270 */
[----:B------:R-:W-:Y:S01]  /*13710*/  IMAD.HI.U32 R133, R194, R130, RZ ;  /* 0x00000082c2857227 */ /* 0x000fe200078e00ff */
[----:B------:R-:W-:Y:S02]  /*13720*/  @!P6 IADD3 R127, R127, -R191, RZ ;  /* 0x800000bf7f7fe210 */ /* 0x000fe40007ffe0ff */
[C---:B------:R-:W-:Y:S01]  /*13730*/  ISETP.GT.U32.AND P2, PT, R191.reuse, R128, PT ;  /* 0x00000080bf00720c */ /* 0x040fe20003f44070 */
[----:B------:R-:W-:Y:S01]  /*13740*/  IMAD.MOV R133, RZ, RZ, -R133 ;  /* 0x000000ffff857224 */ /* 0x000fe200078e0a85 */
[C---:B------:R-:W-:Y:S01]  /*13750*/  ISETP.GT.U32.AND P6, PT, R191.reuse, R127, PT ;  /* 0x0000007fbf00720c */ /* 0x040fe20003fc4070 */
[----:B------:R-:W-:Y:S01]  /*13760*/  IMAD R129, R191, R135, R134 ;  /* 0x00000087bf817224 */ /* 0x000fe200078e0286 */
[----:B------:R-:W-:Y:S01]  /*13770*/  IADD3 R135, R247, 0x183, RZ ;  /* 0x00000183f7877810 */ /* 0x000fe20007ffe0ff */
[----:B------:R-:W-:-:S02]  /*13780*/  IMAD R130, R191, R133, R130 ;  /* 0x00000085bf827224 */ /* 0x000fc400078e0282 */
[----:B------:R-:W-:Y:S01]  /*13790*/  IMAD.HI.U32 R134, R194, R131, RZ ;  /* 0x00000083c2867227 */ /* 0x000fe200078e00ff */
[----:B------:R-:W-:-:S03]  /*137a0*/  IABS R133, R135 ;  /* 0x0000008700857213 */ /* 0x000fc60000000000 */
[----:B------:R-:W-:Y:S02]  /*137b0*/  IMAD.MOV R134, RZ, RZ, -R134 ;  /* 0x000000ffff867224 */ /* 0x000fe400078e0a86 */
[--C-:B------:R-:W-:Y:S01]  /*137c0*/  @!P2 IMAD.IADD R128, R128, 0x1, -R191.reuse ;  /* 0x000000018080a824 */ /* 0x100fe200078e0abf */
[----:B------:R-:W-:Y:S01]  /*137d0*/  ISETP.GT.U32.AND P2, PT, R191, R130, PT ;  /* 0x00000082bf00720c */ /* 0x000fe20003f44070 */
[----:B------:R-:W-:Y:S01]  /*137e0*/  @!P6 IMAD.IADD R127, R127, 0x1, -R191 ;  /* 0x000000017f7fe824 */ /* 0x000fe200078e0abf */
[C---:B------:R-:W-:Y:S01]  /*137f0*/  ISETP.GT.U32.AND P6, PT, R191.reuse, R129, PT ;  /* 0x00000081bf00720c */ /* 0x040fe20003fc4070 */
[C---:B------:R-:W-:Y:S01]  /*13800*/  IMAD R131, R191.reuse, R134, R131 ;  /* 0x00000086bf837224 */ /* 0x040fe200078e0283 */
[----:B------:R-:W-:Y:S01]  /*13810*/  IABS R134, R136 ;  /* 0x0000008800867213 */ /* 0x000fe20000000000 */
[----:B------:R-:W-:Y:S02]  /*13820*/  @!P4 IMAD.MOV R127, RZ, RZ, -R127 ;  /* 0x000000ffff7fc224 */ /* 0x000fe400078e0a7f */
[----:B------:R-:W-:Y:S01]  /*13830*/  IMAD.HI.U32 R137, R194, R133, RZ ;  /* 0x00000085c2897227 */ /* 0x000fe200078e00ff */
[----:B------:R-:W-:-:S03]  /*13840*/  ISETP.GT.U32.AND P4, PT, R191, R131, PT ;  /* 0x00000083bf00720c */ /* 0x000fc60003f84070 */
[----:B------:R-:W-:Y:S01]  /*13850*/  @!P5 IMAD.MOV R128, RZ, RZ, -R128 ;  /* 0x000000ffff80d224 */ /* 0x000fe200078e0a80 */
[----:B------:R-:W-:Y:S01]  /*13860*/  IADD3 R137, -R137, RZ, RZ ;  /* 0x000000ff89897210 */ /* 0x000fe20007ffe1ff */
[--C-:B------:R-:W-:Y:S01]  /*13870*/  @!P2 IMAD.IADD R130, R130, 0x1, -R191.reuse ;  /* 0x000000018282a824 */ /* 0x100fe200078e0abf */
[----:B------:R-:W-:Y:S01]  /*13880*/  ISETP.GE.AND P5, PT, R132, RZ, PT ;  /* 0x000000ff8400720c */ /* 0x000fe20003fa6270 */
[----:B------:R-:W-:Y:S02]  /*13890*/  @!P6 IMAD.IADD R129, R129, 0x1, -R191 ;  /* 0x000000018181e824 */ /* 0x000fe400078e0abf */
[C---:B------:R-:W-:Y:S01]  /*138a0*/  IMAD R133, R191.reuse, R137, R133 ;  /* 0x00000089bf857224 */ /* 0x040fe200078e0285 */
[C---:B------:R-:W-:Y:S01]  /*138b0*/  ISETP.GT.U32.AND P2, PT, R191.reuse, R130, PT ;  /* 0x00000082bf00720c */ /* 0x040fe20003f44070 */
[C---:B------:R-:W-:Y:S01]  /*138c0*/  IMAD R132, R191.reuse, R140, R138 ;  /* 0x0000008cbf847224 */ /* 0x040fe200078e028a */
[----:B------:R-:W-:Y:S01]  /*138d0*/  ISETP.GT.U32.AND P6, PT, R191, R129, PT ;  /* 0x00000081bf00720c */ /* 0x000fe20003fc4070 */
[----:B------:R-:W-:Y:S01]  /*138e0*/  @!P4 IMAD.IADD R131, R131, 0x1, -R191 ;  /* 0x000000018383c824 */ /* 0x000fe200078e0abf */
[C---:B------:R-:W-:Y:S01]  /*138f0*/  IADD3 R138, R247.reuse, 0x185, RZ ;  /* 0x00000185f78a7810 */ /* 0x040fe20007ffe0ff */
[----:B------:R-:W-:Y:S01]  /*13900*/  IMAD.HI.U32 R137, R194, R134, RZ ;  /* 0x00000086c2897227 */ /* 0x000fe200078e00ff */
[----:B------:R-:W-:-:S02]  /*13910*/  IADD3 R140, R247, 0x186, RZ ;  /* 0x00000186f78c7810 */ /* 0x000fc40007ffe0ff */
[C---:B------:R-:W-:Y:S01]  /*13920*/  ISETP.GT.U32.AND P4, PT, R191.reuse, R131, PT ;  /* 0x00000083bf00720c */ /* 0x040fe20003f84070 */
[----:B------:R-:W-:Y:S01]  /*13930*/  IMAD.MOV R137, RZ, RZ, -R137 ;  /* 0x000000ffff897224 */ /* 0x000fe200078e0a89 */
[----:B------:R-:W-:Y:S02]  /*13940*/  IABS R144, R138 ;  /* 0x0000008a00907213 */ /* 0x000fe40000000000 */
[----:B------:R-:W-:Y:S01]  /*13950*/  IABS R141, R140 ;  /* 0x0000008c008d7213 */ /* 0x000fe20000000000 */
[----:B------:R-:W-:Y:S01]  /*13960*/  @!P2 IMAD.IADD R130, R130, 0x1, -R191 ;  /* 0x000000018282a824 */ /* 0x000fe200078e0abf */
[C---:B------:R-:W-:Y:S01]  /*13970*/  ISETP.GT.U32.AND P2, PT, R191.reuse, R133, PT ;  /* 0x00000085bf00720c */ /* 0x040fe20003f44070 */
[----:B------:R-:W-:Y:S01]  /*13980*/  IMAD R134, R191, R137, R134 ;  /* 0x00000089bf867224 */ /* 0x000fe200078e0286 */
[----:B------:R-:W-:Y:S01]  /*13990*/  @!P6 IADD3 R129, R129, -R191, RZ ;  /* 0x800000bf8181e210 */ /* 0x000fe20007ffe0ff */
[----:B------:R-:W-:Y:S01]  /*139a0*/  @!P3 IMAD.MOV R130, RZ, RZ, -R130 ;  /* 0x000000ffff82b224 */ /* 0x000fe200078e0a82 */
[----:B------:R-:W-:Y:S01]  /*139b0*/  ISETP.GT.U32.AND P6, PT, R191, R132, PT ;  /* 0x00000084bf00720c */ /* 0x000fe20003fc4070 */
[----:B------:R-:W-:Y:S01]  /*139c0*/  IMAD.HI.U32 R145, R194, R144, RZ ;  /* 0x00000090c2917227 */ /* 0x000fe200078e00ff */
[----:B------:R-:W-:-:S03]  /*139d0*/  IABS R137, R142 ;  /* 0x0000008e00897213 */ /* 0x000fc60000000000 */
[----:B------:R-:W-:Y:S01]  /*139e0*/  @!P4 IMAD.IADD R131, R131, 0x1, -R191 ;  /* 0x000000018383c824 */ /* 0x000fe200078e0abf */
[----:B------:R-:W-:Y:S01]  /*139f0*/  ISETP.GT.U32.AND P4, PT, R191, R134, PT ;  /* 0x00000086bf00720c */ /* 0x000fe20003f84070 */
[----:B------:R-:W-:Y:S02]  /*13a00*/  @!P1 IMAD.MOV R129, RZ, RZ, -R129 ;  /* 0x000000ffff819224 */ /* 0x000fe400078e0a81 */
[----:B------:R-:W-:Y:S01]  /*13a10*/  @!P2 IMAD.IADD R133, R133, 0x1, -R191 ;  /* 0x000000018585a824 */ /* 0x000fe200078e0abf */
[----:B------:R-:W-:Y:S01]  /*13a20*/  ISETP.GE.AND P2, PT, R135, RZ, PT ;  /* 0x000000ff8700720c */ /* 0x000fe20003f46270 */
[----:B------:R-:W-:Y:S02]  /*13a30*/  IMAD.MOV R145, RZ, RZ, -R145 ;  /* 0x000000ffff917224 */ /* 0x000fe400078e0a91 */
[----:B------:R-:W-:Y:S01]  /*13a40*/  @!P6 IMAD.IADD R132, R132, 0x1, -R191 ;  /* 0x000000018484e824 */ /* 0x000fe200078e0abf */
[----:B------:R-:W-:Y:S01]  /*13a50*/  ISETP.GE.AND P6, PT, R139, RZ, PT ;  /* 0x000000ff8b00720c */ /* 0x000fe20003fc6270 */
[----:B------:R-:W-:Y:S01]  /*13a60*/  IMAD.HI.U32 R139, R194, R137, RZ ;  /* 0x00000089c28b7227 */ /* 0x000fe200078e00ff */
[----:B------:R-:W-:-:S02]  /*13a70*/  ISETP.GT.U32.AND P3, PT, R191, R133, PT ;  /* 0x00000085bf00720c */ /* 0x000fc40003f64070 */
[C---:B------:R-:W-:Y:S01]  /*13a80*/  ISETP.GT.U32.AND P1, PT, R191.reuse, R132, PT ;  /* 0x00000084bf00720c */ /* 0x040fe20003f24070 */
[----:B------:R-:W-:Y:S02]  /*13a90*/  @!P4 IMAD.IADD R134, R134, 0x1, -R191 ;  /* 0x000000018686c824 */ /* 0x000fe400078e0abf */
[----:B------:R-:W-:Y:S02]  /*13aa0*/  IMAD.MOV R139, RZ, RZ, -R139 ;  /* 0x000000ffff8b7224 */ /* 0x000fe400078e0a8b */
[----:B------:R-:W-:Y:S01]  /*13ab0*/  IMAD.HI.U32 R143, R194, R141, RZ ;  /* 0x0000008dc28f7227 */ /* 0x000fe200078e00ff */
[----:B------:R-:W-:-:S03]  /*13ac0*/  ISETP.GT.U32.AND P4, PT, R191, R134, PT ;  /* 0x00000086bf00720c */ /* 0x000fc60003f84070 */
[----:B------:R-:W-:Y:S01]  /*13ad0*/  IMAD R135, R191, R145, R144 ;  /* 0x00000091bf877224 */ /* 0x000fe200078e0290 */
[----:B------:R-:W-:Y:S01]  /*13ae0*/  IADD3 R143, -R143, RZ, RZ ;  /* 0x000000ff8f8f7210 */ /* 0x000fe20007ffe1ff */
[----:B------:R-:W-:Y:S01]  /*13af0*/  IMAD R137, R191, R139, R137 ;  /* 0x0000008bbf897224 */ /* 0x000fe200078e0289 */
[----:B------:R-:W-:Y:S01]  /*13b00*/  @!P3 IADD3 R133, R133, -R191, RZ ;  /* 0x800000bf8585b210 */ /* 0x000fe20007ffe0ff */
[----:B------:R-:W-:Y:S01]  /*13b10*/  @!P5 IMAD.MOV R131, RZ, RZ, -R131 ;  /* 0x000000ffff83d224 */ /* 0x000fe200078e0a83 */
[C---:B------:R-:W-:Y:S01]  /*13b20*/  ISETP.GT.U32.AND P5, PT, R191.reuse, R135, PT ;  /* 0x00000087bf00720c */ /* 0x040fe20003fa4070 */
[----:B------:R-:W-:Y:S01]  /*13b30*/  @!P1 IMAD.IADD R132, R132, 0x1, -R191 ;  /* 0x0000000184849824 */ /* 0x000fe200078e0abf */
[C---:B------:R-:W-:Y:S02]  /*13b40*/  ISETP.GT.U32.AND P3, PT, R191.reuse, R137, PT ;  /* 0x00000089bf00720c */ /* 0x040fe40003f64070 */
[----:B------:R-:W-:Y:S01]  /*13b50*/  ISETP.GE.AND P1, PT, R136, RZ, PT ;  /* 0x000000ff8800720c */ /* 0x000fe20003f26270 */
[----:B------:R-:W-:Y:S01]  /*13b60*/  IMAD R136, R191, R143, R141 ;  /* 0x0000008fbf887224 */ /* 0x000fe200078e028d */
[C---:B------:R-:W-:Y:S01]  /*13b70*/  IADD3 R139, R247.reuse, 0x188, RZ ;  /* 0x00000188f78b7810 */ /* 0x040fe20007ffe0ff */
[----:B------:R-:W-:Y:S01]  /*13b80*/  @!P6 IMAD.MOV R132, RZ, RZ, -R132 ;  /* 0x000000ffff84e224 */ /* 0x000fe200078e0a84 */
[----:B------:R-:W-:Y:S01]  /*13b90*/  IADD3 R143, R247, 0x189, RZ ;  /* 0x00000189f78f7810 */ /* 0x000fe20007ffe0ff */
[----:B------:R-:W-:Y:S01]  /*13ba0*/  @!P4 IMAD.IADD R134, R134, 0x1, -R191 ;  /* 0x000000018686c824 */ /* 0x000fe200078e0abf */
[----:B------:R-:W-:-:S02]  /*13bb0*/  IABS R141, R139 ;  /* 0x0000008b008d7213 */ /* 0x000fc40000000000 */
[----:B------:R-:W-:Y:S01]  /*13bc0*/  ISETP.GT.U32.AND P6, PT, R191, R136, PT ;  /* 0x00000088bf00720c */ /* 0x000fe20003fc4070 */
[----:B------:R-:W-:Y:S01]  /*13bd0*/  @!P5 IMAD.IADD R135, R135, 0x1, -R191 ;  /* 0x000000018787d824 */ /* 0x000fe200078e0abf */
[----:B------:R-:W-:Y:S01]  /*13be0*/  ISETP.GE.AND P4, PT, R138, RZ, PT ;  /* 0x000000ff8a00720c */ /* 0x000fe20003f86270 */
[----:B------:R-:W-:Y:S01]  /*13bf0*/  IMAD.MOV.U32 R138, RZ, RZ, R141 ;  /* 0x000000ffff8a7224 */ /* 0x000fe200078e008d */
[----:B------:R-:W-:Y:S01]  /*13c00*/  ISETP.GE.AND P5, PT, R140, RZ, PT ;  /* 0x000000ff8c00720c */ /* 0x000fe20003fa6270 */
[----:B------:R-:W-:Y:S01]  /*13c10*/  @!P3 IMAD.IADD R137, R137, 0x1, -R191 ;  /* 0x000000018989b824 */ /* 0x000fe200078e0abf */
[----:B------:R-:W-:Y:S01]  /*13c20*/  IABS R141, R143 ;  /* 0x0000008f008d7213 */ /* 0x000fe20000000000 */
[C---:B------:R-:W-:Y:S01]  /*13c30*/  IMAD.HI.U32 R140, R194.reuse, R138, RZ ;  /* 0x0000008ac28c7227 */ /* 0x040fe200078e00ff */
[----:B------:R-:W-:Y:S02]  /*13c40*/  @!P2 IADD3 R133, -R133, RZ, RZ ;  /* 0x000000ff8585a210 */ /* 0x000fe40007ffe1ff */
[----:B------:R-:W-:Y:S01]  /*13c50*/  ISETP.GT.U32.AND P2, PT, R191, R137, PT ;  /* 0x00000089bf00720c */ /* 0x000fe20003f44070 */
[----:B------:R-:W-:Y:S01]  /*13c60*/  IMAD.MOV R144, RZ, RZ, -R140 ;  /* 0x000000ffff907224 */ /* 0x000fe200078e0a8c */
[----:B------:R-:W-:Y:S01]  /*13c70*/  IADD3 R145, R247, 0x18a, RZ ;  /* 0x0000018af7917810 */ /* 0x000fe20007ffe0ff */
[----:B------:R-:W-:-:S03]  /*13c80*/  IMAD.HI.U32 R140, R194, R141, RZ ;  /* 0x0000008dc28c7227 */ /* 0x000fc600078e00ff */
[----:B------:R-:W-:Y:S01]  /*13c90*/  IABS R147, R145 ;  /* 0x0000009100937213 */ /* 0x000fe20000000000 */
[----:B------:R-:W-:Y:S01]  /*13ca0*/  @!P6 IMAD.IADD R136, R136, 0x1, -R191 ;  /* 0x000000018888e824 */ /* 0x000fe200078e0abf */
[C---:B------:R-:W-:Y:S01]  /*13cb0*/  ISETP.GT.U32.AND P6, PT, R191.reuse, R135, PT ;  /* 0x00000087bf00720c */ /* 0x040fe20003fc4070 */
[----:B------:R-:W-:Y:S02]  /*13cc0*/  IMAD.MOV R140, RZ, RZ, -R140 ;  /* 0x000000ffff8c7224 */ /* 0x000fe400078e0a8c */
[C---:B------:R-:W-:Y:S01]  /*13cd0*/  IMAD R138, R191.reuse, R144, R138 ;  /* 0x00000090bf8a7224 */ /* 0x040fe200078e028a */
[C---:B------:R-:W-:Y:S01]  /*13ce0*/  ISETP.GT.U32.AND P3, PT, R191.reuse, R136, PT ;  /* 0x00000088bf00720c */ /* 0x040fe20003f64070 */
[----:B------:R-:W-:Y:S01]  /*13cf0*/  IMAD R141, R191, R140, R141 ;  /* 0x0000008cbf8d7224 */ /* 0x000fe200078e028d */
[----:B------:R-:W-:Y:S01]  /*13d00*/  IADD3 R140, R247, 0x18c, RZ ;  /* 0x0000018cf78c7810 */ /* 0x000fe20007ffe0ff */
[----:B------:R-:W-:Y:S02]  /*13d10*/  @!P2 IMAD.IADD R137, R137, 0x1, -R191 ;  /* 0x000000018989a824 */ /* 0x000fe400078e0abf */
[----:B------:R-:W-:Y:S01]  /*13d20*/  @!P1 IMAD.MOV R134, RZ, RZ, -R134 ;  /* 0x000000ffff869224 */ /* 0x000fe200078e0a86 */
[----:B------:R-:W-:-:S02]  /*13d30*/  ISETP.GT.U32.AND P2, PT, R191, R141, PT ;  /* 0x0000008dbf00720c */ /* 0x000fc40003f44070 */
[----:B------:R-:W-:Y:S01]  /*13d40*/  ISETP.GT.U32.AND P1, PT, R191, R138, PT ;  /* 0x0000008abf00720c */ /* 0x000fe20003f24070 */
[--C-:B------:R-:W-:Y:S01]  /*13d50*/  @!P6 IMAD.IADD R135, R135, 0x1, -R191.reuse ;  /* 0x000000018787e824 */ /* 0x100fe200078e0abf */
[----:B------:R-:W-:Y:S02]  /*13d60*/  ISETP.GE.AND P6, PT, R142, RZ, PT ;  /* 0x000000ff8e00720c */ /* 0x000fe40003fc6270 */
[----:B------:R-:W-:Y:S01]  /*13d70*/  IADD3 R142, R247, 0x18b, RZ ;  /* 0x0000018bf78e7810 */ /* 0x000fe20007ffe0ff */
[----:B------:R-:W-:Y:S01]  /*13d80*/  @!P3 IMAD.IADD R136, R136, 0x1, -R191 ;  /* 0x000000018888b824 */ /* 0x000fe200078e0abf */
[----:B------:R-:W-:Y:S01]  /*13d90*/  ISETP.GE.AND P3, PT, R139, RZ, PT ;  /* 0x000000ff8b00720c */ /* 0x000fe20003f66270 */
[----:B------:R-:W-:Y:S01]  /*13da0*/  IMAD.HI.U32 R139, R194, R147, RZ ;  /* 0x00000093c28b7227 */ /* 0x000fe200078e00ff */
[----:B------:R-:W-:-:S03]  /*13db0*/  IABS R146, R142 ;  /* 0x0000008e00927213 */ /* 0x000fc60000000000 */
[----:B------:R-:W-:Y:S02]  /*13dc0*/  IMAD.MOV R139, RZ, RZ, -R139 ;  /* 0x000000ffff8b7224 */ /* 0x000fe400078e0a8b */
[----:B------:R-:W-:Y:S01]  /*13dd0*/  @!P2 IMAD.IADD R141, R141, 0x1, -R191 ;  /* 0x000000018d8da824 */ /* 0x000fe200078e0abf */
[----:B------:R-:W-:Y:S01]  /*13de0*/  @!P1 IADD3 R138, R138, -R191, RZ ;  /* 0x800000bf8a8a9210 */ /* 0x000fe20007ffe0ff */
[----:B------:R-:W-:Y:S01]  /*13df0*/  IMAD R147, R191, R139, R147 ;  /* 0x0000008bbf937224 */ /* 0x000fe200078e0293 */
[----:B------:R-:W-:Y:S01]  /*13e00*/  ISETP.GE.AND P1, PT, R143, RZ, PT ;  /* 0x000000ff8f00720c */ /* 0x000fe20003f26270 */
[----:B------:R-:W-:Y:S01]  /*13e10*/  @!P4 IMAD.MOV R135, RZ, RZ, -R135 ;  /* 0x000000ffff87c224 */ /* 0x000fe200078e0a87 */
[C---:B------:R-:W-:Y:S01]  /*13e20*/  ISETP.GT.U32.AND P4, PT, R191.reuse, R141, PT ;  /* 0x0000008dbf00720c */ /* 0x040fe20003f84070 */
[C---:B------:R-:W-:Y:S01]  /*13e30*/  IMAD.HI.U32 R148, R194.reuse, R146, RZ ;  /* 0x00000092c2947227 */ /* 0x040fe200078e00ff */
[----:B------:R-:W-:Y:S02]  /*13e40*/  IABS R143, R140 ;  /* 0x0000008c008f7213 */ /* 0x000fe40000000000 */
[C---:B------:R-:W-:Y:S01]  /*13e50*/  ISETP.GT.U32.AND P2, PT, R191.reuse, R138, PT ;  /* 0x0000008abf00720c */ /* 0x040fe20003f44070 */
[----:B------:R-:W-:Y:S01]  /*13e60*/  @!P5 IMAD.MOV R136, RZ, RZ, -R136 ;  /* 0x000000ffff88d224 */ /* 0x000fe200078e0a88 */
[----:B------:R-:W-:Y:S01]  /*13e70*/  ISETP.GT.U32.AND P5, PT, R191, R147, PT ;  /* 0x00000093bf00720c */ /* 0x000fe20003fa4070 */
[----:B------:R-:W-:Y:S01]  /*13e80*/  IMAD.MOV R148, RZ, RZ, -R148 ;  /* 0x000000ffff947224 */ /* 0x000fe200078e0a94 */
[----:B------:R-:W-:Y:S01]  /*13e90*/  IADD3 R139, R247, 0x18d, RZ ;  /* 0x0000018df78b7810 */ /* 0x000fe20007ffe0ff */
[----:B------:R-:W-:-:S04]  /*13ea0*/  IMAD.HI.U32 R144, R194, R143, RZ ;  /* 0x0000008fc2907227 */ /* 0x000fc800078e00ff */
[----:B------:R-:W-:Y:S02]  /*13eb0*/  IMAD R146, R191, R148, R146 ;  /* 0x00000094bf927224 */ /* 0x000fe400078e0292 */
[----:B------:R-:W-:Y:S02]  /*13ec0*/  @!P4 IMAD.IADD R141, R141, 0x1, -R191 ;  /* 0x000000018d8dc824 */ /* 0x000fe400078e0abf */
[----:B------:R-:W-:Y:S01]  /*13ed0*/  @!P6 IMAD.MOV R137, RZ, RZ, -R137 ;  /* 0x000000ffff89e224 */ /* 0x000fe200078e0a89 */
[----:B------:R-:W-:Y:S01]  /*13ee0*/  ISETP.GT.U32.AND P4, PT, R191, R146, PT ;  /* 0x00000092bf00720c */ /* 0x000fe20003f84070 */
[----:B------:R-:W-:Y:S01]  /*13ef0*/  @!P5 IMAD.IADD R147, R147, 0x1, -R191 ;  /* 0x000000019393d824 */ /* 0x000fe200078e0abf */
[----:B------:R-:W-:Y:S01]  /*13f00*/  ISETP.GE.AND P6, PT, R145, RZ, PT ;  /* 0x000000ff9100720c */ /* 0x000fe20003fc6270 */
[----:B------:R-:W-:Y:S01]  /*13f10*/  IMAD.MOV R144, RZ, RZ, -R144 ;  /* 0x000000ffff907224 */ /* 0x000fe200078e0a90 */
[----:B------:R-:W-:Y:S01]  /*13f20*/  IABS R145, R139 ;  /* 0x0000008b00917213 */ /* 0x000fe20000000000 */
[----:B-1----:R-:W-:Y:S01]  /*13f30*/  IMAD.MOV.U32 R3, RZ, RZ, R141 ;  /* 0x000000ffff037224 */ /* 0x002fe200078e008d */
[C---:B------:R-:W-:Y:S01]  /*13f40*/  ISETP.GT.U32.AND P5, PT, R191.reuse, R147, PT ;  /* 0x00000093bf00720c */ /* 0x040fe20003fa4070 */
[----:B------:R-:W-:Y:S01]  /*13f50*/  IMAD R143, R191, R144, R143 ;  /* 0x00000090bf8f7224 */ /* 0x000fe200078e028f */
[----:B------:R-:W-:Y:S01]  /*13f60*/  @!P2 IADD3 R138, R138, -R191, RZ ;  /* 0x800000bf8a8aa210 */ /* 0x000fe20007ffe0ff */
[----:B------:R-:W-:Y:S01]  /*13f70*/  IMAD.HI.U32 R144, R194, R145, RZ ;  /* 0x00000091c2907227 */ /* 0x000fe200078e00ff */
[----:B------:R-:W-:-:S02]  /*13f80*/  ISETP.GE.AND P2, PT, R142, RZ, PT ;  /* 0x000000ff8e00720c */ /* 0x000fc40003f46270 */
[----:B------:R-:W-:Y:S01]  /*13f90*/  IADD3 R142, R247, 0x18e, RZ ;  /* 0x0000018ef78e7810 */ /* 0x000fe20007ffe0ff */
[----:B------:R-:W-:Y:S01]  /*13fa0*/  @!P1 IMAD.MOV R3, RZ, RZ, -R3 ;  /* 0x000000ffff039224 */ /* 0x000fe200078e0a03 */
[----:B------:R-:W-:Y:S01]  /*13fb0*/  @!P4 IADD3 R146, R146, -R191, RZ ;  /* 0x800000bf9292c210 */ /* 0x000fe20007ffe0ff */
[----:B------:R-:W-:Y:S01]  /*13fc0*/  IMAD.MOV R144, RZ, RZ, -R144 ;  /* 0x000000ffff907224 */ /* 0x000fe200078e0a90 */
[----:B------:R-:W-:Y:S01]  /*13fd0*/  IABS R141, R142 ;  /* 0x0000008e008d7213 */ /* 0x000fe20000000000 */
[----:B------:R-:W-:Y:S01]  /*13fe0*/  @!P3 IMAD.MOV R138, RZ, RZ, -R138 ;  /* 0x000000ffff8ab224 */ /* 0x000fe200078e0a8a */
[----:B------:R-:W-:Y:S01]  /*13ff0*/  ISETP.GT.U32.AND P4, PT, R191, R146, PT ;  /* 0x00000092bf00720c */ /* 0x000fe20003f84070 */
[----:B------:R-:W-:Y:S01]  /*14000*/  @!P5 IMAD.IADD R147, R147, 0x1, -R191 ;  /* 0x000000019393d824 */ /* 0x000fe200078e0abf */
[C---:B------:R-:W-:Y:S01]  /*14010*/  ISETP.GT.U32.AND P3, PT, R191.reuse, R143, PT ;  /* 0x0000008fbf00720c */ /* 0x040fe20003f64070 */
[----:B------:R1:W-:Y:S01]  /*14020*/  STL [R1+0x264], R3 ;  /* 0x0002640301007387 */ /* 0x0003e20000100800 */
[----:B------:R-:W-:Y:S01]  /*14030*/  IMAD R145, R191, R144, R145 ;  /* 0x00000090bf917224 */ /* 0x000fe200078e0291 */
[----:B------:R-:W-:-:S02]  /*14040*/  IADD3 R144, R247, 0x18f, RZ ;  /* 0x0000018ff7907810 */ /* 0x000fc40007ffe0ff */
[----:B------:R-:W-:Y:S02]  /*14050*/  ISETP.GE.AND P1, PT, R140, RZ, PT ;  /* 0x000000ff8c00720c */ /* 0x000fe40003f26270 */
[----:B------:R-:W-:Y:S02]  /*14060*/  ISETP.GT.U32.AND P5, PT, R191, R145, PT ;  /* 0x00000091bf00720c */ /* 0x000fe40003fa4070 */
[----:B------:R-:W-:Y:S01]  /*14070*/  IABS R140, R144 ;  /* 0x00000090008c7213 */ /* 0x000fe20000000000 */
[----:B-1----:R-:W-:Y:S02]  /*14080*/  IMAD.MOV.U32 R3, RZ, RZ, R147 ;  /* 0x000000ffff037224 */ /* 0x002fe400078e0093 */
[----:B------:R-:W-:-:S04]  /*14090*/  IMAD.HI.U32 R147, R194, R141, RZ ;  /* 0x0000008dc2937227 */ /* 0x000fc800078e00ff */
[----:B------:R-:W-:Y:S01]  /*140a0*/  @!P6 IMAD.MOV R3, RZ, RZ, -R3 ;  /* 0x000000ffff03e224 */ /* 0x000fe200078e0a03 */
[----:B------:R-:W-:Y:S01]  /*140b0*/  ISETP.GE.AND P6, PT, R139, RZ, PT ;  /* 0x000000ff8b00720c */ /* 0x000fe20003fc6270 */
[----:B------:R-:W-:Y:S02]  /*140c0*/  IMAD.MOV R147, RZ, RZ, -R147 ;  /* 0x000000ffff937224 */ /* 0x000fe400078e0a93 */
[----:B------:R-:W-:Y:S01]  /*140d0*/  @!P5 IADD3 R145, R145, -R191, RZ ;  /* 0x800000bf9191d210 */ /* 0x000fe20007ffe0ff */
[----:B------:R-:W-:Y:S01]  /*140e0*/  @!P4 IMAD.IADD R146, R146, 0x1, -R191 ;  /* 0x000000019292c824 */ /* 0x000fe200078e0abf */
[----:B------:R1:W-:Y:S01]  /*140f0*/  STL [R1+0x278], R3 ;  /* 0x0002780301007387 */ /* 0x0003e20000100800 */
[----:B------:R-:W-:Y:S01]  /*14100*/  IMAD R141, R191, R147, R141 ;  /* 0x00000093bf8d7224 */ /* 0x000fe200078e028d */
[----:B------:R-:W-:Y:S01]  /*14110*/  ISETP.GE.AND P4, PT, R142, RZ, PT ;  /* 0x000000ff8e00720c */ /* 0x000fe20003f86270 */
[----:B------:R-:W-:Y:S01]  /*14120*/  @!P3 IMAD.IADD R143, R143, 0x1, -R191 ;  /* 0x000000018f8fb824 */ /* 0x000fe200078e0abf */
[----:B------:R-:W-:Y:S01]  /*14130*/  ISETP.GT.U32.AND P5, PT, R191, R145, PT ;  /* 0x00000091bf00720c */ /* 0x000fe20003fa4070 */
[----:B------:R-:W-:Y:S01]  /*14140*/  IMAD.HI.U32 R142, R194, R140, RZ ;  /* 0x0000008cc28e7227 */ /* 0x000fe200078e00ff */
[----:B------:R-:W-:-:S02]  /*14150*/  IADD3 R139, R247, 0x190, RZ ;  /* 0x00000190f78b7810 */ /* 0x000fc40007ffe0ff */
[----:B------:R-:W-:Y:S01]  /*14160*/  ISETP.GT.U32.AND P3, PT, R191, R143, PT ;  /* 0x0000008fbf00720c */ /* 0x000fe20003f64070 */
[----:B------:R-:W-:Y:S01]  /*14170*/  IMAD.MOV R142, RZ, RZ, -R142 ;  /* 0x000000ffff8e7224 */ /* 0x000fe200078e0a8e */
[----:B------:R-:W-:Y:S01]  /*14180*/  IABS R149, R139 ;  /* 0x0000008b00957213 */ /* 0x000fe20000000000 */
[----:B-1----:R-:W-:Y:S01]  /*14190*/  IMAD.MOV.U32 R3, RZ, RZ, R146 ;  /* 0x000000ffff037224 */ /* 0x002fe200078e0092 */
[----:B------:R-:W-:Y:S01]  /*141a0*/  IADD3 R146, R247, 0x193, RZ ;  /* 0x00000193f7927810 */ /* 0x000fe20007ffe0ff */
[----:B------:R-:W-:Y:S01]  /*141b0*/  IMAD R140, R191, R142, R140 ;  /* 0x0000008ebf8c7224 */ /* 0x000fe200078e028c */
[----:B------:R-:W-:Y:S01]  /*141c0*/  IADD3 R142, R247, 0x192, RZ ;  /* 0x00000192f78e7810 */ /* 0x000fe20007ffe0ff */
[----:B------:R-:W-:Y:S01]  /*141d0*/  @!P2 IMAD.MOV R3, RZ, RZ, -R3 ;  /* 0x000000ffff03a224 */ /* 0x000fe200078e0a03 */
[----:B------:R-:W-:Y:S02]  /*141e0*/  ISETP.GT.U32.AND P2, PT, R191, R141, PT ;  /* 0x0000008dbf00720c */ /* 0x000fe40003f44070 */
[----:B------:R-:W-:-:S02]  /*141f0*/  @!P5 IADD3 R145, R145, -R191, RZ ;  /* 0x800000bf9191d210 */ /* 0x000fc40007ffe0ff */
[----:B------:R1:W-:Y:S01]  /*14200*/  STL [R1+0x26c], R3 ;  /* 0x00026c0301007387 */ /* 0x0003e20000100800 */
[--C-:B------:R-:W-:Y:S01]  /*14210*/  @!P3 IMAD.IADD R143, R143, 0x1, -R191.reuse ;  /* 0x000000018f8fb824 */ /* 0x100fe200078e0abf */
[----:B------:R-:W-:Y:S02]  /*14220*/  ISETP.GE.AND P3, PT, R144, RZ, PT ;  /* 0x000000ff9000720c */ /* 0x000fe40003f66270 */
[----:B------:R-:W-:Y:S02]  /*14230*/  ISETP.GT.U32.AND P5, PT, R191, R140, PT ;  /* 0x0000008cbf00720c */ /* 0x000fe40003fa4070 */
[----:B------:R-:W-:Y:S02]  /*14240*/  IADD3 R144, R247, 0x191, RZ ;  /* 0x00000191f7907810 */ /* 0x000fe40007ffe0ff */
[----:B------:R-:W-:Y:S01]  /*14250*/  IABS R147, R142 ;  /* 0x0000008e00937213 */ /* 0x000fe20000000000 */
[----:B------:R-:W-:Y:S02]  /*14260*/  @!P2 IMAD.IADD R141, R141, 0x1, -R191 ;  /* 0x000000018d8da824 */ /* 0x000fe400078e0abf */
[----:B-1----:R-:W-:-:S02]  /*14270*/  IMAD.MOV.U32 R3, RZ, RZ, R143 ;  /* 0x000000ffff037224 */ /* 0x002fc400078e008f */
[----:B------:R-:W-:Y:S01]  /*14280*/  IMAD.HI.U32 R143, R194, R149, RZ ;  /* 0x00000095c28f7227 */ /* 0x000fe200078e00ff */
[----:B------:R-:W-:-:S03]  /*14290*/  ISETP.GT.U32.AND P2, PT, R191, R141, PT ;  /* 0x0000008dbf00720c */ /* 0x000fc60003f44070 */
[----:B------:R-:W-:Y:S01]  /*142a0*/  @!P1 IMAD.MOV R3, RZ, RZ, -R3 ;  /* 0x000000ffff039224 */ /* 0x000fe200078e0a03 */
[----:B------:R-:W-:Y:S01]  /*142b0*/  ISETP.GE.AND P1, PT, R139, RZ, PT ;  /* 0x000000ff8b00720c */ /* 0x000fe20003f26270 */
[----:B------:R-:W-:Y:S01]  /*142c0*/  IMAD.MOV R143, RZ, RZ, -R143 ;  /* 0x000000ffff8f7224 */ /* 0x000fe200078e0a8f */
[----:B------:R-:W-:Y:S01]  /*142d0*/  IABS R139, R144 ;  /* 0x00000090008b7213 */ /* 0x000fe20000000000 */
[----:B------:R-:W-:Y:S01]  /*142e0*/  @!P5 IMAD.IADD R140, R140, 0x1, -R191 ;  /* 0x000000018c8cd824 */ /* 0x000fe200078e0abf */
[----:B------:R1:W-:Y:S01]  /*142f0*/  STL [R1+0x274], R3 ;  /* 0x0002740301007387 */ /* 0x0003e20000100800 */
[C---:B------:R-:W-:Y:S01]  /*14300*/  IMAD R149, R191.reuse, R143, R149 ;  /* 0x0000008fbf957224 */ /* 0x040fe200078e0295 */
[----:B------:R-:W-:Y:S02]  /*14310*/  IABS R143, R146 ;  /* 0x00000092008f7213 */ /* 0x000fe40000000000 */
[----:B------:R-:W-:Y:S02]  /*14320*/  ISETP.GT.U32.AND P5, PT, R191, R140, PT ;  /* 0x0000008cbf00720c */ /* 0x000fe40003fa4070 */
[----:B------:R-:W-:-:S02]  /*14330*/  @!P2 IADD3 R141, R141, -R191, RZ ;  /* 0x800000bf8d8da210 */ /* 0x000fc40007ffe0ff */
[----:B------:R-:W-:Y:S01]  /*14340*/  ISETP.GT.U32.AND P2, PT, R191, R149, PT ;  /* 0x00000095bf00720c */ /* 0x000fe20003f44070 */
[----:B-1----:R-:W-:Y:S02]  /*14350*/  IMAD.MOV.U32 R3, RZ, RZ, R145 ;  /* 0x000000ffff037224 */ /* 0x002fe400078e0091 */
[----:B------:R-:W-:-:S04]  /*14360*/  IMAD.HI.U32 R145, R194, R139, RZ ;  /* 0x0000008bc2917227 */ /* 0x000fc800078e00ff */
[----:B------:R-:W-:Y:S01]  /*14370*/  @!P6 IMAD.MOV R3, RZ, RZ, -R3 ;  /* 0x000000ffff03e224 */ /* 0x000fe200078e0a03 */
[----:B------:R-:W-:Y:S01]  /*14380*/  ISETP.GE.AND P6, PT, R144, RZ, PT ;  /* 0x000000ff9000720c */ /* 0x000fe20003fc6270 */
[----:B------:R-:W-:Y:S02]  /*14390*/  IMAD.MOV R145, RZ, RZ, -R145 ;  /* 0x000000ffff917224 */ /* 0x000fe400078e0a91 */
[----:B------:R-:W-:Y:S01]  /*143a0*/  IMAD.HI.U32 R144, R194, R147, RZ ;  /* 0x00000093c2907227 */ /* 0x000fe200078e00ff */
[----:B------:R1:W-:Y:S03]  /*143b0*/  STL [R1+0x270], R3 ;  /* 0x0002700301007387 */ /* 0x0003e60000100800 */
[----:B------:R-:W-:Y:S01]  /*143c0*/  IMAD R139, R191, R145, R139 ;  /* 0x00000091bf8b7224 */ /* 0x000fe200078e028b */
[----:B------:R-:W-:Y:S01]  /*143d0*/  IADD3 R145, R247, 0x195, RZ ;  /* 0x00000195f7917810 */ /* 0x000fe20007ffe0ff */
[----:B------:R-:W-:-:S02]  /*143e0*/  IMAD.MOV R144, RZ, RZ, -R144 ;  /* 0x000000ffff907224 */ /* 0x000fc400078e0a90 */
[----:B------:R-:W-:Y:S01]  /*143f0*/  @!P2 IMAD.IADD R149, R149, 0x1, -R191 ;  /* 0x000000019595a824 */ /* 0x000fe200078e0abf */
[----:B------:R-:W-:Y:S01]  /*14400*/  IABS R150, R145 ;  /* 0x0000009100967213 */ /* 0x000fe20000000000 */
[C---:B------:R-:W-:Y:S02]  /*14410*/  IMAD R147, R191.reuse, R144, R147 ;  /* 0x00000090bf937224 */ /* 0x040fe400078e0293 */
[----:B-1----:R-:W-:Y:S01]  /*14420*/  IMAD.MOV.U32 R3, RZ, RZ, R141 ;  /* 0x000000ffff037224 */ /* 0x002fe200078e008d */
[----:B------:R-:W-:Y:S01]  /*14430*/  ISETP.GT.U32.AND P2, PT, R191, R149, PT ;  /* 0x00000095bf00720c */ /* 0x000fe20003f44070 */
[----:B------:R-:W-:Y:S01]  /*14440*/  IMAD.HI.U32 R144, R194, R143, RZ ;  /* 0x0000008fc2907227 */ /* 0x000fe200078e00ff */
[----:B------:R-:W-:-:S03]  /*14450*/  IADD3 R141, R247, 0x194, RZ ;  /* 0x00000194f78d7810 */ /* 0x000fc60007ffe0ff */
[----:B------:R-:W-:Y:S01]  /*14460*/  @!P4 IMAD.MOV R3, RZ, RZ, -R3 ;  /* 0x000000ffff03c224 */ /* 0x000fe200078e0a03 */
[C---:B------:R-:W-:Y:S01]  /*14470*/  ISETP.GT.U32.AND P4, PT, R191.reuse, R139, PT ;  /* 0x0000008bbf00720c */ /* 0x040fe20003f84070 */
[----:B------:R-:W-:Y:S01]  /*14480*/  @!P5 IMAD.IADD R140, R140, 0x1, -R191 ;  /* 0x000000018c8cd824 */ /* 0x000fe200078e0abf */
[----:B------:R-:W-:Y:S01]  /*14490*/  IADD3 R144, -R144, RZ, RZ ;  /* 0x000000ff90907210 */ /* 0x000fe20007ffe1ff */
[----:B------:R-:W-:Y:S01]  /*144a0*/  IMAD.HI.U32 R151, R194, R150, RZ ;  /* 0x00000096c2977227 */ /* 0x000fe200078e00ff */
[----:B------:R1:W-:Y:S01]  /*144b0*/  STL [R1+0x268], R3 ;  /* 0x0002680301007387 */ /* 0x0003e20000100800 */
[----:B------:R-:W-:Y:S02]  /*144c0*/  ISETP.GE.AND P5, PT, R142, RZ, PT ;  /* 0x000000ff8e00720c */ /* 0x000fe40003fa6270 */
[----:B------:R-:W-:Y:S01]  /*144d0*/  IABS R142, R141 ;  /* 0x0000008d008e7213 */ /* 0x000fe20000000000 */
[----:B------:R-:W-:Y:S01]  /*144e0*/  IMAD R143, R191, R144, R143 ;  /* 0x00000090bf8f7224 */ /* 0x000fe200078e028f */
[----:B------:R-:W-:Y:S01]  /*144f0*/  IADD3 R144, R247, 0x196, RZ ;  /* 0x00000196f7907810 */ /* 0x000fe20007ffe0ff */
[----:B------:R-:W-:-:S02]  /*14500*/  @!P2 IMAD.IADD R149, R149, 0x1, -R191 ;  /* 0x000000019595a824 */ /* 0x000fc400078e0abf */
[----:B------:R-:W-:Y:S01]  /*14510*/  IMAD.MOV R151, RZ, RZ, -R151 ;  /* 0x000000ffff977224 */ /* 0x000fe200078e0a97 */
[----:B------:R-:W-:Y:S01]  /*14520*/  ISETP.GT.U32.AND P2, PT, R191, R143, PT ;  /* 0x0000008fbf00720c */ /* 0x000fe20003f44070 */
[----:B-1----:R-:W-:Y:S01]  /*14530*/  IMAD.MOV.U32 R3, RZ, RZ, R140 ;  /* 0x000000ffff037224 */ /* 0x002fe200078e008c */
[----:B------:R-:W-:Y:S01]  /*14540*/  IABS R148, R144 ;  /* 0x0000009000947213 */ /* 0x000fe20000000000 */
[----:B------:R-:W-:Y:S02]  /*14550*/  @!P4 IMAD.IADD R139, R139, 0x1, -R191 ;  /* 0x000000018b8bc824 */ /* 0x000fe400078e0abf */
[----:B------:R-:W-:Y:S01]  /*14560*/  @!P3 IMAD.MOV R3, RZ, RZ, -R3 ;  /* 0x000000ffff03b224 */ /* 0x000fe200078e0a03 */
[C---:B------:R-:W-:Y:S01]  /*14570*/  ISETP.GT.U32.AND P3, PT, R191.reuse, R147, PT ;  /* 0x00000093bf00720c */ /* 0x040fe20003f64070 */
[----:B------:R-:W-:Y:S01]  /*14580*/  IMAD.HI.U32 R140, R194, R142, RZ ;  /* 0x0000008ec28c7227 */ /* 0x000fe200078e00ff */
[----:B------:R-:W-:Y:S02]  /*14590*/  ISETP.GT.U32.AND P4, PT, R191, R139, PT ;  /* 0x0000008bbf00720c */ /* 0x000fe40003f84070 */
[----:B------:R1:W-:Y:S01]  /*145a0*/  STL [R1+0x260], R3 ;  /* 0x0002600301007387 */ /* 0x0003e20000100800 */
[----:B------:R-:W-:-:S02]  /*145b0*/  IMAD.MOV R140, RZ, RZ, -R140 ;  /* 0x000000ffff8c7224 */ /* 0x000fc400078e0a8c */
[--C-:B------:R-:W-:Y:S02]  /*145c0*/  @!P2 IMAD.IADD R143, R143, 0x1, -R191.reuse ;  /* 0x000000018f8fa824 */ /* 0x100fe400078e0abf */
[----:B------:R-:W-:Y:S01]  /*145d0*/  IMAD R142, R191, R140, R142 ;  /* 0x0000008cbf8e7224 */ /* 0x000fe200078e028e */
[----:B------:R-:W-:Y:S02]  /*145e0*/  IADD3 R140, R247, 0x197, RZ ;  /* 0x00000197f78c7810 */ /* 0x000fe40007ffe0ff */
[----:B------:R-:W-:Y:S01]  /*145f0*/  ISETP.GT.U32.AND P2, PT, R191, R143, PT ;  /* 0x0000008fbf00720c */ /* 0x000fe20003f44070 */
[--C-:B------:R-:W-:Y:S01]  /*14600*/  @!P3 IMAD.IADD R147, R147, 0x1, -R191.reuse ;  /* 0x000000019393b824 */ /* 0x100fe200078e0abf */
[----:B-1----:R-:W-:Y:S01]  /*14610*/  MOV R3, R149 ;  /* 0x0000009500037202 */ /* 0x002fe20000000f00 */
[----:B------:R-:W-:Y:S01]  /*14620*/  @!P4 IMAD.IADD R139, R139, 0x1, -R191 ;  /* 0x000000018b8bc824 */ /* 0x000fe200078e0abf */
[C---:B------:R-:W-:Y:S01]  /*14630*/  ISETP.GT.U32.AND P4, PT, R191.reuse, R142, PT ;  /* 0x0000008ebf00720c */ /* 0x040fe20003f84070 */
[----:B------:R-:W-:Y:S01]  /*14640*/  IMAD.HI.U32 R149, R194, R148, RZ ;  /* 0x00000094c2957227 */ /* 0x000fe200078e00ff */
[----:B------:R-:W-:-:S03]  /*14650*/  ISETP.GT.U32.AND P3, PT, R191, R147, PT ;  /* 0x00000093bf00720c */ /* 0x000fc60003f64070 */
[----:B------:R-:W-:Y:S01]  /*14660*/  @!P1 IMAD.MOV R3, RZ, RZ, -R3 ;  /* 0x000000ffff039224 */ /* 0x000fe200078e0a03 */
[----:B------:R-:W-:Y:S01]  /*14670*/  ISETP.GE.AND P1, PT, R146, RZ, PT ;  /* 0x000000ff9200720c */ /* 0x000fe20003f26270 */
[----:B------:R-:W-:Y:S01]  /*14680*/  IMAD R146, R191, R151, R150 ;  /* 0x00000097bf927224 */ /* 0x000fe200078e0296 */
[----:B------:R-:W-:Y:S01]  /*14690*/  IABS R150, R140 ;  /* 0x0000008c00967213 */ /* 0x000fe20000000000 */
[----:B------:R-:W-:Y:S01]  /*146a0*/  IMAD.MOV R149, RZ, RZ, -R149 ;  /* 0x000000ffff957224 */ /* 0x000fe200078e0a95 */
[----:B------:R1:W-:Y:S01]  /*146b0*/  STL [R1+0x25c], R3 ;  /* 0x00025c0301007387 */ /* 0x0003e20000100800 */
[--C-:B------:R-:W-:Y:S02]  /*146c0*/  @!P2 IMAD.IADD R143, R143, 0x1, -R191.reuse ;  /* 0x000000018f8fa824 */ /* 0x100fe400078e0abf */
[----:B------:R-:W-:Y:S02]  /*146d0*/  @!P4 IADD3 R142, R142, -R191, RZ ;  /* 0x800000bf8e8ec210 */ /* 0x000fe40007ffe0ff */
[----:B------:R-:W-:Y:S01]  /*146e0*/  @!P3 IMAD.IADD R147, R147, 0x1, -R191 ;  /* 0x000000019393b824 */ /* 0x000fe200078e0abf */
[----:B------:R-:W-:Y:S01]  /*146f0*/  ISETP.GT.U32.AND P3, PT, R191, R146, PT ;  /* 0x00000092bf00720c */ /* 0x000fe20003f64070 */
[----:B------:R-:W-:Y:S01]  /*14700*/  IMAD.MOV.U32 R4, RZ, RZ, R143 ;  /* 0x000000ffff047224 */ /* 0x000fe200078e008f */
[----:B------:R-:W-:Y:S01]  /*14710*/  ISETP.GE.AND P4, PT, R141, RZ, PT ;  /* 0x000000ff8d00720c */ /* 0x000fe20003f86270 */
[----:B-1----:R-:W-:Y:S01]  /*14720*/  IMAD.MOV.U32 R3, RZ, RZ, R139 ;  /* 0x000000ffff037224 */ /* 0x002fe200078e008b */
[----:B------:R-:W-:Y:S01]  /*14730*/  IADD3 R141, R247, 0x198, RZ ;  /* 0x00000198f78d7810 */ /* 0x000fe20007ffe0ff */
[----:B------:R-:W-:-:S02]  /*14740*/  IMAD R139, R191, R149, R148 ;  /* 0x00000095bf8b7224 */ /* 0x000fc400078e0294 */
[----:B------:R-:W-:Y:S01]  /*14750*/  @!P6 IMAD.MOV R3, RZ, RZ, -R3 ;  /* 0x000000ffff03e224 */ /* 0x000fe200078e0a03 */
[C---:B------:R-:W-:Y:S01]  /*14760*/  ISETP.GT.U32.AND P6, PT, R191.reuse, R142, PT ;  /* 0x0000008ebf00720c */ /* 0x040fe20003fc4070 */
[----:B------:R-:W-:Y:S01]  /*14770*/  IMAD.HI.U32 R148, R194, R150, RZ ;  /* 0x00000096c2947227 */ /* 0x000fe200078e00ff */
[C---:B------:R-:W-:Y:S02]  /*14780*/  ISETP.GT.U32.AND P2, PT, R191.reuse, R139, PT ;  /* 0x0000008bbf00720c */ /* 0x040fe40003f44070 */
[----:B------:R1:W-:Y:S01]  /*14790*/  STL [R1+0x250], R3 ;  /* 0x0002500301007387 */ /* 0x0003e20000100800 */
[----:B------:R-:W-:Y:S02]  /*147a0*/  @!P3 IMAD.IADD R146, R146, 0x1, -R191 ;  /* 0x000000019292b824 */ /* 0x000fe400078e0abf */
[----:B------:R-:W-:Y:S02]  /*147b0*/  IMAD.MOV R148, RZ, RZ, -R148 ;  /* 0x000000ffff947224 */ /* 0x000fe400078e0a94 */
[----:B------:R-:W-:Y:S01]  /*147c0*/  @!P1 IMAD.MOV R4, RZ, RZ, -R4 ;  /* 0x000000ffff049224 */ /* 0x000fe200078e0a04 */
[C---:B------:R-:W-:Y:S01]  /*147d0*/  ISETP.GT.U32.AND P3, PT, R191.reuse, R146, PT ;  /* 0x00000092bf00720c */ /* 0x040fe20003f64070 */
[----:B------:R-:W-:Y:S01]  /*147e0*/  IMAD R150, R191, R148, R150 ;  /* 0x00000094bf967224 */ /* 0x000fe200078e0296 */
[----:B------:R-:W-:Y:S01]  /*147f0*/  ISETP.GE.AND P1, PT, R140, RZ, PT ;  /* 0x000000ff8c00720c */ /* 0x000fe20003f26270 */
[----:B-1----:R-:W-:Y:S01]  /*14800*/  IMAD.MOV.U32 R3, RZ, RZ, R147 ;  /* 0x000000ffff037224 */ /* 0x002fe200078e0093 */
[----:B------:R-:W-:Y:S01]  /*14810*/  @!P6 IADD3 R142, R142, -R191, RZ ;  /* 0x800000bf8e8ee210 */ /* 0x000fe20007ffe0ff */
[----:B------:R-:W-:Y:S01]  /*14820*/  @!P2 IMAD.IADD R139, R139, 0x1, -R191 ;  /* 0x000000018b8ba824 */ /* 0x000fe200078e0abf */
[----:B------:R-:W-:Y:S01]  /*14830*/  IABS R147, R141 ;  /* 0x0000008d00937213 */ /* 0x000fe20000000000 */
[----:B------:R-:W-:Y:S01]  /*14840*/  @!P5 IMAD.MOV R3, RZ, RZ, -R3 ;  /* 0x000000ffff03d224 */ /* 0x000fe200078e0a03 */
[----:B------:R-:W-:-:S02]  /*14850*/  ISETP.GE.AND P5, PT, R145, RZ, PT ;  /* 0x000000ff9100720c */ /* 0x000fc40003fa6270 */
[----:B------:R-:W-:Y:S01]  /*14860*/  ISETP.GT.U32.AND P2, PT, R191, R139, PT ;  /* 0x0000008bbf00720c */ /* 0x000fe20003f44070 */
[----:B------:R-:W-:Y:S01]  /*14870*/  IMAD.HI.U32 R143, R194, R147, RZ ;  /* 0x00000093c28f7227 */ /* 0x000fe200078e00ff */
[----:B------:R1:W-:Y:S01]  /*14880*/  STL [R1+0x22c], R3 ;  /* 0x00022c0301007387 */ /* 0x0003e20000100800 */
[----:B------:R-:W-:Y:S02]  /*14890*/  @!P3 IADD3 R146, R146, -R191, RZ ;  /* 0x800000bf9292b210 */ /* 0x000fe40007ffe0ff */
[----:B------:R-:W-:Y:S01]  /*148a0*/  IMAD.MOV R143, RZ, RZ, -R143 ;  /* 0x000000ffff8f7224 */ /* 0x000fe200078e0a8f */
[----:B------:R-:W-:Y:S01]  /*148b0*/  STL [R1+0x244], R4 ;  /* 0x0002440401007387 */ /* 0x000fe20000100800 */
[----:B------:R-:W-:Y:S02]  /*148c0*/  IADD3 R140, R247, 0x199, RZ ;  /* 0x00000199f78c7810 */ /* 0x000fe40007ffe0ff */
[----:B------:R-:W-:Y:S01]  /*148d0*/  IMAD R147, R191, R143, R147 ;  /* 0x0000008fbf937224 */ /* 0x000fe200078e0293 */
[----:B------:R-:W-:Y:S01]  /*148e0*/  ISETP.GE.AND P6, PT, R144, RZ, PT ;  /* 0x000000ff9000720c */ /* 0x000fe20003fc6270 */
[----:B-1----:R-:W-:Y:S01]  /*148f0*/  IMAD.MOV.U32 R3, RZ, RZ, R142 ;  /* 0x000000ffff037224 */ /* 0x002fe200078e008e */
[----:B------:R-:W-:Y:S01]  /*14900*/  IADD3 R142, R247, 0x19a, RZ ;  /* 0x0000019af78e7810 */ /* 0x000fe20007ffe0ff */
[----:B------:R-:W-:Y:S01]  /*14910*/  @!P2 IMAD.IADD R139, R139, 0x1, -R191 ;  /* 0x000000018b8ba824 */ /* 0x000fe200078e0abf */
[C---:B------:R-:W-:Y:S01]  /*14920*/  ISETP.GT.U32.AND P2, PT, R191.reuse, R147, PT ;  /* 0x00000093bf00720c */ /* 0x040fe20003f44070 */
[----:B------:R-:W-:Y:S01]  /*14930*/  @!P4 IMAD.MOV R3, RZ, RZ, -R3 ;  /* 0x000000ffff03c224 */ /* 0x000fe200078e0a03 */
[----:B------:R-:W-:-:S02]  /*14940*/  ISETP.GT.U32.AND P4, PT, R191, R150, PT ;  /* 0x00000096bf00720c */ /* 0x000fc40003f84070 */
[----:B------:R-:W-:Y:S02]  /*14950*/  IABS R149, R142 ;  /* 0x0000008e00957213 */ /* 0x000fe40000000000 */
[----:B------:R1:W-:Y:S01]  /*14960*/  STL [R1+0x248], R3 ;  /* 0x0002480301007387 */ /* 0x0003e20000100800 */
[----:B------:R-:W-:Y:S02]  /*14970*/  ISETP.GE.AND P3, PT, R141, RZ, PT ;  /* 0x000000ff8d00720c */ /* 0x000fe40003f66270 */
[----:B------:R-:W-:Y:S02]  /*14980*/  IABS R144, R140 ;  /* 0x0000008c00907213 */ /* 0x000fe40000000000 */
[----:B------:R-:W-:Y:S02]  /*14990*/  IADD3 R141, R247, 0x19b, RZ ;  /* 0x0000019bf78d7810 */ /* 0x000fe40007ffe0ff */
[--C-:B------:R-:W-:Y:S01]  /*149a0*/  @!P2 IMAD.IADD R147, R147, 0x1, -R191.reuse ;  /* 0x000000019393a824 */ /* 0x100fe200078e0abf */
[----:B------:R-:W-:Y:S01]  /*149b0*/  IADD3 R148, R247, 0x19c, RZ ;  /* 0x0000019cf7947810 */ /* 0x000fe20007ffe0ff */
[----:B------:R-:W-:Y:S01]  /*149c0*/  @!P4 IMAD.IADD R150, R150, 0x1, -R191 ;  /* 0x000000019696c824 */ /* 0x000fe200078e0abf */
[----:B------:R-:W-:Y:S01]  /*149d0*/  IABS R145, R141 ;  /* 0x0000008d00917213 */ /* 0x000fe20000000000 */
[----:B-1----:R-:W-:Y:S01]  /*149e0*/  IMAD.MOV.U32 R3, RZ, RZ, R146 ;  /* 0x000000ffff037224 */ /* 0x002fe200078e0092 */
[----:B------:R-:W-:Y:S01]  /*149f0*/  ISETP.GT.U32.AND P2, PT, R191, R147, PT ;  /* 0x00000093bf00720c */ /* 0x000fe20003f44070 */
[----:B------:R-:W-:Y:S01]  /*14a00*/  IMAD.HI.U32 R146, R194, R149, RZ ;  /* 0x00000095c2927227 */ /* 0x000fe200078e00ff */
[----:B------:R-:W-:-:S02]  /*14a10*/  ISETP.GE.AND P4, PT, R140, RZ, PT ;  /* 0x000000ff8c00720c */ /* 0x000fc40003f86270 */
[----:B------:R-:W-:Y:S01]  /*14a20*/  IABS R140, R148 ;  /* 0x00000094008c7213 */ /* 0x000fe20000000000 */
[----:B------:R-:W-:Y:S01]  /*14a30*/  @!P5 IMAD.MOV R3, RZ, RZ, -R3 ;  /* 0x000000ffff03d224 */ /* 0x000fe200078e0a03 */
[C---:B------:R-:W-:Y:S01]  /*14a40*/  ISETP.GT.U32.AND P5, PT, R191.reuse, R150, PT ;  /* 0x00000096bf00720c */ /* 0x040fe20003fa4070 */
[----:B------:R-:W-:Y:S01]  /*14a50*/  IMAD.HI.U32 R143, R194, R144, RZ ;  /* 0x00000090c28f7227 */ /* 0x000fe200078e00ff */
[----:B------:R-:W-:Y:S02]  /*14a60*/  IADD3 R146, -R146, RZ, RZ ;  /* 0x000000ff92927210 */ /* 0x000fe40007ffe1ff */
[----:B------:R1:W-:Y:S01]  /*14a70*/  STL [R1+0x23c], R3 ;  /* 0x00023c0301007387 */ /* 0x0003e20000100800 */
[----:B------:R-:W-:Y:S02]  /*14a80*/  IMAD.MOV R143, RZ, RZ, -R143 ;  /* 0x000000ffff8f7224 */ /* 0x000fe400078e0a8f */
[C---:B------:R-:W-:Y:S02]  /*14a90*/  IMAD R146, R191.reuse, R146, R149 ;  /* 0x00000092bf927224 */ /* 0x040fe400078e0295 */
[----:B------:R-:W-:-:S02]  /*14aa0*/  IMAD R144, R191, R143, R144 ;  /* 0x0000008fbf907224 */ /* 0x000fc400078e0290 */
[--C-:B------:R-:W-:Y:S01]  /*14ab0*/  @!P2 IMAD.IADD R147, R147, 0x1, -R191.reuse ;  /* 0x000000019393a824 */ /* 0x100fe200078e0abf */
[----:B------:R-:W-:Y:S01]  /*14ac0*/  ISETP.GE.AND P2, PT, R142, RZ, PT ;  /* 0x000000ff8e00720c */ /* 0x000fe20003f46270 */
[----:B------:R-:W-:Y:S01]  /*14ad0*/  @!P5 IMAD.IADD R150, R150, 0x1, -R191 ;  /* 0x000000019696d824 */ /* 0x000fe200078e0abf */
[----:B------:R-:W-:Y:S01]  /*14ae0*/  ISETP.GT.U32.AND P5, PT, R191, R146, PT ;  /* 0x00000092bf00720c */ /* 0x000fe20003fa4070 */
[----:B-1----:R-:W-:Y:S02]  /*14af0*/  IMAD.MOV.U32 R3, RZ, RZ, R139 ;  /* 0x000000ffff037224 */ /* 0x002fe400078e008b */
[----:B------:R-:W-:-:S04]  /*14b00*/  IMAD.HI.U32 R139, R194, R145, RZ ;  /* 0x00000091c28b7227 */ /* 0x000fc800078e00ff */
[----:B------:R-:W-:Y:S02]  /*14b10*/  IMAD.MOV R149, RZ, RZ, -R139 ;  /* 0x000000ffff957224 */ /* 0x000fe400078e0a8b */
[----:B------:R-:W-:Y:S01]  /*14b20*/  @!P6 IMAD.MOV R3, RZ, RZ, -R3 ;  /* 0x000000ffff03e224 */ /* 0x000fe200078e0a03 */
[C---:B------:R-:W-:Y:S01]  /*14b30*/  ISETP.GT.U32.AND P6, PT, R191.reuse, R144, PT ;  /* 0x00000090bf00720c */ /* 0x040fe20003fc4070 */
[----:B------:R-:W-:Y:S01]  /*14b40*/  IMAD R145, R191, R149, R145 ;  /* 0x00000095bf917224 */ /* 0x000fe200078e0291 */
[----:B------:R-:W-:Y:S01]  /*14b50*/  IADD3 R149, R247, 0x19d, RZ ;  /* 0x0000019df7957810 */ /* 0x000fe20007ffe0ff */
[----:B------:R-:W-:Y:S01]  /*14b60*/  @!P5 IMAD.IADD R146, R146, 0x1, -R191 ;  /* 0x000000019292d824 */ /* 0x000fe200078e0abf */
[----:B------:R1:W-:Y:S01]  /*14b70*/  STL [R1+0x238], R3 ;  /* 0x0002380301007387 */ /* 0x0003e20000100800 */
[----:B------:R-:W-:Y:S01]  /*14b80*/  IMAD.MOV.U32 R4, RZ, RZ, R150 ;  /* 0x000000ffff047224 */ /* 0x000fe200078e0096 */
[----:B------:R-:W-:Y:S01]  /*14b90*/  IABS R142, R149 ;  /* 0x00000095008e7213 */ /* 0x000fe20000000000 */
[----:B------:R-:W-:Y:S01]  /*14ba0*/  IMAD.HI.U32 R143, R194, R140, RZ ;  /* 0x0000008cc28f7227 */ /* 0x000fe200078e00ff */
[----:B------:R-:W-:-:S03]  /*14bb0*/  ISETP.GT.U32.AND P5, PT, R191, R146, PT ;  /* 0x00000092bf00720c */ /* 0x000fc60003fa4070 */
[----:B------:R-:W-:Y:S02]  /*14bc0*/  IMAD.HI.U32 R150, R194, R142, RZ ;  /* 0x0000008ec2967227 */ /* 0x000fe400078e00ff */
[----:B------:R-:W-:Y:S02]  /*14bd0*/  @!P6 IADD3 R144, R144, -R191, RZ ;  /* 0x800000bf9090e210 */ /* 0x000fe40007ffe0ff */
[----:B------:R-:W-:Y:S01]  /*14be0*/  @!P1 IMAD.MOV R4, RZ, RZ, -R4 ;  /* 0x000000ffff049224 */ /* 0x000fe200078e0a04 */
[C---:B------:R-:W-:Y:S01]  /*14bf0*/  ISETP.GT.U32.AND P1, PT, R191.reuse, R145, PT ;  /* 0x00000091bf00720c */ /* 0x040fe20003f24070 */
[----:B------:R-:W-:Y:S01]  /*14c00*/  IMAD.MOV R150, RZ, RZ, -R150 ;  /* 0x000000ffff967224 */ /* 0x000fe200078e0a96 */
[----:B------:R-:W-:Y:S01]  /*14c10*/  ISETP.GT.U32.AND P6, PT, R191, R144, PT ;  /* 0x00000090bf00720c */ /* 0x000fe20003fc4070 */
[----:B------:R-:W-:Y:S01]  /*14c20*/  IMAD.MOV R139, RZ, RZ, -R143 ;  /* 0x000000ffff8b7224 */ /* 0x000fe200078e0a8f */
[----:B------:R-:W-:Y:S01]  /*14c30*/  IADD3 R143, R247, 0x19f, RZ ;  /* 0x0000019ff78f7810 */ /* 0x000fe20007ffe0ff */
[C---:B------:R-:W-:Y:S01]  /*14c40*/  IMAD R142, R191.reuse, R150, R142 ;  /* 0x00000096bf8e7224 */ /* 0x040fe200078e028e */
[----:B------:R-:W-:Y:S01]  /*14c50*/  STL [R1+0x234], R4 ;  /* 0x0002340401007387 */ /* 0x000fe20000100800 */
[----:B-1----:R-:W-:Y:S01]  /*14c60*/  IMAD.MOV.U32 R3, RZ, RZ, R147 ;  /* 0x000000ffff037224 */ /* 0x002fe200078e0093 */
[----:B------:R-:W-:Y:S01]  /*14c70*/  IABS R151, R143 ;  /* 0x0000008f00977213 */ /* 0x000fe20000000000 */
[----:B------:R-:W-:Y:S01]  /*14c80*/  IMAD R140, R191, R139, R140 ;  /* 0x0000008bbf8c7224 */ /* 0x000fe200078e028c */
[----:B------:R-:W-:Y:S01]  /*14c90*/  IADD3 R139, R247, 0x19e, RZ ;  /* 0x0000019ef78b7810 */ /* 0x000fe20007ffe0ff */
[--C-:B------:R-:W-:Y:S01]  /*14ca0*/  @!P5 IMAD.IADD R146, R146, 0x1, -R191.reuse ;  /* 0x000000019292d824 */ /* 0x100fe200078e0abf */
[----:B------:R-:W-:Y:S01]  /*14cb0*/  ISETP.GT.U32.AND P5, PT, R191, R142, PT ;  /* 0x0000008ebf00720c */ /* 0x000fe20003fa4070 */
[----:B------:R-:W-:Y:S01]  /*14cc0*/  @!P1 IMAD.IADD R145, R145, 0x1, -R191 ;  /* 0x0000000191919824 */ /* 0x000fe200078e0abf */
[----:B------:R-:W-:Y:S01]  /*14cd0*/  @!P3 IADD3 R3, -R3, RZ, RZ ;  /* 0x000000ff0303b210 */ /* 0x000fe20007ffe1ff */
[----:B------:R-:W-:Y:S01]  /*14ce0*/  IMAD.MOV.U32 R147, RZ, RZ, R151 ;  /* 0x000000ffff937224 */ /* 0x000fe200078e0097 */
[C---:B------:R-:W-:Y:S01]  /*14cf0*/  ISETP.GT.U32.AND P3, PT, R191.reuse, R140, PT ;  /* 0x0000008cbf00720c */ /* 0x040fe20003f64070 */
[----:B------:R-:W-:Y:S01]  /*14d00*/  @!P6 IMAD.IADD R144, R144, 0x1, -R191 ;  /* 0x000000019090e824 */ /* 0x000fe200078e0abf */
[----:B------:R-:W-:Y:S01]  /*14d10*/  IABS R152, R139 ;  /* 0x0000008b00987213 */ /* 0x000fe20000000000 */
[C---:B------:R-:W-:Y:S01]  /*14d20*/  IMAD.HI.U32 R151, R194.reuse, R147, RZ ;  /* 0x00000093c2977227 */ /* 0x040fe200078e00ff */
[----:B------:R-:W-:Y:S01]  /*14d30*/  ISETP.GT.U32.AND P1, PT, R191, R145, PT ;  /* 0x00000091bf00720c */ /* 0x000fe20003f24070 */
[----:B------:R1:W-:Y:S01]  /*14d40*/  STL [R1+0x230], R3 ;  /* 0x0002300301007387 */ /* 0x0003e20000100800 */
[----:B------:R-:W-:Y:S01]  /*14d50*/  ISETP.GE.AND P6, PT, R141, RZ, PT ;  /* 0x000000ff8d00720c */ /* 0x000fe20003fc6270 */
[----:B------:R-:W-:Y:S01]  /*14d60*/  IMAD.HI.U32 R153, R194, R152, RZ ;  /* 0x00000098c2997227 */ /* 0x000fe200078e00ff */
[----:B------:R-:W-:-:S03]  /*14d70*/  IADD3 R141, R247, 0x1a0, RZ ;  /* 0x000001a0f78d7810 */ /* 0x000fc60007ffe0ff */
[----:B------:R-:W-:Y:S01]  /*14d80*/  @!P5 IMAD.IADD R142, R142, 0x1, -R191 ;  /* 0x000000018e8ed824 */ /* 0x000fe200078e0abf */
[----:B------:R-:W-:Y:S01]  /*14d90*/  IABS R150, R141 ;  /* 0x0000008d00967213 */ /* 0x000fe20000000000 */
[----:B------:R-:W-:Y:S01]  /*14da0*/  IMAD.MOV R151, RZ, RZ, -R151 ;  /* 0x000000ffff977224 */ /* 0x000fe200078e0a97 */
[----:B-1----:R-:W-:Y:S01]  /*14db0*/  MOV R3, R144 ;  /* 0x0000009000037202 */ /* 0x002fe20000000f00 */
[----:B------:R-:W-:Y:S01]  /*14dc0*/  IMAD.MOV R153, RZ, RZ, -R153 ;  /* 0x000000ffff997224 */ /* 0x000fe200078e0a99 */
[----:B------:R-:W-:Y:S01]  /*14dd0*/  ISETP.GT.U32.AND P5, PT, R191, R142, PT ;  /* 0x0000008ebf00720c */ /* 0x000fe20003fa4070 */
[----:B------:R-:W-:Y:S01]  /*14de0*/  @!P3 IMAD.IADD R140, R140, 0x1, -R191 ;  /* 0x000000018c8cb824 */ /* 0x000fe200078e0abf */
[----:B------:R-:W-:Y:S01]  /*14df0*/  ISETP.GE.AND P3, PT, R148, RZ, PT ;  /* 0x000000ff9400720c */ /* 0x000fe20003f66270 */
[----:B------:R-:W-:Y:S01]  /*14e00*/  @!P4 IMAD.MOV R3, RZ, RZ, -R3 ;  /* 0x000000ffff03c224 */ /* 0x000fe200078e0a03 */
[----:B------:R-:W-:Y:S01]  /*14e10*/  IADD3 R144, R247, 0x1a1, RZ ;  /* 0x000001a1f7907810 */ /* 0x000fe20007ffe0ff */
[C---:B------:R-:W-:Y:S01]  /*14e20*/  IMAD R147, R191.reuse, R151, R147 ;  /* 0x00000097bf937224 */ /* 0x040fe200078e0293 */
[C---:B------:R-:W-:Y:S01]  /*14e30*/  ISETP.GT.U32.AND P4, PT, R191.reuse, R140, PT ;  /* 0x0000008cbf00720c */ /* 0x040fe20003f84070 */
[----:B------:R-:W-:Y:S01]  /*14e40*/  IMAD R148, R191, R153, R152 ;  /* 0x00000099bf947224 */ /* 0x000fe200078e0298 */
[----:B------:R1:W-:Y:S01]  /*14e50*/  STL [R1+0x224], R3 ;  /* 0x0002240301007387 */ /* 0x0003e20000100800 */
[----:B------:R-:W-:-:S04]  /*14e60*/  IMAD.HI.U32 R151, R194, R150, RZ ;  /* 0x00000096c2977227 */ /* 0x000fc800078e00ff */
[----:B------:R-:W-:Y:S01]  /*14e70*/  @!P1 IMAD.IADD R145, R145, 0x1, -R191 ;  /* 0x0000000191919824 */ /* 0x000fe200078e0abf */
[C---:B------:R-:W-:Y:S01]  /*14e80*/  ISETP.GT.U32.AND P1, PT, R191.reuse, R148, PT ;  /* 0x00000094bf00720c */ /* 0x040fe20003f24070 */
[----:B------:R-:W-:Y:S02]  /*14e90*/  IMAD.MOV.U32 R4, RZ, RZ, R146 ;  /* 0x000000ffff047224 */ /* 0x000fe400078e0092 */
[----:B------:R-:W-:Y:S02]  /*14ea0*/  IMAD.MOV R146, RZ, RZ, -R151 ;  /* 0x000000ffff927224 */ /* 0x000fe400078e0a97 */
[----:B-1----:R-:W-:Y:S01]  /*14eb0*/  IMAD.MOV.U32 R3, RZ, RZ, R145 ;  /* 0x000000ffff037224 */ /* 0x002fe200078e0091 */
[----:B------:R-:W-:Y:S01]  /*14ec0*/  @!P2 IADD3 R4, -R4, RZ, RZ ;  /* 0x000000ff0404a210 */ /* 0x000fe20007ffe1ff */
[----:B------:R-:W-:Y:S01]  /*14ed0*/  IMAD R145, R191, R146, R150 ;  /* 0x00000092bf917224 */ /* 0x000fe200078e0296 */
[----:B------:R-:W-:Y:S01]  /*14ee0*/  ISETP.GE.AND P2, PT, R149, RZ, PT ;  /* 0x000000ff9500720c */ /* 0x000fe20003f46270 */
[----:B------:R-:W-:Y:S01]  /*14ef0*/  @!P6 IMAD.MOV R3, RZ, RZ, -R3 ;  /* 0x000000ffff03e224 */ /* 0x000fe200078e0a03 */
[C---:B------:R-:W-:Y:S01]  /*14f00*/  ISETP.GT.U32.AND P6, PT, R191.reuse, R147, PT ;  /* 0x00000093bf00720c */ /* 0x040fe20003fc4070 */
[--C-:B------:R-:W-:Y:S01]  /*14f10*/  @!P5 IMAD.IADD R142, R142, 0x1, -R191.reuse ;  /* 0x000000018e8ed824 */ /* 0x100fe200078e0abf */
[----:B------:R-:W-:Y:S01]  /*14f20*/  ISETP.GT.U32.AND P5, PT, R191, R145, PT ;  /* 0x00000091bf00720c */ /* 0x000fe20003fa4070 */
[--C-:B------:R-:W-:Y:S01]  /*14f30*/  @!P1 IMAD.IADD R148, R148, 0x1, -R191.reuse ;  /* 0x0000000194949824 */ /* 0x100fe200078e0abf */
[----:B------:R-:W-:Y:S01]  /*14f40*/  IABS R149, R144 ;  /* 0x0000009000957213 */ /* 0x000fe20000000000 */
[----:B------:R-:W-:Y:S01]  /*14f50*/  @!P4 IMAD.IADD R140, R140, 0x1, -R191 ;  /* 0x000000018c8cc824 */ /* 0x000fe200078e0abf */
[----:B------:R-:W-:Y:S01]  /*14f60*/  ISETP.GE.AND P4, PT, R139, RZ, PT ;  /* 0x000000ff8b00720c */ /* 0x000fe20003f86270 */
[----:B------:R-:W-:Y:S01]  /*14f70*/  STL [R1+0x220], R4 ;  /* 0x0002200401007387 */ /* 0x000fe20000100800 */
[----:B------:R-:W-:Y:S01]  /*14f80*/  IADD3 R139, R247, 0x1a2, RZ ;  /* 0x000001a2f78b7810 */ /* 0x000fe20007ffe0ff */
[----:B------:R-:W-:Y:S01]  /*14f90*/  IMAD.MOV.U32 R146, RZ, RZ, R149 ;  /* 0x000000ffff927224 */ /* 0x000fe200078e0095 */
[----:B------:R-:W-:Y:S01]  /*14fa0*/  ISETP.GE.AND P1, PT, R143, RZ, PT ;  /* 0x000000ff8f00720c */ /* 0x000fe20003f26270 */
[----:B------:R1:W-:Y:S01]  /*14fb0*/  STL [R1+0x21c], R3 ;  /* 0x00021c0301007387 */ /* 0x0003e20000100800 */
[----:B------:R-:W-:Y:S01]  /*14fc0*/  IABS R151, R139 ;  /* 0x0000008b00977213 */ /* 0x000fe20000000000 */
[----:B------:R-:W-:Y:S01]  /*14fd0*/  IMAD.HI.U32 R150, R194, R146, RZ ;  /* 0x00000092c2967227 */ /* 0x000fe200078e00ff */
[----:B------:R-:W-:-:S02]  /*14fe0*/  @!P6 IADD3 R147, R147, -R191, RZ ;  /* 0x800000bf9393e210 */ /* 0x000fc40007ffe0ff */
[----:B------:R-:W-:Y:S01]  /*14ff0*/  ISETP.GT.U32.AND P6, PT, R191, R148, PT ;  /* 0x00000094bf00720c */ /* 0x000fe20003fc4070 */
[----:B------:R-:W-:Y:S01]  /*15000*/  @!P5 IMAD.IADD R145, R145, 0x1, -R191 ;  /* 0x000000019191d824 */ /* 0x000fe200078e0abf */
[----:B------:R-:W-:Y:S01]  /*15010*/  IADD3 R143, R247, 0x1a4, RZ ;  /* 0x000001a4f78f7810 */ /* 0x000fe20007ffe0ff */
[----:B------:R-:W-:Y:S02]  /*15020*/  IMAD.MOV R150, RZ, RZ, -R150 ;  /* 0x000000ffff967224 */ /* 0x000fe400078e0a96 */
[----:B-1----:R-:W-:Y:S01]  /*15030*/  IMAD.MOV.U32 R3, RZ, RZ, R140 ;  /* 0x000000ffff037224 */ /* 0x002fe200078e008c */
[C---:B------:R-:W-:Y:S01]  /*15040*/  ISETP.GT.U32.AND P5, PT, R191.reuse, R145, PT ;  /* 0x00000091bf00720c */ /* 0x040fe20003fa4070 */
[----:B------:R-:W-:Y:S01]  /*15050*/  IMAD R146, R191, R150, R146 ;  /* 0x00000096bf927224 */ /* 0x000fe200078e0292 */
[----:B------:R-:W-:Y:S01]  /*15060*/  IADD3 R140, R247, 0x1a3, RZ ;  /* 0x000001a3f78c7810 */ /* 0x000fe20007ffe0ff */
[----:B------:R-:W-:Y:S01]  /*15070*/  IMAD.HI.U32 R152, R194, R151, RZ ;  /* 0x00000097c2987227 */ /* 0x000fe200078e00ff */
[----:B------:R-:W-:-:S02]  /*15080*/  IABS R153, R143 ;  /* 0x0000008f00997213 */ /* 0x000fc40000000000 */
[----:B------:R-:W-:Y:S01]  /*15090*/  IABS R149, R140 ;  /* 0x0000008c00957213 */ /* 0x000fe20000000000 */
[----:B------:R-:W-:Y:S01]  /*150a0*/  @!P6 IMAD.IADD R148, R148, 0x1, -R191 ;  /* 0x000000019494e824 */ /* 0x000fe200078e0abf */
[C---:B------:R-:W-:Y:S01]  /*150b0*/  ISETP.GT.U32.AND P6, PT, R191.reuse, R146, PT ;  /* 0x00000092bf00720c */ /* 0x040fe20003fc4070 */
[----:B------:R-:W-:Y:S01]  /*150c0*/  @!P3 IMAD.MOV R3, RZ, RZ, -R3 ;  /* 0x000000ffff03b224 */ /* 0x000fe200078e0a03 */
[----:B------:R-:W-:Y:S01]  /*150d0*/  ISETP.GT.U32.AND P3, PT, R191, R147, PT ;  /* 0x00000093bf00720c */ /* 0x000fe20003f64070 */
[----:B------:R-:W-:Y:S01]  /*150e0*/  IMAD.MOV R152, RZ, RZ, -R152 ;  /* 0x000000ffff987224 */ /* 0x000fe200078e0a98 */
[----:B------:R-:W-:Y:S01]  /*150f0*/  MOV R5, R148 ;  /* 0x0000009400057202 */ /* 0x000fe20000000f00 */
[----:B------:R-:W-:Y:S01]  /*15100*/  @!P5 IMAD.IADD R145, R145, 0x1, -R191 ;  /* 0x000000019191d824 */ /* 0x000fe200078e0abf */
[----:B------:R-:W-:Y:S01]  /*15110*/  ISETP.GE.AND P5, PT, R144, RZ, PT ;  /* 0x000000ff9000720c */ /* 0x000fe20003fa6270 */
[----:B------:R-:W-:Y:S01]  /*15120*/  IMAD R144, R191, R152, R151 ;  /* 0x00000098bf907224 */ /* 0x000fe200078e0297 */
[----:B------:R1:W-:Y:S01]  /*15130*/  STL [R1+0x218], R3 ;  /* 0x0002180301007387 */ /* 0x0003e20000100800 */
[----:B------:R-:W-:Y:S01]  /*15140*/  IMAD.HI.U32 R150, R194, R149, RZ ;  /* 0x00000095c2967227 */ /* 0x000fe200078e00ff */
[----:B------:R-:W-:-:S03]  /*15150*/  IADD3 R152, R247, 0x1b2, RZ ;  /* 0x000001b2f7987810 */ /* 0x000fc60007ffe0ff */
[--C-:B------:R-:W-:Y:S01]  /*15160*/  @!P6 IMAD.IADD R146, R146, 0x1, -R191.reuse ;  /* 0x000000019292e824 */ /* 0x100fe200078e0abf */
[----:B------:R-:W-:Y:S01]  /*15170*/  ISETP.GT.U32.AND P6, PT, R191, R144, PT ;  /* 0x00000090bf00720c */ /* 0x000fe20003fc4070 */
[----:B------:R-:W-:Y:S01]  /*15180*/  @!P3 IMAD.IADD R147, R147, 0x1, -R191 ;  /* 0x000000019393b824 */ /* 0x000fe200078e0abf */
[----:B------:R-:W-:Y:S01]  /*15190*/  ISETP.GE.AND P3, PT, R141, RZ, PT ;  /* 0x000000ff8d00720c */ /* 0x000fe20003f66270 */
[----:B------:R-:W-:Y:S01]  /*151a0*/  IMAD.MOV R150, RZ, RZ, -R150 ;  /* 0x000000ffff967224 */ /* 0x000fe200078e0a96 */
[----:B------:R-:W-:Y:S01]  /*151b0*/  MOV R141, R153 ;  /* 0x00000099008d7202 */ /* 0x000fe20000000f00 */
[----:B-1----:R-:W-:Y:S02]  /*151c0*/  IMAD.MOV.U32 R3, RZ, RZ, R142 ;  /* 0x000000ffff037224 */ /* 0x002fe400078e008e */
[C---:B------:R-:W-:Y:S02]  /*151d0*/  IMAD R142, R191.reuse, R150, R149 ;  /* 0x00000096bf8e7224 */ /* 0x040fe400078e0295 */
[----:B------:R-:W-:Y:S01]  /*151e0*/  @!P2 IMAD.MOV R3, RZ, RZ, -R3 ;  /* 0x000000ffff03a224 */ /* 0x000fe200078e0a03 */
[----:B------:R-:W-:Y:S01]  /*151f0*/  ISETP.GT.U32.AND P2, PT, R191, R146, PT ;  /* 0x00000092bf00720c */ /* 0x000fe20003f44070 */
[----:B------:R-:W-:-:S03]  /*15200*/  IMAD.HI.U32 R151, R194, R141, RZ ;  /* 0x0000008dc2977227 */ /* 0x000fc600078e00ff */
[----:B------:R1:W-:Y:S01]  /*15210*/  STL [R1+0x1c8], R3 ;  /* 0x0001c80301007387 */ /* 0x0003e20000100800 */
[----:B------:R-:W-:Y:S02]  /*15220*/  IMAD.MOV.U32 R4, RZ, RZ, R147 ;  /* 0x000000ffff047224 */ /* 0x000fe400078e0093 */
[----:B------:R-:W-:Y:S02]  /*15230*/  IMAD.MOV R149, RZ, RZ, -R151 ;  /* 0x000000ffff957224 */ /* 0x000fe400078e0a97 */
[----:B------:R-:W-:Y:S02]  /*15240*/  @!P6 IMAD.IADD R144, R144, 0x1, -R191 ;  /* 0x000000019090e824 */ /* 0x000fe400078e0abf */
[----:B------:R-:W-:Y:S01]  /*15250*/  @!P4 IMAD.MOV R5, RZ, RZ, -R5 ;  /* 0x000000ffff05c224 */ /* 0x000fe200078e0a05 */
[----:B------:R-:W-:Y:S01]  /*15260*/  ISETP.GT.U32.AND P4, PT, R191, R142, PT ;  /* 0x0000008ebf00720c */ /* 0x000fe20003f84070 */
[----:B------:R-:W-:Y:S01]  /*15270*/  @!P1 IMAD.MOV R4, RZ, RZ, -R4 ;  /* 0x000000ffff049224 */ /* 0x000fe200078e0a04 */
[----:B------:R-:W-:Y:S01]  /*15280*/  ISETP.GE.AND P1, PT, R139, RZ, PT ;  /* 0x000000ff8b00720c */ /* 0x000fe20003f26270 */
[----:B-1----:R-:W-:Y:S01]  /*15290*/  IMAD.MOV.U32 R3, RZ, RZ, R145 ;  /* 0x000000ffff037224 */ /* 0x002fe200078e0091 */
[C---:B------:R-:W-:Y:S01]  /*152a0*/  ISETP.GT.U32.AND P6, PT, R191.reuse, R144, PT ;  /* 0x00000090bf00720c */ /* 0x040fe20003fc4070 */
[----:B------:R-:W-:Y:S01]  /*152b0*/  IMAD R139, R191, R149, R141 ;  /* 0x00000095bf8b7224 */ /* 0x000fe200078e028d */
[----:B------:R-:W-:Y:S01]  /*152c0*/  @!P2 IADD3 R146, R146, -R191, RZ ;  /* 0x800000bf9292a210 */ /* 0x000fe20007ffe0ff */
[----:B------:R-:W-:Y:S01]  /*152d0*/  @!P3 IMAD.MOV R3, RZ, RZ, -R3 ;  /* 0x000000ffff03b224 */ /* 0x000fe200078e0a03 */
[----:B------:R-:W-:Y:S01]  /*152e0*/  ISETP.GE.AND P3, PT, R140, RZ, PT ;  /* 0x000000ff8c00720c */ /* 0x000fe20003f66270 */
[----:B------:R1:W-:Y:S01]  /*152f0*/  STL [R1+0x1cc], R5 ;  /* 0x0001cc0501007387 */ /* 0x0003e20000100800 */
[----:B------:R-:W-:-:S02]  /*15300*/  IADD3 R140, R247, 0x1a5, RZ ;  /* 0x000001a5f78c7810 */ /* 0x000fc40007ffe0ff */
[----:B------:R-:W-:Y:S01]  /*15310*/  ISETP.GT.U32.AND P2, PT, R191, R139, PT ;  /* 0x0000008bbf00720c */ /* 0x000fe20003f44070 */
[----:B------:R2:W-:Y:S01]  /*15320*/  STL [R1+0x1f8], R4 ;  /* 0x0001f80401007387 */ /* 0x0005e20000100800 */
[C---:B------:R-:W-:Y:S01]  /*15330*/  IADD3 R141, R247.reuse, 0x1a7, RZ ;  /* 0x000001a7f78d7810 */ /* 0x040fe20007ffe0ff */
[--C-:B------:R-:W-:Y:S01]  /*15340*/  @!P4 IMAD.IADD R142, R142, 0x1, -R191.reuse ;  /* 0x000000018e8ec824 */ /* 0x100fe200078e0abf */
[----:B------:R-:W-:Y:S01]  /*15350*/  IABS R151, R140 ;  /* 0x0000008c00977213 */ /* 0x000fe20000000000 */
[----:B------:R3:W-:Y:S01]  /*15360*/  STL [R1+0x1fc], R3 ;  /* 0x0001fc0301007387 */ /* 0x0007e20000100800 */
[----:B------:R-:W-:Y:S01]  /*15370*/  @!P6 IMAD.IADD R144, R144, 0x1, -R191 ;  /* 0x000000019090e824 */ /* 0x000fe200078e0abf */
[----:B------:R-:W-:Y:S01]  /*15380*/  IADD3 R145, R247, 0x1a6, RZ ;  /* 0x000001a6f7917810 */ /* 0x000fe20007ffe0ff */
[----:B-1----:R-:W-:Y:S01]  /*15390*/  IMAD.MOV.U32 R5, RZ, RZ, R201 ;  /* 0x000000ffff057224 */ /* 0x002fe200078e00c9 */
[----:B------:R-:W-:Y:S02]  /*153a0*/  ISETP.GE.AND P6, PT, R140, RZ, PT ;  /* 0x000000ff8c00720c */ /* 0x000fe40003fc6270 */
[----:B------:R-:W-:Y:S01]  /*153b0*/  ISETP.GT.U32.AND P4, PT, R191, R142, PT ;  /* 0x0000008ebf00720c */ /* 0x000fe20003f84070 */
[----:B--2---:R-:W-:Y:S01]  /*153c0*/  IMAD.MOV.U32 R4, RZ, RZ, R144 ;  /* 0x000000ffff047224 */ /* 0x004fe200078e0090 */
[----:B------:R-:W-:Y:S01]  /*153d0*/  IABS R150, R145 ;  /* 0x0000009100967213 */ /* 0x000fe20000000000 */
[----:B------:R-:W-:Y:S01]  /*153e0*/  @!P2 IMAD.IADD R139, R139, 0x1, -R191 ;  /* 0x000000018b8ba824 */ /* 0x000fe200078e0abf */
[----:B------:R-:W-:Y:S01]  /*153f0*/  MOV R6, R5 ;  /* 0x0000000500067202 */ /* 0x000fe20000000f00 */
[----:B---3--:R-:W-:Y:S01]  /*15400*/  IMAD.MOV.U32 R3, RZ, RZ, R146 ;  /* 0x000000ffff037224 */ /* 0x008fe200078e0092 */
[----:B------:R-:W-:Y:S01]  /*15410*/  IABS R146, R141 ;  /* 0x0000008d00927213 */ /* 0x000fe20000000000 */
[----:B------:R-:W-:Y:S01]  /*15420*/  @!P1 IMAD.MOV R4, RZ, RZ, -R4 ;  /* 0x000000ffff049224 */ /* 0x000fe200078e0a04 */
[----:B------:R-:W-:Y:S01]  /*15430*/  ISETP.GT.U32.AND P2, PT, R191, R139, PT ;  /* 0x0000008bbf00720c */ /* 0x000fe20003f44070 */
[----:B------:R-:W-:Y:S01]  /*15440*/  @!P5 IMAD.MOV R3, RZ, RZ, -R3 ;  /* 0x000000ffff03d224 */ /* 0x000fe200078e0a03 */
[----:B------:R-:W-:Y:S01]  /*15450*/  ISETP.GE.AND P5, PT, R143, RZ, PT ;  /* 0x000000ff8f00720c */ /* 0x000fe20003fa6270 */
[----:B------:R-:W-:-:S03]  /*15460*/  IMAD.HI.U32 R143, R194, R151, RZ ;  /* 0x00000097c28f7227 */ /* 0x000fc600078e00ff */
[----:B------:R1:W-:Y:S01]  /*15470*/  STL [R1+0x200], R3 ;  /* 0x0002000301007387 */ /* 0x0003e20000100800 */
[----:B------:R-:W-:Y:S01]  /*15480*/  IMAD.MOV.U32 R140, RZ, RZ, R146 ;  /* 0x000000ffff8c7224 */ /* 0x000fe200078e0092 */
[----:B------:R-:W-:Y:S01]  /*15490*/  IADD3 R146, -R143, RZ, RZ ;  /* 0x000000ff8f927210 */ /* 0x000fe20007ffe1ff */
[----:B------:R-:W-:Y:S01]  /*154a0*/  IMAD.HI.U32 R143, R194, R150, RZ ;  /* 0x00000096c28f7227 */ /* 0x000fe200078e00ff */
[----:B------:R-:W-:Y:S03]  /*154b0*/  STL [R1+0x208], R4 ;  /* 0x0002080401007387 */ /* 0x000fe60000100800 */
[----:B------:R-:W-:Y:S01]  /*154c0*/  IMAD R151, R191, R146, R151 ;  /* 0x00000092bf977224 */ /* 0x000fe200078e0297 */
[----:B------:R-:W-:Y:S01]  /*154d0*/  IADD3 R146, R247, 0x1a9, RZ ;  /* 0x000001a9f7927810 */ /* 0x000fe20007ffe0ff */
[----:B------:R-:W-:Y:S02]  /*154e0*/  IMAD.MOV R144, RZ, RZ, -R143 ;  /* 0x000000ffff907224 */ /* 0x000fe400078e0a8f */
[----:B------:R-:W-:Y:S01]  /*154f0*/  @!P4 IMAD.IADD R142, R142, 0x1, -R191 ;  /* 0x000000018e8ec824 */ /* 0x000fe200078e0abf */
[C---:B------:R-:W-:Y:S01]  /*15500*/  ISETP.GT.U32.AND P1, PT, R191.reuse, R151, PT ;  /* 0x00000097bf00720c */ /* 0x040fe20003f24070 */
[----:B------:R-:W-:Y:S01]  /*15510*/  IMAD R150, R191, R144, R150 ;  /* 0x00000090bf967224 */ /* 0x000fe200078e0296 */
[----:B------:R-:W-:Y:S01]  /*15520*/  IADD3 R144, R247, 0x1a8, RZ ;  /* 0x000001a8f7907810 */ /* 0x000fe20007ffe0ff */
[----:B------:R-:W-:Y:S01]  /*15530*/  IMAD.HI.U32 R143, R194, R140, RZ ;  /* 0x0000008cc28f7227 */ /* 0x000fe200078e00ff */
[----:B------:R-:W-:-:S02]  /*15540*/  IABS R149, R146 ;  /* 0x0000009200957213 */ /* 0x000fc40000000000 */
[----:B------:R-:W-:Y:S01]  /*15550*/  IABS R147, R144 ;  /* 0x0000009000937213 */ /* 0x000fe20000000000 */
[----:B-1----:R-:W-:Y:S01]  /*15560*/  IMAD.MOV.U32 R3, RZ, RZ, R142 ;  /* 0x000000ffff037224 */ /* 0x002fe200078e008e */
[----:B------:R-:W-:Y:S01]  /*15570*/  IADD3 R143, -R143, RZ, RZ ;  /* 0x000000ff8f8f7210 */ /* 0x000fe20007ffe1ff */
[----:B------:R-:W-:Y:S01]  /*15580*/  @!P2 IMAD.IADD R139, R139, 0x1, -R191 ;  /* 0x000000018b8ba824 */ /* 0x000fe200078e0abf */
[----:B------:R-:W-:Y:S01]  /*15590*/  ISETP.GT.U32.AND P2, PT, R191, R150, PT ;  /* 0x00000096bf00720c */ /* 0x000fe20003f44070 */
[----:B------:R-:W-:Y:S01]  /*155a0*/  @!P3 IMAD.MOV R3, RZ, RZ, -R3 ;  /* 0x000000ffff03b224 */ /* 0x000fe200078e0a03 */
[----:B------:R-:W-:Y:S01]  /*155b0*/  ISETP.GE.AND P4, PT, R145, RZ, PT ;  /* 0x000000ff9100720c */ /* 0x000fe20003f86270 */
[----:B------:R-:W-:Y:S01]  /*155c0*/  @!P1 IMAD.IADD R151, R151, 0x1, -R191 ;  /* 0x0000000197979824 */ /* 0x000fe200078e0abf */
[----:B------:R-:W-:Y:S01]  /*155d0*/  IADD3 R145, R247, 0x1aa, RZ ;  /* 0x000001aaf7917810 */ /* 0x000fe20007ffe0ff */
[C---:B------:R-:W-:Y:S01]  /*155e0*/  IMAD R140, R191.reuse, R143, R140 ;  /* 0x0000008fbf8c7224 */ /* 0x040fe200078e028c */
[----:B------:R1:W-:Y:S01]  /*155f0*/  STL [R1+0x20c], R3 ;  /* 0x00020c0301007387 */ /* 0x0003e20000100800 */
[----:B------:R-:W-:Y:S01]  /*15600*/  IMAD.HI.U32 R143, R194, R149, RZ ;  /* 0x00000095c28f7227 */ /* 0x000fe200078e00ff */
[----:B------:R-:W-:-:S02]  /*15610*/  ISETP.GT.U32.AND P1, PT, R191, R151, PT ;  /* 0x00000097bf00720c */ /* 0x000fc40003f24070 */
[----:B------:R-:W-:Y:S01]  /*15620*/  ISETP.GE.AND P3, PT, R141, RZ, PT ;  /* 0x000000ff8d00720c */ /* 0x000fe20003f66270 */
[----:B------:R-:W-:Y:S01]  /*15630*/  IMAD.HI.U32 R148, R194, R147, RZ ;  /* 0x00000093c2947227 */ /* 0x000fe200078e00ff */
[----:B------:R-:W-:Y:S02]  /*15640*/  IADD3 R143, -R143, RZ, RZ ;  /* 0x000000ff8f8f7210 */ /* 0x000fe40007ffe1ff */
[----:B------:R-:W-:Y:S01]  /*15650*/  IABS R141, R145 ;  /* 0x00000091008d7213 */ /* 0x000fe20000000000 */
[----:B------:R-:W-:Y:S01]  /*15660*/  @!P2 IMAD.IADD R150, R150, 0x1, -R191 ;  /* 0x000000019696a824 */ /* 0x000fe200078e0abf */
[----:B------:R-:W-:Y:S01]  /*15670*/  IADD3 R142, R247, 0x1ab, RZ ;  /* 0x000001abf78e7810 */ /* 0x000fe20007ffe0ff */
[----:B-1----:R-:W-:Y:S02]  /*15680*/  IMAD.MOV.U32 R3, RZ, RZ, R139 ;  /* 0x000000ffff037224 */ /* 0x002fe400078e008b */
[----:B------:R-:W-:Y:S01]  /*15690*/  IMAD.MOV R148, RZ, RZ, -R148 ;  /* 0x000000ffff947224 */ /* 0x000fe200078e0a94 */
[C---:B------:R-:W-:Y:S01]  /*156a0*/  ISETP.GT.U32.AND P2, PT, R191.reuse, R150, PT ;  /* 0x00000096bf00720c */ /* 0x040fe20003f44070 */
[----:B------:R-:W-:Y:S01]  /*156b0*/  @!P5 IMAD.MOV R3, RZ, RZ, -R3 ;  /* 0x000000ffff03d224 */ /* 0x000fe200078e0a03 */
[----:B------:R-:W-:Y:S01]  /*156c0*/  ISETP.GT.U32.AND P5, PT, R191, R140, PT ;  /* 0x0000008cbf00720c */ /* 0x000fe20003fa4070 */
[----:B------:R-:W-:Y:S01]  /*156d0*/  @!P1 IMAD.IADD R151, R151, 0x1, -R191 ;  /* 0x0000000197979824 */ /* 0x000fe200078e0abf */
[----:B------:R-:W-:Y:S01]  /*156e0*/  IABS R139, R142 ;  /* 0x0000008e008b7213 */ /* 0x000fe20000000000 */
[C---:B------:R-:W-:Y:S01]  /*156f0*/  IMAD R149, R191.reuse, R143, R149 ;  /* 0x0000008fbf957224 */ /* 0x040fe200078e0295 */
[----:B------:R1:W-:Y:S01]  /*15700*/  STL [R1+0x204], R3 ;  /* 0x0002040301007387 */ /* 0x0003e20000100800 */
[----:B------:R-:W-:Y:S01]  /*15710*/  IMAD.MOV.U32 R4, RZ, RZ, R151 ;  /* 0x000000ffff047224 */ /* 0x000fe200078e0097 */
[----:B------:R-:W-:Y:S01]  /*15720*/  ISETP.GE.AND P1, PT, R144, RZ, PT ;  /* 0x000000ff9000720c */ /* 0x000fe20003f26270 */
[----:B------:R-:W-:Y:S01]  /*15730*/  IMAD R147, R191, R148, R147 ;  /* 0x00000094bf937224 */ /* 0x000fe200078e0293 */
[----:B------:R-:W-:Y:S01]  /*15740*/  IADD3 R143, R247, 0x1ac, RZ ;  /* 0x000001acf78f7810 */ /* 0x000fe20007ffe0ff */
[----:B------:R-:W-:Y:S01]  /*15750*/  IMAD.HI.U32 R148, R194, R141, RZ ;  /* 0x0000008dc2947227 */ /* 0x000fe200078e00ff */
[----:B------:R-:W-:-:S02]  /*15760*/  @!P6 IADD3 R4, -R4, RZ, RZ ;  /* 0x000000ff0404e210 */ /* 0x000fc40007ffe1ff */
[C---:B------:R-:W-:Y:S01]  /*15770*/  ISETP.GT.U32.AND P6, PT, R191.reuse, R149, PT ;  /* 0x00000095bf00720c */ /* 0x040fe20003fc4070 */
[--C-:B------:R-:W-:Y:S02]  /*15780*/  @!P5 IMAD.IADD R140, R140, 0x1, -R191.reuse ;  /* 0x000000018c8cd824 */ /* 0x100fe400078e0abf */
[----:B------:R-:W-:Y:S01]  /*15790*/  @!P2 IMAD.IADD R150, R150, 0x1, -R191 ;  /* 0x000000019696a824 */ /* 0x000fe200078e0abf */
[C---:B------:R-:W-:Y:S01]  /*157a0*/  ISETP.GT.U32.AND P2, PT, R191.reuse, R147, PT ;  /* 0x00000093bf00720c */ /* 0x040fe20003f44070 */
[----:B------:R-:W-:Y:S01]  /*157b0*/  IMAD.MOV R148, RZ, RZ, -R148 ;  /* 0x000000ffff947224 */ /* 0x000fe200078e0a94 */
[C---:B------:R-:W-:Y:S01]  /*157c0*/  ISETP.GT.U32.AND P5, PT, R191.reuse, R140, PT ;  /* 0x0000008cbf00720c */ /* 0x040fe20003fa4070 */
[----:B-1----:R-:W-:Y:S01]  /*157d0*/  IMAD.MOV.U32 R3, RZ, RZ, R150 ;  /* 0x000000ffff037224 */ /* 0x002fe200078e0096 */
[----:B------:R-:W-:Y:S01]  /*157e0*/  STL [R1+0x1d0], R4 ;  /* 0x0001d00401007387 */ /* 0x000fe20000100800 */
[----:B------:R-:W-:Y:S02]  /*157f0*/  IMAD R141, R191, R148, R141 ;  /* 0x00000094bf8d7224 */ /* 0x000fe400078e028d */
[----:B------:R-:W-:-:S04]  /*15800*/  IMAD.HI.U32 R144, R194, R139, RZ ;  /* 0x0000008bc2907227 */ /* 0x000fc800078e00ff */
[--C-:B------:R-:W-:Y:S02]  /*15810*/  @!P6 IMAD.IADD R149, R149, 0x1, -R191.reuse ;  /* 0x000000019595e824 */ /* 0x100fe400078e0abf */
[--C-:B------:R-:W-:Y:S02]  /*15820*/  @!P2 IMAD.IADD R147, R147, 0x1, -R191.reuse ;  /* 0x000000019393a824 */ /* 0x100fe400078e0abf */
[----:B------:R-:W-:Y:S01]  /*15830*/  @!P5 IMAD.IADD R140, R140, 0x1, -R191 ;  /* 0x000000018c8cd824 */ /* 0x000fe200078e0abf */
[C---:B------:R-:W-:Y:S01]  /*15840*/  ISETP.GT.U32.AND P5, PT, R191.reuse, R141, PT ;  /* 0x0000008dbf00720c */ /* 0x040fe20003fa4070 */
[----:B------:R-:W-:Y:S01]  /*15850*/  @!P4 IMAD.MOV R3, RZ, RZ, -R3 ;  /* 0x000000ffff03c224 */ /* 0x000fe200078e0a03 */
[C---:B------:R-:W-:Y:S01]  /*15860*/  ISETP.GT.U32.AND P6, PT, R191.reuse, R149, PT ;  /* 0x00000095bf00720c */ /* 0x040fe20003fc4070 */
[----:B------:R-:W-:Y:S01]  /*15870*/  IMAD.MOV R144, RZ, RZ, -R144 ;  /* 0x000000ffff907224 */ /* 0x000fe200078e0a90 */
[C---:B------:R-:W-:Y:S02]  /*15880*/  ISETP.GT.U32.AND P2, PT, R191.reuse, R147, PT ;  /* 0x00000093bf00720c */ /* 0x040fe40003f44070 */
[----:B------:R1:W-:Y:S01]  /*15890*/  STL [R1+0x1f0], R3 ;  /* 0x0001f00301007387 */ /* 0x0003e20000100800 */
[----:B------:R-:W-:Y:S01]  /*158a0*/  IMAD R139, R191, R144, R139 ;  /* 0x00000090bf8b7224 */ /* 0x000fe200078e028b */
[----:B------:R-:W-:-:S02]  /*158b0*/  ISETP.GE.AND P4, PT, R146, RZ, PT ;  /* 0x000000ff9200720c */ /* 0x000fc40003f86270 */
[----:B------:R-:W-:Y:S02]  /*158c0*/  IABS R146, R143 ;  /* 0x0000008f00927213 */ /* 0x000fe40000000000 */
[----:B------:R-:W-:Y:S01]  /*158d0*/  IADD3 R144, R247, 0x1ad, RZ ;  /* 0x000001adf7907810 */ /* 0x000fe20007ffe0ff */
[--C-:B------:R-:W-:Y:S02]  /*158e0*/  @!P5 IMAD.IADD R141, R141, 0x1, -R191.reuse ;  /* 0x000000018d8dd824 */ /* 0x100fe400078e0abf */
[--C-:B------:R-:W-:Y:S02]  /*158f0*/  @!P6 IMAD.IADD R149, R149, 0x1, -R191.reuse ;  /* 0x000000019595e824 */ /* 0x100fe400078e0abf */
[----:B-1----:R-:W-:Y:S01]  /*15900*/  IMAD.MOV.U32 R3, RZ, RZ, R140 ;  /* 0x000000ffff037224 */ /* 0x002fe200078e008c */
[----:B------:R-:W-:Y:S01]  /*15910*/  ISETP.GT.U32.AND P5, PT, R191, R141, PT ;  /* 0x0000008dbf00720c */ /* 0x000fe20003fa4070 */
[----:B------:R-:W-:Y:S01]  /*15920*/  @!P2 IMAD.IADD R147, R147, 0x1, -R191 ;  /* 0x000000019393a824 */ /* 0x000fe200078e0abf */
[----:B------:R-:W-:Y:S01]  /*15930*/  ISETP.GE.AND P2, PT, R145, RZ, PT ;  /* 0x000000ff9100720c */ /* 0x000fe20003f46270 */
[----:B------:R-:W-:Y:S01]  /*15940*/  IMAD.HI.U32 R150, R194, R146, RZ ;  /* 0x00000092c2967227 */ /* 0x000fe200078e00ff */
[----:B------:R-:W-:-:S02]  /*15950*/  @!P3 IADD3 R3, -R3, RZ, RZ ;  /* 0x000000ff0303b210 */ /* 0x000fc40007ffe1ff */
[----:B------:R-:W-:Y:S01]  /*15960*/  ISETP.GT.U32.AND P3, PT, R191, R139, PT ;  /* 0x0000008bbf00720c */ /* 0x000fe20003f64070 */
[----:B------:R-:W-:Y:S01]  /*15970*/  IMAD.MOV.U32 R4, RZ, RZ, R147 ;  /* 0x000000ffff047224 */ /* 0x000fe200078e0093 */
[----:B------:R-:W-:Y:S01]  /*15980*/  IABS R145, R144 ;  /* 0x0000009000917213 */ /* 0x000fe20000000000 */
[----:B------:R1:W-:Y:S01]  /*15990*/  STL [R1+0x1f4], R3 ;  /* 0x0001f40301007387 */ /* 0x0003e20000100800 */
[----:B------:R-:W-:Y:S01]  /*159a0*/  IMAD.MOV R150, RZ, RZ, -R150 ;  /* 0x000000ffff967224 */ /* 0x000fe200078e0a96 */
[----:B------:R-:W-:Y:S01]  /*159b0*/  IADD3 R140, R247, 0x1ae, RZ ;  /* 0x000001aef78c7810 */ /* 0x000fe20007ffe0ff */
[----:B------:R-:W-:Y:S01]  /*159c0*/  @!P1 IMAD.MOV R4, RZ, RZ, -R4 ;  /* 0x000000ffff049224 */ /* 0x000fe200078e0a04 */
[----:B------:R-:W-:Y:S01]  /*159d0*/  ISETP.GE.AND P1, PT, R142, RZ, PT ;  /* 0x000000ff8e00720c */ /* 0x000fe20003f26270 */
[----:B------:R-:W-:Y:S01]  /*159e0*/  IMAD.HI.U32 R147, R194, R145, RZ ;  /* 0x00000091c2937227 */ /* 0x000fe200078e00ff */
[----:B------:R-:W-:Y:S02]  /*159f0*/  IABS R148, R140 ;  /* 0x0000008c00947213 */ /* 0x000fe40000000000 */
[----:B------:R-:W-:Y:S01]  /*15a00*/  STL [R1+0x1dc], R4 ;  /* 0x0001dc0401007387 */ /* 0x000fe20000100800 */
[----:B------:R-:W-:Y:S01]  /*15a10*/  IMAD R146, R191, R150, R146 ;  /* 0x00000096bf927224 */ /* 0x000fe200078e0292 */
[----:B-1----:R-:W-:Y:S01]  /*15a20*/  MOV R3, R149 ;  /* 0x0000009500037202 */ /* 0x002fe20000000f00 */
[----:B------:R-:W-:Y:S01]  /*15a30*/  @!P3 IMAD.IADD R139, R139, 0x1, -R191 ;  /* 0x000000018b8bb824 */ /* 0x000fe200078e0abf */
[----:B------:R-:W-:Y:S01]  /*15a40*/  IABS R149, R152 ;  /* 0x0000009800957213 */ /* 0x000fe20000000000 */
[----:B------:R-:W-:Y:S01]  /*15a50*/  IMAD.MOV R147, RZ, RZ, -R147 ;  /* 0x000000ffff937224 */ /* 0x000fe200078e0a93 */
[C---:B------:R-:W-:Y:S01]  /*15a60*/  ISETP.GT.U32.AND P6, PT, R191.reuse, R146, PT ;  /* 0x00000092bf00720c */ /* 0x040fe20003fc4070 */
        /* <DEDUP_REMOVED lines=8> */
[C---:B------:R-:W-:Y:S02]  /*15af0*/  IADD3 R143, R247.reuse, 0x1b1, RZ ;  /* 0x000001b1f78f7810 */ /* 0x040fe40007ffe0ff */
[----:B------:R-:W-:Y:S01]  /*15b00*/  IADD3 R142, -R142, RZ, RZ ;  /* 0x000000ff8e8e7210 */ /* 0x000fe20007ffe1ff */
[--C-:B------:R-:W-:Y:S01]  /*15b10*/  @!P6 IMAD.IADD R146, R146, 0x1, -R191.reuse ;  /* 0x000000019292e824 */ /* 0x100fe200078e0abf */
[----:B------:R-:W-:Y:S01]  /*15b20*/  IADD3 R147, R247, 0x1b6, RZ ;  /* 0x000001b6f7937810 */ /* 0x000fe20007ffe0ff */
[----:B------:R-:W-:Y:S01]  /*15b30*/  @!P3 IMAD.IADD R139, R139, 0x1, -R191 ;  /* 0x000000018b8bb824 */ /* 0x000fe200078e0abf */
[----:B------:R-:W-:Y:S01]  /*15b40*/  ISETP.GE.AND P3, PT, R140, RZ, PT ;  /* 0x000000ff8c00720c */ /* 0x000fe20003f66270 */
[----:B-1----:R-:W-:Y:S01]  /*15b50*/  IMAD.MOV.U32 R3, RZ, RZ, R141 ;  /* 0x000000ffff037224 */ /* 0x002fe200078e008d */
[----:B------:R-:W-:Y:S01]  /*15b60*/  IADD3 R140, R247, 0x1af, RZ ;  /* 0x000001aff78c7810 */ /* 0x000fe20007ffe0ff */
[C---:B------:R-:W-:Y:S01]  /*15b70*/  IMAD R148, R191.reuse, R142, R148 ;  /* 0x0000008ebf947224 */ /* 0x040fe200078e0294 */
[C---:B------:R-:W-:Y:S01]  /*15b80*/  ISETP.GT.U32.AND P6, PT, R191.reuse, R146, PT ;  /* 0x00000092bf00720c */ /* 0x040fe20003fc4070 */
[----:B------:R-:W-:Y:S01]  /*15b90*/  @!P2 IMAD.MOV R3, RZ, RZ, -R3 ;  /* 0x000000ffff03a224 */ /* 0x000fe200078e0a03 */
[----:B------:R-:W-:-:S02]  /*15ba0*/  ISETP.GT.U32.AND P2, PT, R191, R145, PT ;  /* 0x00000091bf00720c */ /* 0x000fc40003f44070 */
[----:B------:R-:W-:Y:S02]  /*15bb0*/  IABS R142, R140 ;  /* 0x0000008c008e7213 */ /* 0x000fe40000000000 */
[----:B------:R1:W-:Y:S01]  /*15bc0*/  STL [R1+0x1e4], R3 ;  /* 0x0001e40301007387 */ /* 0x0003e20000100800 */
[----:B------:R-:W-:Y:S02]  /*15bd0*/  IABS R141, R143 ;  /* 0x0000008f008d7213 */ /* 0x000fe40000000000 */
[----:B------:R-:W-:Y:S01]  /*15be0*/  IMAD.HI.U32 R144, R194, R142, RZ ;  /* 0x0000008ec2907227 */ /* 0x000fe200078e00ff */
[----:B------:R-:W-:-:S03]  /*15bf0*/  IABS R150, R147 ;  /* 0x0000009300967213 */ /* 0x000fc60000000000 */
[--C-:B------:R-:W-:Y:S01]  /*15c00*/  @!P6 IMAD.IADD R146, R146, 0x1, -R191.reuse ;  /* 0x000000019292e824 */ /* 0x100fe200078e0abf */
[----:B------:R-:W-:Y:S01]  /*15c10*/  IADD3 R144, -R144, RZ, RZ ;  /* 0x000000ff90907210 */ /* 0x000fe20007ffe1ff */
[----:B------:R-:W-:Y:S01]  /*15c20*/  @!P2 IMAD.IADD R145, R145, 0x1, -R191 ;  /* 0x000000019191a824 */ /* 0x000fe200078e0abf */
[----:B------:R-:W-:Y:S01]  /*15c30*/  ISETP.GT.U32.AND P6, PT, R191, R148, PT ;  /* 0x00000094bf00720c */ /* 0x000fe20003fc4070 */
[----:B-1----:R-:W-:Y:S01]  /*15c40*/  IMAD.MOV.U32 R3, RZ, RZ, R139 ;  /* 0x000000ffff037224 */ /* 0x002fe200078e008b */
[----:B------:R-:W-:Y:S01]  /*15c50*/  IADD3 R139, R247, 0x1b0, RZ ;  /* 0x000001b0f78b7810 */ /* 0x000fe20007ffe0ff */
[C---:B------:R-:W-:Y:S01]  /*15c60*/  IMAD R142, R191.reuse, R144, R142 ;  /* 0x00000090bf8e7224 */ /* 0x040fe200078e028e */
[----:B------:R-:W-:Y:S01]  /*15c70*/  ISETP.GT.U32.AND P2, PT, R191, R145, PT ;  /* 0x00000091bf00720c */ /* 0x000fe20003f44070 */
[----:B------:R-:W-:Y:S01]  /*15c80*/  @!P1 IMAD.MOV R3, RZ, RZ, -R3 ;  /* 0x000000ffff039224 */ /* 0x000fe200078e0a03 */
[----:B------:R-:W-:Y:S01]  /*15c90*/  IABS R153, R139 ;  /* 0x0000008b00997213 */ /* 0x000fe20000000000 */
[----:B------:R-:W-:Y:S01]  /*15ca0*/  IMAD.MOV.U32 R4, RZ, RZ, R146 ;  /* 0x000000ffff047224 */ /* 0x000fe200078e0092 */
[----:B------:R-:W-:Y:S01]  /*15cb0*/  ISETP.GE.AND P1, PT, R140, RZ, PT ;  /* 0x000000ff8c00720c */ /* 0x000fe20003f26270 */
[C---:B------:R-:W-:Y:S01]  /*15cc0*/  IMAD.HI.U32 R144, R194.reuse, R141, RZ ;  /* 0x0000008dc2907227 */ /* 0x040fe200078e00ff */
[----:B------:R1:W-:Y:S03]  /*15cd0*/  STL [R1+0x1e8], R3 ;  /* 0x0001e80301007387 */ /* 0x0003e60000100800 */
[----:B------:R-:W-:-:S04]  /*15ce0*/  IMAD.HI.U32 R140, R194, R153, RZ ;  /* 0x00000099c28c7227 */ /* 0x000fc800078e00ff */
[----:B------:R-:W-:Y:S02]  /*15cf0*/  IMAD.MOV R140, RZ, RZ, -R140 ;  /* 0x000000ffff8c7224 */ /* 0x000fe400078e0a8c */
[----:B------:R-:W-:Y:S01]  /*15d00*/  @!P2 IMAD.IADD R145, R145, 0x1, -R191 ;  /* 0x000000019191a824 */ /* 0x000fe200078e0abf */
[C---:B------:R-:W-:Y:S01]  /*15d10*/  ISETP.GT.U32.AND P2, PT, R191.reuse, R142, PT ;  /* 0x0000008ebf00720c */ /* 0x040fe20003f44070 */
[C---:B------:R-:W-:Y:S02]  /*15d20*/  IMAD R153, R191.reuse, R140, R153 ;  /* 0x0000008cbf997224 */ /* 0x040fe400078e0299 */
[----:B------:R-:W-:Y:S02]  /*15d30*/  @!P4 IMAD.MOV R4, RZ, RZ, -R4 ;  /* 0x000000ffff04c224 */ /* 0x000fe400078e0a04 */
[----:B------:R-:W-:Y:S01]  /*15d40*/  @!P6 IMAD.IADD R148, R148, 0x1, -R191 ;  /* 0x000000019494e824 */ /* 0x000fe200078e0abf */
[C---:B------:R-:W-:Y:S01]  /*15d50*/  ISETP.GT.U32.AND P4, PT, R191.reuse, R153, PT ;  /* 0x00000099bf00720c */ /* 0x040fe20003f84070 */
[----:B------:R-:W-:Y:S01]  /*15d60*/  IMAD.HI.U32 R140, R194, R149, RZ ;  /* 0x00000095c28c7227 */ /* 0x000fe200078e00ff */
[----:B------:R-:W-:Y:S02]  /*15d70*/  STL [R1+0x1d4], R4 ;  /* 0x0001d40401007387 */ /* 0x000fe40000100800 */
[----:B------:R-:W-:Y:S01]  /*15d80*/  ISETP.GT.U32.AND P6, PT, R191, R148, PT ;  /* 0x00000094bf00720c */ /* 0x000fe20003fc4070 */
[----:B-1----:R-:W-:Y:S01]  /*15d90*/  IMAD.MOV.U32 R3, RZ, RZ, R145 ;  /* 0x000000ffff037224 */ /* 0x002fe200078e0091 */
[----:B------:R-:W-:Y:S01]  /*15da0*/  IADD3 R140, -R140, RZ, RZ ;  /* 0x000000ff8c8c7210 */ /* 0x000fe20007ffe1ff */
[----:B------:R-:W-:-:S02]  /*15db0*/  @!P2 IMAD.IADD R142, R142, 0x1, -R191 ;  /* 0x000000018e8ea824 */ /* 0x000fc400078e0abf */
[----:B------:R-:W-:Y:S02]  /*15dc0*/  IMAD.MOV R144, RZ, RZ, -R144 ;  /* 0x000000ffff907224 */ /* 0x000fe400078e0a90 */
[C---:B------:R-:W-:Y:S01]  /*15dd0*/  IMAD R149, R191.reuse, R140, R149 ;  /* 0x0000008cbf957224 */ /* 0x040fe200078e0295 */
[----:B------:R-:W-:Y:S01]  /*15de0*/  ISETP.GT.U32.AND P2, PT, R191, R142, PT ;  /* 0x0000008ebf00720c */ /* 0x000fe20003f44070 */
[----:B------:R-:W-:Y:S01]  /*15df0*/  @!P4 IMAD.IADD R153, R153, 0x1, -R191 ;  /* 0x000000019999c824 */ /* 0x000fe200078e0abf */
[----:B------:R-:W-:Y:S01]  /*15e00*/  IADD3 R140, R247, 0x1b3, RZ ;  /* 0x000001b3f78c7810 */ /* 0x000fe20007ffe0ff */
[----:B------:R-:W-:Y:S01]  /*15e10*/  @!P5 IMAD.MOV R3, RZ, RZ, -R3 ;  /* 0x000000ffff03d224 */ /* 0x000fe200078e0a03 */
[----:B------:R-:W-:Y:S01]  /*15e20*/  ISETP.GE.AND P5, PT, R139, RZ, PT ;  /* 0x000000ff8b00720c */ /* 0x000fe20003fa6270 */
[C---:B------:R-:W-:Y:S01]  /*15e30*/  IMAD R139, R191.reuse, R144, R141 ;  /* 0x00000090bf8b7224 */ /* 0x040fe200078e028d */
[----:B------:R-:W-:Y:S01]  /*15e40*/  ISETP.GT.U32.AND P4, PT, R191, R153, PT ;  /* 0x00000099bf00720c */ /* 0x000fe20003f84070 */
[----:B------:R-:W-:Y:S01]  /*15e50*/  @!P6 IMAD.IADD R148, R148, 0x1, -R191 ;  /* 0x000000019494e824 */ /* 0x000fe200078e0abf */
[----:B------:R-:W-:Y:S01]  /*15e60*/  IABS R146, R140 ;  /* 0x0000008c00927213 */ /* 0x000fe20000000000 */
[----:B------:R1:W-:Y:S01]  /*15e70*/  STL [R1+0x1d8], R3 ;  /* 0x0001d80301007387 */ /* 0x0003e20000100800 */
[----:B------:R-:W-:Y:S01]  /*15e80*/  ISETP.GE.AND P6, PT, R143, RZ, PT ;  /* 0x000000ff8f00720c */ /* 0x000fe20003fc6270 */
[----:B------:R-:W-:Y:S01]  /*15e90*/  IMAD.HI.U32 R145, R194, R150, RZ ;  /* 0x00000096c2917227 */ /* 0x000fe200078e00ff */
[----:B------:R-:W-:-:S02]  /*15ea0*/  IADD3 R141, R247, 0x1b5, RZ ;  /* 0x000001b5f78d7810 */ /* 0x000fc40007ffe0ff */
[----:B------:R-:W-:Y:S01]  /*15eb0*/  IADD3 R144, R247, 0x1b7, RZ ;  /* 0x000001b7f7907810 */ /* 0x000fe20007ffe0ff */
[----:B------:R-:W-:Y:S01]  /*15ec0*/  IMAD.HI.U32 R143, R194, R146, RZ ;  /* 0x00000092c28f7227 */ /* 0x000fe200078e00ff */
[----:B------:R-:W-:Y:S02]  /*15ed0*/  IABS R155, R141 ;  /* 0x0000008d009b7213 */ /* 0x000fe40000000000 */
[----:B------:R-:W-:Y:S01]  /*15ee0*/  IABS R151, R144 ;  /* 0x0000009000977213 */ /* 0x000fe20000000000 */
[--C-:B------:R-:W-:Y:S01]  /*15ef0*/  @!P2 IMAD.IADD R142, R142, 0x1, -R191.reuse ;  /* 0x000000018e8ea824 */ /* 0x100fe200078e0abf */
[----:B------:R-:W-:Y:S01]  /*15f00*/  ISETP.GT.U32.AND P2, PT, R191, R139, PT ;  /* 0x0000008bbf00720c */ /* 0x000fe20003f44070 */
[----:B------:R-:W-:Y:S01]  /*15f10*/  @!P4 IMAD.IADD R153, R153, 0x1, -R191 ;  /* 0x000000019999c824 */ /* 0x000fe200078e0abf */
[----:B------:R-:W-:Y:S01]  /*15f20*/  IADD3 R143, -R143, RZ, RZ ;  /* 0x000000ff8f8f7210 */ /* 0x000fe20007ffe1ff */
[----:B-1----:R-:W-:Y:S01]  /*15f30*/  IMAD.MOV.U32 R3, RZ, RZ, R148 ;  /* 0x000000ffff037224 */ /* 0x002fe200078e0094 */
[----:B------:R-:W-:Y:S01]  /*15f40*/  ISETP.GT.U32.AND P4, PT, R191, R149, PT ;  /* 0x00000095bf00720c */ /* 0x000fe20003f84070 */
[----:B------:R-:W-:-:S04]  /*15f50*/  IMAD.HI.U32 R158, R194, R155, RZ ;  /* 0x0000009bc29e7227 */ /* 0x000fc800078e00ff */
[----:B------:R-:W-:Y:S02]  /*15f60*/  IMAD R146, R191, R143, R146 ;  /* 0x0000008fbf927224 */ /* 0x000fe400078e0292 */
[----:B------:R-:W-:Y:S02]  /*15f70*/  @!P3 IMAD.MOV R3, RZ, RZ, -R3 ;  /* 0x000000ffff03b224 */ /* 0x000fe400078e0a03 */
[----:B------:R-:W-:Y:S01]  /*15f80*/  @!P2 IMAD.IADD R139, R139, 0x1, -R191 ;  /* 0x000000018b8ba824 */ /* 0x000fe200078e0abf */
[----:B------:R-:W-:Y:S01]  /*15f90*/  ISETP.GT.U32.AND P2, PT, R191, R146, PT ;  /* 0x00000092bf00720c */ /* 0x000fe20003f44070 */
[----:B------:R-:W-:Y:S01]  /*15fa0*/  IMAD.HI.U32 R143, R194, R151, RZ ;  /* 0x00000097c28f7227 */ /* 0x000fe200078e00ff */
[----:B------:R1:W-:Y:S01]  /*15fb0*/  STL [R1+0x1c4], R3 ;  /* 0x0001c40301007387 */ /* 0x0003e20000100800 */
[----:B------:R-:W-:Y:S02]  /*15fc0*/  @!P4 IADD3 R149, R149, -R191, RZ ;  /* 0x800000bf9595c210 */ /* 0x000fe40007ffe0ff */
[C---:B------:R-:W-:Y:S01]  /*15fd0*/  ISETP.GT.U32.AND P4, PT, R191.reuse, R156, PT ;  /* 0x0000009cbf00720c */ /* 0x040fe20003f84070 */
[----:B------:R-:W-:Y:S01]  /*15fe0*/  IMAD.MOV R158, RZ, RZ, -R158 ;  /* 0x000000ffff9e7224 */ /* 0x000fe200078e0a9e */
[----:B------:R-:W-:Y:S01]  /*15ff0*/  ISETP.GT.U32.AND P3, PT, R191, R139, PT ;  /* 0x0000008bbf00720c */ /* 0x000fe20003f64070 */
[----:B------:R-:W-:-:S02]  /*16000*/  IMAD.MOV R143, RZ, RZ, -R143 ;  /* 0x000000ffff8f7224 */ /* 0x000fc400078e0a8f */
[C---:B------:R-:W-:Y:S02]  /*16010*/  IMAD R155, R191.reuse, R158, R155 ;  /* 0x0000009ebf9b7224 */ /* 0x040fe400078e029b */
[----:B-1----:R-:W-:Y:S02]  /*16020*/  IMAD.MOV.U32 R3, RZ, RZ, R142 ;  /* 0x000000ffff037224 */ /* 0x002fe400078e008e */
[----:B------:R-:W-:Y:S01]  /*16030*/  @!P2 IMAD.IADD R146, R146, 0x1, -R191 ;  /* 0x000000019292a824 */ /* 0x000fe200078e0abf */
[C---:B------:R-:W-:Y:S01]  /*16040*/  ISETP.GT.U32.AND P2, PT, R191.reuse, R149, PT ;  /* 0x00000095bf00720c */ /* 0x040fe20003f44070 */
[----:B------:R-:W-:Y:S02]  /*16050*/  @!P1 IMAD.MOV R3, RZ, RZ, -R3 ;  /* 0x000000ffff039224 */ /* 0x000fe400078e0a03 */
[----:B------:R-:W-:Y:S01]  /*16060*/  @!P4 IMAD.IADD R156, R156, 0x1, -R191 ;  /* 0x000000019c9cc824 */ /* 0x000fe200078e0abf */
[C---:B------:R-:W-:Y:S01]  /*16070*/  ISETP.GT.U32.AND P4, PT, R191.reuse, R146, PT ;  /* 0x00000092bf00720c */ /* 0x040fe20003f84070 */
[----:B------:R-:W-:Y:S01]  /*16080*/  IMAD R143, R191, R143, R151 ;  /* 0x0000008fbf8f7224 */ /* 0x000fe200078e0297 */
[----:B------:R1:W-:Y:S01]  /*16090*/  STL [R1+0x1c0], R3 ;  /* 0x0001c00301007387 */ /* 0x0003e20000100800 */
[----:B------:R-:W-:Y:S01]  /*160a0*/  IMAD.MOV R145, RZ, RZ, -R145 ;  /* 0x000000ffff917224 */ /* 0x000fe200078e0a91 */
[----:B------:R-:W-:Y:S01]  /*160b0*/  IADD3 R151, R247, 0x1b9, RZ ;  /* 0x000001b9f7977810 */ /* 0x000fe20007ffe0ff */
[--C-:B------:R-:W-:Y:S01]  /*160c0*/  @!P3 IMAD.IADD R139, R139, 0x1, -R191.reuse ;  /* 0x000000018b8bb824 */ /* 0x100fe200078e0abf */
[C---:B------:R-:W-:Y:S01]  /*160d0*/  ISETP.GT.U32.AND P1, PT, R191.reuse, R156, PT ;  /* 0x0000009cbf00720c */ /* 0x040fe20003f24070 */
[----:B------:R-:W-:Y:S01]  /*160e0*/  IMAD R145, R191, R145, R150 ;  /* 0x00000091bf917224 */ /* 0x000fe200078e0296 */
[----:B------:R-:W-:Y:S01]  /*160f0*/  IABS R142, R151 ;  /* 0x00000097008e7213 */ /* 0x000fe20000000000 */
[----:B------:R-:W-:Y:S01]  /*16100*/  @!P2 IMAD.IADD R149, R149, 0x1, -R191 ;  /* 0x000000019595a824 */ /* 0x000fe200078e0abf */
[----:B------:R-:W-:Y:S01]  /*16110*/  IADD3 R150, R247, 0x1b8, RZ ;  /* 0x000001b8f7967810 */ /* 0x000fe20007ffe0ff */
[----:B------:R-:W-:Y:S01]  /*16120*/  IMAD.MOV.U32 R4, RZ, RZ, R139 ;  /* 0x000000ffff047224 */ /* 0x000fe200078e008b */
[----:B-1----:R-:W-:Y:S01]  /*16130*/  MOV R3, R153 ;  /* 0x0000009900037202 */ /* 0x002fe20000000f00 */
[----:B------:R-:W-:Y:S01]  /*16140*/  @!P4 IMAD.IADD R146, R146, 0x1, -R191 ;  /* 0x000000019292c824 */ /* 0x000fe200078e0abf */
[C---:B------:R-:W-:Y:S01]  /*16150*/  ISETP.GT.U32.AND P4, PT, R191.reuse, R143, PT ;  /* 0x0000008fbf00720c */ /* 0x040fe20003f84070 */
[----:B------:R-:W-:Y:S01]  /*16160*/  IMAD.HI.U32 R153, R194, R142, RZ ;  /* 0x0000008ec2997227 */ /* 0x000fe200078e00ff */
[----:B------:R-:W-:-:S02]  /*16170*/  ISETP.GT.U32.AND P3, PT, R191, R145, PT ;  /* 0x00000091bf00720c */ /* 0x000fc40003f64070 */
[----:B------:R-:W-:Y:S01]  /*16180*/  IABS R148, R150 ;  /* 0x0000009600947213 */ /* 0x000fe20000000000 */
[----:B------:R-:W-:Y:S01]  /*16190*/  @!P5 IMAD.MOV R3, RZ, RZ, -R3 ;  /* 0x000000ffff03d224 */ /* 0x000fe200078e0a03 */
[----:B------:R-:W-:Y:S01]  /*161a0*/  ISETP.GT.U32.AND P5, PT, R191, R155, PT ;  /* 0x0000009bbf00720c */ /* 0x000fe20003fa4070 */
[--C-:B------:R-:W-:Y:S01]  /*161b0*/  @!P1 IMAD.IADD R156, R156, 0x1, -R191.reuse ;  /* 0x000000019c9c9824 */ /* 0x100fe200078e0abf */
[----:B------:R-:W-:Y:S01]  /*161c0*/  ISETP.GE.AND P2, PT, R152, RZ, PT ;  /* 0x000000ff9800720c */ /* 0x000fe20003f46270 */
[----:B------:R-:W-:Y:S01]  /*161d0*/  IMAD.HI.U32 R152, R194, R148, RZ ;  /* 0x00000094c2987227 */ /* 0x000fe200078e00ff */
[----:B------:R-:W-:Y:S01]  /*161e0*/  ISETP.GE.AND P1, PT, R140, RZ, PT ;  /* 0x000000ff8c00720c */ /* 0x000fe20003f26270 */
[----:B------:R1:W-:Y:S01]  /*161f0*/  STL [R1+0x1bc], R3 ;  /* 0x0001bc0301007387 */ /* 0x0003e20000100800 */
[----:B------:R-:W-:Y:S01]  /*16200*/  IADD3 R153, -R153, RZ, RZ ;  /* 0x000000ff99997210 */ /* 0x000fe20007ffe1ff */
[----:B------:R-:W-:Y:S01]  /*16210*/  @!P4 IMAD.IADD R143, R143, 0x1, -R191 ;  /* 0x000000018f8fc824 */ /* 0x000fe200078e0abf */
[----:B------:R-:W-:Y:S01]  /*16220*/  IADD3 R139, R247, 0x1ba, RZ ;  /* 0x000001baf78b7810 */ /* 0x000fe20007ffe0ff */
[----:B------:R-:W-:-:S02]  /*16230*/  @!P6 IMAD.MOV R4, RZ, RZ, -R4 ;  /* 0x000000ffff04e224 */ /* 0x000fc400078e0a04 */
[--C-:B------:R-:W-:Y:S01]  /*16240*/  @!P3 IMAD.IADD R145, R145, 0x1, -R191.reuse ;  /* 0x000000019191b824 */ /* 0x100fe200078e0abf */
[----:B------:R-:W-:Y:S01]  /*16250*/  ISETP.GE.AND P3, PT, R141, RZ, PT ;  /* 0x000000ff8d00720c */ /* 0x000fe20003f66270 */
[----:B------:R-:W-:Y:S01]  /*16260*/  @!P5 IMAD.IADD R155, R155, 0x1, -R191 ;  /* 0x000000019b9bd824 */ /* 0x000fe200078e0abf */
[----:B------:R-:W-:Y:S01]  /*16270*/  ISETP.GE.AND P5, PT, R154, RZ, PT ;  /* 0x000000ff9a00720c */ /* 0x000fe20003fa6270 */
[----:B------:R-:W-:Y:S01]  /*16280*/  IMAD.MOV R152, RZ, RZ, -R152 ;  /* 0x000000ffff987224 */ /* 0x000fe200078e0a98 */
[----:B------:R2:W-:Y:S01]  /*16290*/  STL [R1+0x1b4], R4 ;  /* 0x0001b40401007387 */ /* 0x0005e20000100800 */
[C---:B------:R-:W-:Y:S01]  /*162a0*/  IMAD R140, R191.reuse, R153, R142 ;  /* 0x00000099bf8c7224 */ /* 0x040fe200078e028e */
[C---:B------:R-:W-:Y:S01]  /*162b0*/  ISETP.GT.U32.AND P4, PT, R191.reuse, R155, PT ;  /* 0x0000009bbf00720c */ /* 0x040fe20003f84070 */
[----:B-1----:R-:W-:Y:S01]  /*162c0*/  IMAD.MOV.U32 R3, RZ, RZ, R149 ;  /* 0x000000ffff037224 */ /* 0x002fe200078e0095 */
[C---:B------:R-:W-:Y:S01]  /*162d0*/  ISETP.GT.U32.AND P6, PT, R191.reuse, R145, PT ;  /* 0x00000091bf00720c */ /* 0x040fe20003fc4070 */
[----:B------:R-:W-:Y:S01]  /*162e0*/  IMAD R148, R191, R152, R148 ;  /* 0x00000098bf947224 */ /* 0x000fe200078e0294 */
[----:B------:R-:W-:-:S02]  /*162f0*/  IADD3 R142, R247, 0x1bb, RZ ;  /* 0x000001bbf78e7810 */ /* 0x000fc40007ffe0ff */
[----:B------:R-:W-:Y:S01]  /*16300*/  @!P2 IADD3 R3, -R3, RZ, RZ ;  /* 0x000000ff0303a210 */ /* 0x000fe20007ffe1ff */
[----:B--2---:R-:W-:Y:S01]  /*16310*/  IMAD.MOV.U32 R4, RZ, RZ, R146 ;  /* 0x000000ffff047224 */ /* 0x004fe200078e0092 */
[----:B------:R-:W-:-:S03]  /*16320*/  ISETP.GT.U32.AND P2, PT, R191, R143, PT ;  /* 0x0000008fbf00720c */ /* 0x000fc60003f44070 */
[----:B------:R1:W-:Y:S01]  /*16330*/  STL [R1+0x1b0], R3 ;  /* 0x0001b00301007387 */ /* 0x0003e20000100800 */
[----:B------:R-:W-:Y:S01]  /*16340*/  @!P1 IMAD.MOV R4, RZ, RZ, -R4 ;  /* 0x000000ffff049224 */ /* 0x000fe200078e0a04 */
[----:B------:R-:W-:Y:S01]  /*16350*/  ISETP.GT.U32.AND P1, PT, R191, R148, PT ;  /* 0x00000094bf00720c */ /* 0x000fe20003f24070 */
[--C-:B------:R-:W-:Y:S01]  /*16360*/  @!P4 IMAD.IADD R155, R155, 0x1, -R191.reuse ;  /* 0x000000019b9bc824 */ /* 0x100fe200078e0abf */
[----:B------:R-:W-:Y:S01]  /*16370*/  ISETP.GT.U32.AND P4, PT, R191, R140, PT ;  /* 0x0000008cbf00720c */ /* 0x000fe20003f84070 */
[----:B------:R-:W-:Y:S01]  /*16380*/  @!P6 IMAD.IADD R145, R145, 0x1, -R191 ;  /* 0x000000019191e824 */ /* 0x000fe200078e0abf */
[----:B------:R-:W-:Y:S01]  /*16390*/  ISETP.GE.AND P6, PT, R144, RZ, PT ;  /* 0x000000ff9000720c */ /* 0x000fe20003fc6270 */
[----:B------:R2:W-:Y:S01]  /*163a0*/  STL [R1+0x1ac], R4 ;  /* 0x0001ac0401007387 */ /* 0x0005e20000100800 */
[----:B------:R-:W-:Y:S01]  /*163b0*/  IABS R141, R139 ;  /* 0x0000008b008d7213 */ /* 0x000fe20000000000 */
[----:B-1----:R-:W-:Y:S01]  /*163c0*/  IMAD.MOV.U32 R3, RZ, RZ, R156 ;  /* 0x000000ffff037224 */ /* 0x002fe200078e009c */
[----:B------:R-:W-:-:S03]  /*163d0*/  IABS R144, R142 ;  /* 0x0000008e00907213 */ /* 0x000fc60000000000 */
[----:B------:R-:W-:Y:S01]  /*163e0*/  IMAD.HI.U32 R146, R194, R141, RZ ;  /* 0x0000008dc2927227 */ /* 0x000fe200078e00ff */
[----:B------:R-:W-:Y:S02]  /*163f0*/  @!P2 IADD3 R143, R143, -R191, RZ ;  /* 0x800000bf8f8fa210 */ /* 0x000fe40007ffe0ff */
[----:B------:R-:W-:Y:S01]  /*16400*/  ISETP.GE.AND P2, PT, R150, RZ, PT ;  /* 0x000000ff9600720c */ /* 0x000fe20003f46270 */
[----:B------:R-:W-:Y:S01]  /*16410*/  @!P5 IMAD.MOV R3, RZ, RZ, -R3 ;  /* 0x000000ffff03d224 */ /* 0x000fe200078e0a03 */
[----:B------:R-:W-:Y:S01]  /*16420*/  ISETP.GE.AND P5, PT, R147, RZ, PT ;  /* 0x000000ff9300720c */ /* 0x000fe20003fa6270 */
[--C-:B------:R-:W-:Y:S01]  /*16430*/  @!P4 IMAD.IADD R140, R140, 0x1, -R191.reuse ;  /* 0x000000018c8cc824 */ /* 0x100fe200078e0abf */
[----:B------:R-:W-:Y:S01]  /*16440*/  IADD3 R147, R247, 0x1bd, RZ ;  /* 0x000001bdf7937810 */ /* 0x000fe20007ffe0ff */
[----:B------:R-:W-:Y:S01]  /*16450*/  @!P1 IMAD.IADD R148, R148, 0x1, -R191 ;  /* 0x0000000194949824 */ /* 0x000fe200078e0abf */
[----:B------:R1:W-:Y:S01]  /*16460*/  STL [R1+0x1a8], R3 ;  /* 0x0001a80301007387 */ /* 0x0003e20000100800 */
[----:B--2---:R-:W-:Y:S01]  /*16470*/  IMAD.MOV.U32 R4, RZ, RZ, R145 ;  /* 0x000000ffff047224 */ /* 0x004fe200078e0091 */
[----:B------:R-:W-:Y:S01]  /*16480*/  ISETP.GT.U32.AND P4, PT, R191, R140, PT ;  /* 0x0000008cbf00720c */ /* 0x000fe20003f84070 */
[----:B------:R-:W-:Y:S01]  /*16490*/  IMAD.HI.U32 R145, R194, R144, RZ ;  /* 0x00000090c2917227 */ /* 0x000fe200078e00ff */
[----:B------:R-:W-:-:S02]  /*164a0*/  ISETP.GE.AND P1, PT, R151, RZ, PT ;  /* 0x000000ff9700720c */ /* 0x000fc40003f26270 */
[----:B------:R-:W-:Y:S01]  /*164b0*/  IABS R153, R147 ;  /* 0x0000009300997213 */ /* 0x000fe20000000000 */
[----:B------:R-:W-:Y:S02]  /*164c0*/  IMAD.MOV R146, RZ, RZ, -R146 ;  /* 0x000000ffff927224 */ /* 0x000fe400078e0a92 */
[----:B------:R-:W-:Y:S02]  /*164d0*/  IMAD.MOV R145, RZ, RZ, -R145 ;  /* 0x000000ffff917224 */ /* 0x000fe400078e0a91 */
[----:B-1----:R-:W-:Y:S02]  /*164e0*/  IMAD.MOV.U32 R3, RZ, RZ, R155 ;  /* 0x000000ffff037224 */ /* 0x002fe400078e009b */
[----:B------:R-:W-:Y:S01]  /*164f0*/  IMAD R146, R191, R146, R141 ;  /* 0x00000092bf927224 */ /* 0x000fe200078e028d */
[----:B------:R-:W-:Y:S01]  /*16500*/  IADD3 R141, R247, 0x1bc, RZ ;  /* 0x000001bcf78d7810 */ /* 0x000fe20007ffe0ff */
[----:B------:R-:W-:Y:S01]  /*16510*/  @!P3 IMAD.MOV R3, RZ, RZ, -R3 ;  /* 0x000000ffff03b224 */ /* 0x000fe200078e0a03 */
[C---:B------:R-:W-:Y:S01]  /*16520*/  ISETP.GT.U32.AND P3, PT, R191.reuse, R148, PT ;  /* 0x00000094bf00720c */ /* 0x040fe20003f64070 */
[C---:B------:R-:W-:Y:S01]  /*16530*/  IMAD R145, R191.reuse, R145, R144 ;  /* 0x00000091bf917224 */ /* 0x040fe200078e0290 */
[----:B------:R-:W-:Y:S01]  /*16540*/  IABS R155, R141 ;  /* 0x0000008d009b7213 */ /* 0x000fe20000000000 */
[----:B------:R-:W-:Y:S01]  /*16550*/  @!P4 IMAD.IADD R140, R140, 0x1, -R191 ;  /* 0x000000018c8cc824 */ /* 0x000fe200078e0abf */
[----:B------:R1:W-:Y:S01]  /*16560*/  STL [R1+0x1a4], R3 ;  /* 0x0001a40301007387 */ /* 0x0003e20000100800 */
[----:B------:R-:W-:Y:S01]  /*16570*/  @!P5 IMAD.MOV R4, RZ, RZ, -R4 ;  /* 0x000000ffff04d224 */ /* 0x000fe200078e0a04 */
[----:B------:R-:W-:Y:S01]  /*16580*/  ISETP.GT.U32.AND P4, PT, R191, R145, PT ;  /* 0x00000091bf00720c */ /* 0x000fe20003f84070 */
[----:B------:R-:W-:Y:S01]  /*16590*/  @!P1 IMAD.MOV R140, RZ, RZ, -R140 ;  /* 0x000000ffff8c9224 */ /* 0x000fe200078e0a8c */
[----:B------:R-:W-:-:S02]  /*165a0*/  ISETP.GE.AND P5, PT, R139, RZ, PT ;  /* 0x000000ff8b00720c */ /* 0x000fc40003fa6270 */
[----:B------:R-:W-:Y:S01]  /*165b0*/  IADD3 R144, R247, 0x1be, RZ ;  /* 0x000001bef7907810 */ /* 0x000fe20007ffe0ff */
[----:B------:R-:W-:Y:S02]  /*165c0*/  STL [R1+0x1a0], R4 ;  /* 0x0001a00401007387 */ /* 0x000fe40000100800 */
[----:B------:R-:W-:Y:S01]  /*165d0*/  @!P3 IMAD.IADD R148, R148, 0x1, -R191 ;  /* 0x000000019494b824 */ /* 0x000fe200078e0abf */
[----:B-1----:R-:W-:Y:S02]  /*165e0*/  MOV R3, R143 ;  /* 0x0000008f00037202 */ /* 0x002fe40000000f00 */
[----:B------:R-:W-:Y:S01]  /*165f0*/  ISETP.GE.AND P3, PT, R142, RZ, PT ;  /* 0x000000ff8e00720c */ /* 0x000fe20003f66270 */
[----:B------:R-:W-:Y:S01]  /*16600*/  IMAD.HI.U32 R142, R194, R155, RZ ;  /* 0x0000009bc28e7227 */ /* 0x000fe200078e00ff */
[----:B------:R-:W-:-:S03]  /*16610*/  IABS R151, R144 ;  /* 0x0000009000977213 */ /* 0x000fc60000000000 */
[----:B------:R-:W-:Y:S01]  /*16620*/  @!P6 IMAD.MOV R3, RZ, RZ, -R3 ;  /* 0x000000ffff03e224 */ /* 0x000fe200078e0a03 */
[----:B------:R-:W-:Y:S01]  /*16630*/  ISETP.GT.U32.AND P6, PT, R191, R146, PT ;  /* 0x00000092bf00720c */ /* 0x000fe20003fc4070 */
[----:B------:R-:W-:Y:S01]  /*16640*/  IMAD.MOV.U32 R139, RZ, RZ, R148 ;  /* 0x000000ffff8b7224 */ /* 0x000fe200078e0094 */
[----:B------:R-:W-:Y:S01]  /*16650*/  IADD3 R142, -R142, RZ, RZ ;  /* 0x000000ff8e8e7210 */ /* 0x000fe20007ffe1ff */
[----:B------:R-:W-:Y:S01]  /*16660*/  @!P4 IMAD.IADD R145, R145, 0x1, -R191 ;  /* 0x000000019191c824 */ /* 0x000fe200078e0abf */
[----:B------:R1:W-:Y:S01]  /*16670*/  STL [R1+0x19c], R3 ;  /* 0x00019c0301007387 */ /* 0x0003e20000100800 */
[----:B------:R-:W-:Y:S02]  /*16680*/  @!P2 IMAD.MOV R139, RZ, RZ, -R139 ;  /* 0x000000ffff8ba224 */ /* 0x000fe400078e0a8b */
[C---:B------:R-:W-:Y:S01]  /*16690*/  IMAD R155, R191.reuse, R142, R155 ;  /* 0x0000008ebf9b7224 */ /* 0x040fe200078e029b */
[----:B------:R-:W-:Y:S01]  /*166a0*/  ISETP.GT.U32.AND P4, PT, R191, R145, PT ;  /* 0x00000091bf00720c */ /* 0x000fe20003f84070 */
[----:B------:R-:W-:Y:S01]  /*166b0*/  IMAD.HI.U32 R148, R194, R153, RZ ;  /* 0x00000099c2947227 */ /* 0x000fe200078e00ff */
[----:B------:R-:W-:-:S02]  /*166c0*/  IADD3 R142, R247, 0x1bf, RZ ;  /* 0x000001bff78e7810 */ /* 0x000fc40007ffe0ff */
[----:B------:R-:W-:Y:S01]  /*166d0*/  ISETP.GT.U32.AND P1, PT, R191, R155, PT ;  /* 0x0000009bbf00720c */ /* 0x000fe20003f24070 */
[----:B------:R-:W-:Y:S01]  /*166e0*/  @!P6 IMAD.IADD R146, R146, 0x1, -R191 ;  /* 0x000000019292e824 */ /* 0x000fe200078e0abf */
[----:B------:R-:W-:Y:S01]  /*166f0*/  IABS R150, R142 ;  /* 0x0000008e00967213 */ /* 0x000fe20000000000 */
[----:B------:R-:W-:Y:S01]  /*16700*/  IMAD.MOV R148, RZ, RZ, -R148 ;  /* 0x000000ffff947224 */ /* 0x000fe200078e0a94 */
[----:B------:R-:W-:Y:S01]  /*16710*/  ISETP.GE.AND P6, PT, R141, RZ, PT ;  /* 0x000000ff8d00720c */ /* 0x000fe20003fc6270 */
[C---:B------:R-:W-:Y:S01]  /*16720*/  IMAD.HI.U32 R143, R194.reuse, R151, RZ ;  /* 0x00000097c28f7227 */ /* 0x040fe200078e00ff */
[----:B------:R-:W-:Y:S02]  /*16730*/  ISETP.GT.U32.AND P2, PT, R191, R146, PT ;  /* 0x00000092bf00720c */ /* 0x000fe40003f44070 */
[----:B------:R-:W-:Y:S01]  /*16740*/  IADD3 R141, R247, 0x1c0, RZ ;  /* 0x000001c0f78d7810 */ /* 0x000fe20007ffe0ff */
[----:B------:R-:W-:Y:S01]  /*16750*/  IMAD R153, R191, R148, R153 ;  /* 0x00000094bf997224 */ /* 0x000fe200078e0299 */
[----:B------:R-:W-:Y:S01]  /*16760*/  IADD3 R143, -R143, RZ, RZ ;  /* 0x000000ff8f8f7210 */ /* 0x000fe20007ffe1ff */
[--C-:B------:R-:W-:Y:S01]  /*16770*/  @!P4 IMAD.IADD R145, R145, 0x1, -R191.reuse ;  /* 0x000000019191c824 */ /* 0x100fe200078e0abf */
[----:B------:R-:W-:Y:S01]  /*16780*/  IABS R149, R141 ;  /* 0x0000008d00957213 */ /* 0x000fe20000000000 */
[----:B------:R-:W-:Y:S01]  /*16790*/  @!P1 IMAD.IADD R155, R155, 0x1, -R191 ;  /* 0x000000019b9b9824 */ /* 0x000fe200078e0abf */
[C---:B------:R-:W-:Y:S01]  /*167a0*/  ISETP.GT.U32.AND P4, PT, R191.reuse, R153, PT ;  /* 0x00000099bf00720c */ /* 0x040fe20003f84070 */
[----:B------:R-:W-:Y:S01]  /*167b0*/  IMAD R151, R191, R143, R151 ;  /* 0x0000008fbf977224 */ /* 0x000fe200078e0297 */
[----:B------:R-:W-:Y:S01]  /*167c0*/  IADD3 R143, R247, 0x1c1, RZ ;  /* 0x000001c1f78f7810 */ /* 0x000fe20007ffe0ff */
[----:B------:R-:W-:Y:S01]  /*167d0*/  IMAD.HI.U32 R148, R194, R150, RZ ;  /* 0x00000096c2947227 */ /* 0x000fe200078e00ff */
[----:B------:R-:W-:-:S03]  /*167e0*/  ISETP.GT.U32.AND P1, PT, R191, R155, PT ;  /* 0x0000009bbf00720c */ /* 0x000fc60003f24070 */
[----:B------:R-:W-:Y:S01]  /*167f0*/  @!P2 IMAD.IADD R146, R146, 0x1, -R191 ;  /* 0x000000019292a824 */ /* 0x000fe200078e0abf */
[----:B------:R-:W-:Y:S01]  /*16800*/  ISETP.GE.AND P2, PT, R147, RZ, PT ;  /* 0x000000ff9300720c */ /* 0x000fe20003f46270 */
[----:B-1----:R-:W-:Y:S01]  /*16810*/  IMAD.MOV.U32 R3, RZ, RZ, R145 ;  /* 0x000000ffff037224 */ /* 0x002fe200078e0091 */
[C---:B------:R-:W-:Y:S01]  /*16820*/  IADD3 R145, R247.reuse, 0x1c3, RZ ;  /* 0x000001c3f7917810 */ /* 0x040fe20007ffe0ff */
[----:B------:R-:W-:Y:S02]  /*16830*/  IMAD.MOV.U32 R4, RZ, RZ, R146 ;  /* 0x000000ffff047224 */ /* 0x000fe400078e0092 */
[----:B------:R-:W-:Y:S01]  /*16840*/  IMAD.MOV R146, RZ, RZ, -R148 ;  /* 0x000000ffff927224 */ /* 0x000fe200078e0a94 */
[----:B------:R-:W-:Y:S01]  /*16850*/  IADD3 R148, R247, 0x1c2, RZ ;  /* 0x000001c2f7947810 */ /* 0x000fe20007ffe0ff */
[----:B------:R-:W-:Y:S01]  /*16860*/  @!P5 IMAD.MOV R4, RZ, RZ, -R4 ;  /* 0x000000ffff04d224 */ /* 0x000fe200078e0a04 */
[----:B------:R-:W-:Y:S01]  /*16870*/  ISETP.GT.U32.AND P5, PT, R191, R151, PT ;  /* 0x00000097bf00720c */ /* 0x000fe20003fa4070 */
[----:B------:R-:W-:Y:S01]  /*16880*/  @!P4 IMAD.IADD R153, R153, 0x1, -R191 ;  /* 0x000000019999c824 */ /* 0x000fe200078e0abf */
[----:B------:R-:W-:Y:S01]  /*16890*/  ISETP.GE.AND P4, PT, R144, RZ, PT ;  /* 0x000000ff9000720c */ /* 0x000fe20003f86270 */
[C---:B------:R-:W-:Y:S01]  /*168a0*/  IMAD R150, R191.reuse, R146, R150 ;  /* 0x00000092bf967224 */ /* 0x040fe200078e0296 */
[----:B------:R-:W-:Y:S01]  /*168b0*/  IABS R144, R143 ;  /* 0x0000008f00907213 */ /* 0x000fe20000000000 */
[C---:B------:R-:W-:Y:S01]  /*168c0*/  IMAD.HI.U32 R147, R194.reuse, R149, RZ ;  /* 0x00000095c2937227 */ /* 0x040fe200078e00ff */
[----:B------:R-:W-:Y:S01]  /*168d0*/  IABS R154, R148 ;  /* 0x00000094009a7213 */ /* 0x000fe20000000000 */
[----:B------:R-:W-:Y:S01]  /*168e0*/  STL [R1+0x184], R4 ;  /* 0x0001840401007387 */ /* 0x000fe20000100800 */
[----:B------:R-:W-:Y:S01]  /*168f0*/  IABS R152, R145 ;  /* 0x0000009100987213 */ /* 0x000fe20000000000 */
[----:B------:R-:W-:Y:S01]  /*16900*/  @!P3 IMAD.MOV R3, RZ, RZ, -R3 ;  /* 0x000000ffff03b224 */ /* 0x000fe200078e0a03 */
[----:B------:R-:W-:Y:S01]  /*16910*/  ISETP.GT.U32.AND P3, PT, R191, R153, PT ;  /* 0x00000099bf00720c */ /* 0x000fe20003f64070 */
[--C-:B------:R-:W-:Y:S01]  /*16920*/  @!P1 IMAD.IADD R155, R155, 0x1, -R191.reuse ;  /* 0x000000019b9b9824 */ /* 0x100fe200078e0abf */
[----:B------:R-:W-:Y:S01]  /*16930*/  ISETP.GT.U32.AND P1, PT, R191, R150, PT ;  /* 0x00000096bf00720c */ /* 0x000fe20003f24070 */
[----:B------:R-:W-:Y:S01]  /*16940*/  @!P5 IMAD.IADD R151, R151, 0x1, -R191 ;  /* 0x000000019797d824 */ /* 0x000fe200078e0abf */
[----:B------:R-:W-:Y:S01]  /*16950*/  IADD3 R147, -R147, RZ, RZ ;  /* 0x000000ff93937210 */ /* 0x000fe20007ffe1ff */
[----:B------:R-:W-:Y:S01]  /*16960*/  IMAD.MOV.U32 R146, RZ, RZ, R144 ;  /* 0x000000ffff927224 */ /* 0x000fe200078e0090 */
[----:B------:R1:W-:Y:S01]  /*16970*/  STL [R1+0x190], R3 ;  /* 0x0001900301007387 */ /* 0x0003e20000100800 */
[----:B------:R-:W-:Y:S01]  /*16980*/  IMAD.HI.U32 R156, R194, R154, RZ ;  /* 0x0000009ac29c7227 */ /* 0x000fe200078e00ff */
[----:B------:R-:W-:-:S02]  /*16990*/  ISETP.GT.U32.AND P5, PT, R191, R151, PT ;  /* 0x00000097bf00720c */ /* 0x000fc40003fa4070 */
[----:B------:R-:W-:Y:S01]  /*169a0*/  IADD3 R144, R247, 0x1c4, RZ ;  /* 0x000001c4f7907810 */ /* 0x000fe20007ffe0ff */
[----:B------:R-:W-:Y:S02]  /*169b0*/  IMAD R149, R191, R147, R149 ;  /* 0x00000093bf957224 */ /* 0x000fe400078e0295 */
[----:B------:R-:W-:Y:S01]  /*169c0*/  IMAD.HI.U32 R147, R194, R146, RZ ;  /* 0x00000092c2937227 */ /* 0x000fe200078e00ff */
[----:B------:R-:W-:Y:S02]  /*169d0*/  @!P3 IADD3 R153, R153, -R191, RZ ;  /* 0x800000bf9999b210 */ /* 0x000fe40007ffe0ff */
[C---:B------:R-:W-:Y:S01]  /*169e0*/  ISETP.GT.U32.AND P3, PT, R191.reuse, R149, PT ;  /* 0x00000095bf00720c */ /* 0x040fe20003f64070 */
[----:B------:R-:W-:Y:S02]  /*169f0*/  IMAD.MOV R147, RZ, RZ, -R147 ;  /* 0x000000ffff937224 */ /* 0x000fe400078e0a93 */
[--C-:B------:R-:W-:Y:S02]  /*16a00*/  @!P1 IMAD.IADD R150, R150, 0x1, -R191.reuse ;  /* 0x0000000196969824 */ /* 0x100fe400078e0abf */
[----:B------:R-:W-:Y:S01]  /*16a10*/  IMAD R146, R191, R147, R146 ;  /* 0x00000093bf927224 */ /* 0x000fe200078e0292 */
[----:B------:R-:W-:Y:S01]  /*16a20*/  IABS R147, R144 ;  /* 0x0000009000937213 */ /* 0x000fe20000000000 */
[----:B------:R-:W-:Y:S01]  /*16a30*/  @!P5 IMAD.IADD R151, R151, 0x1, -R191 ;  /* 0x000000019797d824 */ /* 0x000fe200078e0abf */
[C---:B------:R-:W-:Y:S01]  /*16a40*/  ISETP.GT.U32.AND P1, PT, R191.reuse, R150, PT ;  /* 0x00000096bf00720c */ /* 0x040fe20003f24070 */
[----:B-1----:R-:W-:Y:S01]  /*16a50*/  IMAD.MOV.U32 R3, RZ, RZ, R155 ;  /* 0x000000ffff037224 */ /* 0x002fe200078e009b */
[----:B------:R-:W-:Y:S01]  /*16a60*/  ISETP.GT.U32.AND P5, PT, R191, R146, PT ;  /* 0x00000092bf00720c */ /* 0x000fe20003fa4070 */
[----:B------:R-:W-:Y:S01]  /*16a70*/  IMAD.MOV R156, RZ, RZ, -R156 ;  /* 0x000000ffff9c7224 */ /* 0x000fe200078e0a9c */
[----:B------:R-:W-:Y:S01]  /*16a80*/  MOV R4, R151 ;  /* 0x0000009700047202 */ /* 0x000fe20000000f00 */
[----:B------:R-:W-:Y:S01]  /*16a90*/  @!P3 IMAD.IADD R149, R149, 0x1, -R191 ;  /* 0x000000019595b824 */ /* 0x000fe200078e0abf */
[----:B------:R-:W-:Y:S01]  /*16aa0*/  IABS R151, R157 ;  /* 0x0000009d00977213 */ /* 0x000fe20000000000 */
[----:B------:R-:W-:Y:S01]  /*16ab0*/  @!P6 IMAD.MOV R3, RZ, RZ, -R3 ;  /* 0x000000ffff03e224 */ /* 0x000fe200078e0a03 */
[----:B------:R-:W-:Y:S01]  /*16ac0*/  ISETP.GE.AND P6, PT, R142, RZ, PT ;  /* 0x000000ff8e00720c */ /* 0x000fe20003fc6270 */
[C---:B------:R-:W-:Y:S01]  /*16ad0*/  IMAD R142, R191.reuse, R156, R154 ;  /* 0x0000009cbf8e7224 */ /* 0x040fe200078e029a */
[C---:B------:R-:W-:Y:S01]  /*16ae0*/  ISETP.GT.U32.AND P3, PT, R191.reuse, R149, PT ;  /* 0x00000095bf00720c */ /* 0x040fe20003f64070 */
[----:B------:R-:W-:Y:S01]  /*16af0*/  IMAD.HI.U32 R154, R194, R152, RZ ;  /* 0x00000098c29a7227 */ /* 0x000fe200078e00ff */
[----:B------:R1:W-:Y:S03]  /*16b00*/  STL [R1+0x188], R3 ;  /* 0x0001880301007387 */ /* 0x0003e60000100800 */
[--C-:B------:R-:W-:Y:S01]  /*16b10*/  @!P1 IMAD.IADD R150, R150, 0x1, -R191.reuse ;  /* 0x0000000196969824 */ /* 0x100fe200078e0abf */
[----:B------:R-:W-:Y:S01]  /*16b20*/  ISETP.GT.U32.AND P1, PT, R191, R142, PT ;  /* 0x0000008ebf00720c */ /* 0x000fe20003f24070 */
[--C-:B------:R-:W-:Y:S01]  /*16b30*/  @!P5 IMAD.IADD R146, R146, 0x1, -R191.reuse ;  /* 0x000000019292d824 */ /* 0x100fe200078e0abf */
[----:B------:R-:W-:Y:S01]  /*16b40*/  ISETP.GE.AND P5, PT, R141, RZ, PT ;  /* 0x000000ff8d00720c */ /* 0x000fe20003fa6270 */
[----:B------:R-:W-:Y:S01]  /*16b50*/  @!P4 IMAD.MOV R4, RZ, RZ, -R4 ;  /* 0x000000ffff04c224 */ /* 0x000fe200078e0a04 */
[----:B------:R-:W-:Y:S01]  /*16b60*/  IADD3 R141, R247, 0x1c5, RZ ;  /* 0x000001c5f78d7810 */ /* 0x000fe20007ffe0ff */
[----:B------:R-:W-:Y:S01]  /*16b70*/  IMAD.MOV R154, RZ, RZ, -R154 ;  /* 0x000000ffff9a7224 */ /* 0x000fe200078e0a9a */
[----:B-1----:R-:W-:Y:S01]  /*16b80*/  MOV R3, R153 ;  /* 0x0000009900037202 */ /* 0x002fe20000000f00 */
[----:B------:R-:W-:Y:S01]  /*16b90*/  @!P3 IMAD.IADD R149, R149, 0x1, -R191 ;  /* 0x000000019595b824 */ /* 0x000fe200078e0abf */
[----:B------:R-:W-:Y:S01]  /*16ba0*/  ISETP.GE.AND P3, PT, R143, RZ, PT ;  /* 0x000000ff8f00720c */ /* 0x000fe20003f66270 */
[----:B------:R-:W-:Y:S01]  /*16bb0*/  IMAD.HI.U32 R155, R194, R147, RZ ;  /* 0x00000093c29b7227 */ /* 0x000fe200078e00ff */
[----:B------:R-:W-:-:S03]  /*16bc0*/  IABS R153, R141 ;  /* 0x0000008d00997213 */ /* 0x000fc60000000000 */
[----:B------:R-:W-:Y:S01]  /*16bd0*/  @!P2 IMAD.MOV R3, RZ, RZ, -R3 ;  /* 0x000000ffff03a224 */ /* 0x000fe200078e0a03 */
[C---:B------:R-:W-:Y:S01]  /*16be0*/  ISETP.GT.U32.AND P2, PT, R191.reuse, R146, PT ;  /* 0x00000092bf00720c */ /* 0x040fe20003f44070 */
[----:B------:R-:W-:Y:S02]  /*16bf0*/  @!P1 IMAD.IADD R142, R142, 0x1, -R191 ;  /* 0x000000018e8e9824 */ /* 0x000fe400078e0abf */
[C---:B------:R-:W-:Y:S01]  /*16c00*/  IMAD R143, R191.reuse, R154, R152 ;  /* 0x0000009abf8f7224 */ /* 0x040fe200078e0298 */
[----:B------:R1:W-:Y:S01]  /*16c10*/  STL [R1+0x164], R3 ;  /* 0x0001640301007387 */ /* 0x0003e20000100800 */
[----:B------:R-:W-:Y:S01]  /*16c20*/  IMAD.MOV R155, RZ, RZ, -R155 ;  /* 0x000000ffff9b7224 */ /* 0x000fe200078e0a9b */
[C---:B------:R-:W-:Y:S02]  /*16c30*/  ISETP.GT.U32.AND P1, PT, R191.reuse, R142, PT ;  /* 0x0000008ebf00720c */ /* 0x040fe40003f24070 */
[----:B------:R2:W-:Y:S01]  /*16c40*/  STL [R1+0x168], R4 ;  /* 0x0001680401007387 */ /* 0x0005e20000100800 */
[----:B------:R-:W-:Y:S01]  /*16c50*/  IMAD R147, R191, R155, R147 ;  /* 0x0000009bbf937224 */ /* 0x000fe200078e0293 */
[----:B------:R-:W-:-:S03]  /*16c60*/  IADD3 R152, R247, 0x1cd, RZ ;  /* 0x000001cdf7987810 */ /* 0x000fc60007ffe0ff */
[----:B------:R-:W-:Y:S01]  /*16c70*/  @!P2 IMAD.IADD R146, R146, 0x1, -R191 ;  /* 0x000000019292a824 */ /* 0x000fe200078e0abf */
[----:B-1----:R-:W-:Y:S02]  /*16c80*/  LOP3.LUT R3, R181, 0x7f, RZ, 0xc0, !PT ;  /* 0x0000007fb5037812 */ /* 0x002fe400078ec0ff */
[----:B------:R-:W-:Y:S02]  /*16c90*/  ISETP.GT.U32.AND P2, PT, R191, R143, PT ;  /* 0x0000008fbf00720c */ /* 0x000fe40003f44070 */
[----:B------:R-:W-:Y:S01]  /*16ca0*/  ISETP.GE.AND P4, PT, R3, c[0x0][0x180], PT ;  /* 0x0000600003007a0c */ /* 0x000fe20003f86270 */
[----:B--2---:R-:W-:Y:S02]  /*16cb0*/  IMAD.MOV.U32 R4, RZ, RZ, R150 ;  /* 0x000000ffff047224 */ /* 0x004fe400078e0096 */
[----:B------:R-:W-:Y:S01]  /*16cc0*/  IMAD.MOV.U32 R3, RZ, RZ, R149 ;  /* 0x000000ffff037224 */ /* 0x000fe200078e0095 */
[----:B------:R-:W-:Y:S01]  /*16cd0*/  SEL R150, R2, RZ, !P4 ;  /* 0x000000ff02967207 */ /* 0x000fe20006000000 */
[----:B------:R-:W-:Y:S01]  /*16ce0*/  @!P6 IMAD.MOV R4, RZ, RZ, -R4 ;  /* 0x000000ffff04e224 */ /* 0x000fe200078e0a04 */
[----:B------:R-:W-:Y:S01]  /*16cf0*/  ISETP.GT.U32.AND P4, PT, R191, R147, PT ;  /* 0x00000093bf00720c */ /* 0x000fe20003f84070 */
[----:B------:R-:W-:Y:S01]  /*16d00*/  IMAD.HI.U32 R149, R194, R153, RZ ;  /* 0x00000099c2957227 */ /* 0x000fe200078e00ff */
[----:B------:R-:W-:-:S02]  /*16d10*/  @!P5 IADD3 R3, -R3, RZ, RZ ;  /* 0x000000ff0303d210 */ /* 0x000fc40007ffe1ff */
[----:B------:R1:W-:Y:S01]  /*16d20*/  STL [R1+0x16c], R4 ;  /* 0x00016c0401007387 */ /* 0x0003e20000100800 */
[----:B------:R-:W-:Y:S01]  /*16d30*/  ISETP.GE.AND P6, PT, R148, RZ, PT ;  /* 0x000000ff9400720c */ /* 0x000fe20003fc6270 */
[----:B------:R-:W-:Y:S01]  /*16d40*/  @!P1 IMAD.IADD R142, R142, 0x1, -R191 ;  /* 0x000000018e8e9824 */ /* 0x000fe200078e0abf */
[----:B------:R-:W-:Y:S01]  /*16d50*/  ISETP.GE.AND P1, PT, R145, RZ, PT ;  /* 0x000000ff9100720c */ /* 0x000fe20003f26270 */
[----:B------:R2:W-:Y:S01]  /*16d60*/  STL [R1+0x170], R3 ;  /* 0x0001700301007387 */ /* 0x0005e20000100800 */
[----:B------:R-:W-:Y:S01]  /*16d70*/  IMAD.MOV R149, RZ, RZ, -R149 ;  /* 0x000000ffff957224 */ /* 0x000fe200078e0a95 */
[----:B------:R-:W-:Y:S01]  /*16d80*/  IADD3 R148, R247, 0x1c6, RZ ;  /* 0x000001c6f7947810 */ /* 0x000fe20007ffe0ff */
[----:B------:R-:W-:Y:S01]  /*16d90*/  @!P2 IMAD.IADD R143, R143, 0x1, -R191 ;  /* 0x000000018f8fa824 */ /* 0x000fe200078e0abf */
[----:B------:R-:W-:Y:S01]  /*16da0*/  ISETP.GE.AND P2, PT, R144, RZ, PT ;  /* 0x000000ff9000720c */ /* 0x000fe20003f46270 */
[----:B------:R-:W-:Y:S01]  /*16db0*/  IMAD R153, R191, R149, R153 ;  /* 0x00000095bf997224 */ /* 0x000fe200078e0299 */
[----:B------:R-:W-:Y:S01]  /*16dc0*/  IADD3 R144, R247, 0x1c7, RZ ;  /* 0x000001c7f7907810 */ /* 0x000fe20007ffe0ff */
[----:B------:R-:W-:Y:S01]  /*16dd0*/  @!P4 IMAD.IADD R147, R147, 0x1, -R191 ;  /* 0x000000019393c824 */ /* 0x000fe200078e0abf */
[----:B------:R-:W-:Y:S01]  /*16de0*/  IABS R145, R148 ;  /* 0x0000009400917213 */ /* 0x000fe20000000000 */
[----:B-1----:R-:W-:Y:S01]  /*16df0*/  IMAD.MOV.U32 R4, RZ, RZ, R202 ;  /* 0x000000ffff047224 */ /* 0x002fe200078e00ca */
[----:B------:R-:W-:Y:S01]  /*16e00*/  ISETP.NE.U32.AND P5, PT, R150, RZ, PT ;  /* 0x000000ff9600720c */ /* 0x000fe20003fa5070 */
[----:B--2---:R-:W-:Y:S01]  /*16e10*/  IMAD.MOV.U32 R3, RZ, RZ, R146 ;  /* 0x000000ffff037224 */ /* 0x004fe200078e0092 */
[C---:B------:R-:W-:Y:S01]  /*16e20*/  ISETP.GT.U32.AND P4, PT, R191.reuse, R147, PT ;  /* 0x00000093bf00720c */ /* 0x040fe20003f84070 */
[----:B------:R-:W-:Y:S01]  /*16e30*/  IMAD.MOV.U32 R5, RZ, RZ, R4 ;  /* 0x000000ffff057224 */ /* 0x000fe200078e0004 */
[----:B------:R-:W-:Y:S01]  /*16e40*/  IABS R146, R144 ;  /* 0x0000009000927213 */ /* 0x000fe20000000000 */
[----:B------:R-:W-:Y:S01]  /*16e50*/  @!P3 IMAD.MOV R3, RZ, RZ, -R3 ;  /* 0x000000ffff03b224 */ /* 0x000fe200078e0a03 */
[----:B------:R-:W-:-:S02]  /*16e60*/  ISETP.GT.U32.AND P3, PT, R191, R143, PT ;  /* 0x0000008fbf00720c */ /* 0x000fc40003f64070 */
[C---:B------:R-:W-:Y:S02]  /*16e70*/  IADD3 R150, R247.reuse, 0x1c8, RZ ;  /* 0x000001c8f7967810 */ /* 0x040fe40007ffe0ff */
[----:B------:R1:W-:Y:S01]  /*16e80*/  STL [R1+0x174], R3 ;  /* 0x0001740301007387 */ /* 0x0003e20000100800 */
[----:B------:R-:W-:-:S04]  /*16e90*/  IADD3 R149, R247, 0x1cb, RZ ;  /* 0x000001cbf7957810 */ /* 0x000fc80007ffe0ff */
[--C-:B------:R-:W-:Y:S01]  /*16ea0*/  @!P4 IMAD.IADD R147, R147, 0x1, -R191.reuse ;  /* 0x000000019393c824 */ /* 0x100fe200078e0abf */
[----:B------:R-:W-:Y:S02]  /*16eb0*/  ISETP.GE.AND P4, PT, R148, RZ, PT ;  /* 0x000000ff9400720c */ /* 0x000fe40003f86270 */
[----:B------:R-:W-:Y:S01]  /*16ec0*/  IABS R154, R149 ;  /* 0x00000095009a7213 */ /* 0x000fe20000000000 */
[----:B------:R-:W-:Y:S01]  /*16ed0*/  @!P3 IMAD.IADD R143, R143, 0x1, -R191 ;  /* 0x000000018f8fb824 */ /* 0x000fe200078e0abf */
[----:B-1----:R-:W-:Y:S02]  /*16ee0*/  MOV R3, R142 ;  /* 0x0000008e00037202 */ /* 0x002fe40000000f00 */
[----:B------:R-:W-:Y:S01]  /*16ef0*/  ISETP.GE.AND P3, PT, R141, RZ, PT ;  /* 0x000000ff8d00720c */ /* 0x000fe20003f66270 */
[----:B------:R-:W-:Y:S01]  /*16f00*/  IMAD.MOV.U32 R141, RZ, RZ, R146 ;  /* 0x000000ffff8d7224 */ /* 0x000fe200078e0092 */
[----:B------:R-:W-:Y:S01]  /*16f10*/  IABS R142, R150 ;  /* 0x00000096008e7213 */ /* 0x000fe20000000000 */
[----:B------:R-:W-:Y:S01]  /*16f20*/  @!P6 IMAD.MOV R3, RZ, RZ, -R3 ;  /* 0x000000ffff03e224 */ /* 0x000fe200078e0a03 */
[----:B------:R-:W-:Y:S01]  /*16f30*/  ISETP.GT.U32.AND P6, PT, R191, R153, PT ;  /* 0x00000099bf00720c */ /* 0x000fe20003fc4070 */
[----:B------:R-:W-:-:S03]  /*16f40*/  IMAD.HI.U32 R146, R194, R145, RZ ;  /* 0x00000091c2927227 */ /* 0x000fc600078e00ff */
[----:B------:R1:W-:Y:S01]  /*16f50*/  STL [R1+0x178], R3 ;  /* 0x0001780301007387 */ /* 0x0003e20000100800 */
[----:B------:R-:W-:-:S04]  /*16f60*/  IMAD.HI.U32 R148, R194, R141, RZ ;  /* 0x0000008dc2947227 */ /* 0x000fc800078e00ff */
[----:B------:R-:W-:-:S04]  /*16f70*/  IMAD.MOV R146, RZ, RZ, -R146 ;  /* 0x000000ffff927224 */ /* 0x000fc800078e0a92 */
[----:B------:R-:W-:Y:S01]  /*16f80*/  @!P6 IADD3 R153, R153, -R191, RZ ;  /* 0x800000bf9999e210 */ /* 0x000fe20007ffe0ff */
[----:B-1----:R-:W-:Y:S02]  /*16f90*/  IMAD.MOV.U32 R3, RZ, RZ, R143 ;  /* 0x000000ffff037224 */ /* 0x002fe400078e008f */
[C---:B------:R-:W-:Y:S01]  /*16fa0*/  IMAD R145, R191.reuse, R146, R145 ;  /* 0x00000092bf917224 */ /* 0x040fe200078e0291 */
[----:B------:R-:W-:Y:S01]  /*16fb0*/  ISETP.GT.U32.AND P6, PT, R191, R153, PT ;  /* 0x00000099bf00720c */ /* 0x000fe20003fc4070 */
[----:B------:R-:W-:Y:S01]  /*16fc0*/  @!P1 IMAD.MOV R3, RZ, RZ, -R3 ;  /* 0x000000ffff039224 */ /* 0x000fe200078e0a03 */
[----:B------:R-:W-:Y:S01]  /*16fd0*/  ISETP.GE.AND P1, PT, R144, RZ, PT ;  /* 0x000000ff9000720c */ /* 0x000fe20003f26270 */
[----:B------:R-:W-:Y:S01]  /*16fe0*/  IMAD.MOV R144, RZ, RZ, -R148 ;  /* 0x000000ffff907224 */ /* 0x000fe200078e0a94 */
[C---:B------:R-:W-:Y:S01]  /*16ff0*/  IADD3 R146, R247.reuse, 0x1c9, RZ ;  /* 0x000001c9f7927810 */ /* 0x040fe20007ffe0ff */
[----:B------:R-:W-:Y:S01]  /*17000*/  IMAD.HI.U32 R143, R194, R142, RZ ;  /* 0x0000008ec28f7227 */ /* 0x000fe200078e00ff */
[----:B------:R1:W-:Y:S01]  /*17010*/  STL [R1+0x180], R3 ;  /* 0x0001800301007387 */ /* 0x0003e20000100800 */
[----:B------:R-:W-:-:S02]  /*17020*/  IADD3 R148, R247, 0x1ca, RZ ;  /* 0x000001caf7947810 */ /* 0x000fc40007ffe0ff */
[----:B------:R-:W-:Y:S02]  /*17030*/  IMAD R141, R191, R144, R141 ;  /* 0x00000090bf8d7224 */ /* 0x000fe400078e028d */
[----:B------:R-:W-:Y:S01]  /*17040*/  IMAD.MOV R143, RZ, RZ, -R143 ;  /* 0x000000ffff8f7224 */ /* 0x000fe200078e0a8f */
[----:B------:R-:W-:Y:S01]  /*17050*/  IABS R144, R148 ;  /* 0x0000009400907213 */ /* 0x000fe20000000000 */
[----:B------:R-:W-:Y:S01]  /*17060*/  @!P6 IMAD.IADD R153, R153, 0x1, -R191 ;  /* 0x000000019999e824 */ /* 0x000fe200078e0abf */
[C---:B------:R-:W-:Y:S01]  /*17070*/  ISETP.GT.U32.AND P6, PT, R191.reuse, R141, PT ;  /* 0x0000008dbf00720c */ /* 0x040fe20003fc4070 */
[----:B------:R-:W-:Y:S01]  /*17080*/  IMAD R142, R191, R143, R142 ;  /* 0x0000008fbf8e7224 */ /* 0x000fe200078e028e */
[----:B------:R-:W-:Y:S01]  /*17090*/  IABS R143, R146 ;  /* 0x00000092008f7213 */ /* 0x000fe20000000000 */
[----:B-1----:R-:W-:Y:S01]  /*170a0*/  IMAD.MOV.U32 R3, RZ, RZ, R147 ;  /* 0x000000ffff037224 */ /* 0x002fe200078e0093 */
[----:B------:R-:W-:Y:S01]  /*170b0*/  IABS R147, R152 ;  /* 0x0000009800937213 */ /* 0x000fe20000000000 */
[----:B------:R-:W-:-:S04]  /*170c0*/  IMAD.HI.U32 R156, R194, R144, RZ ;  /* 0x00000090c29c7227 */ /* 0x000fc800078e00ff */
[----:B------:R-:W-:Y:S01]  /*170d0*/  @!P2 IMAD.MOV R3, RZ, RZ, -R3 ;  /* 0x000000ffff03a224 */ /* 0x000fe200078e0a03 */
[----:B------:R-:W-:Y:S01]  /*170e0*/  ISETP.GT.U32.AND P2, PT, R191, R145, PT ;  /* 0x00000091bf00720c */ /* 0x000fe20003f44070 */
[----:B------:R-:W-:-:S03]  /*170f0*/  IMAD.HI.U32 R155, R194, R143, RZ ;  /* 0x0000008fc29b7227 */ /* 0x000fc600078e00ff */
[----:B------:R1:W-:Y:S01]  /*17100*/  STL [R1+0x17c], R3 ;  /* 0x00017c0301007387 */ /* 0x0003e20000100800 */
[----:B------:R-:W-:Y:S02]  /*17110*/  @!P6 IMAD.IADD R141, R141, 0x1, -R191 ;  /* 0x000000018d8de824 */ /* 0x000fe400078e0abf */
[----:B------:R-:W-:Y:S02]  /*17120*/  IMAD.MOV R155, RZ, RZ, -R155 ;  /* 0x000000ffff9b7224 */ /* 0x000fe400078e0a9b */
[----:B------:R-:W-:Y:S02]  /*17130*/  IMAD.MOV R156, RZ, RZ, -R156 ;  /* 0x000000ffff9c7224 */ /* 0x000fe400078e0a9c */
[----:B------:R-:W-:Y:S02]  /*17140*/  IMAD R143, R191, R155, R143 ;  /* 0x0000009bbf8f7224 */ /* 0x000fe400078e028f */
[----:B------:R-:W-:Y:S01]  /*17150*/  @!P2 IADD3 R145, R145, -R191, RZ ;  /* 0x800000bf9191a210 */ /* 0x000fe20007ffe0ff */
[----:B-1----:R-:W-:Y:S01]  /*17160*/  IMAD.MOV.U32 R3, RZ, RZ, R153 ;  /* 0x000000ffff037224 */ /* 0x002fe200078e0099 */
[C---:B------:R-:W-:Y:S01]  /*17170*/  ISETP.GT.U32.AND P2, PT, R191.reuse, R142, PT ;  /* 0x0000008ebf00720c */ /* 0x040fe20003f44070 */
[----:B------:R-:W-:Y:S01]  /*17180*/  IMAD.HI.U32 R155, R194, R154, RZ ;  /* 0x0000009ac29b7227 */ /* 0x000fe200078e00ff */
[----:B------:R-:W-:-:S03]  /*17190*/  ISETP.GT.U32.AND P6, PT, R191, R145, PT ;  /* 0x00000091bf00720c */ /* 0x000fc60003fc4070 */
[----:B------:R-:W-:Y:S02]  /*171a0*/  @!P3 IMAD.MOV R3, RZ, RZ, -R3 ;  /* 0x000000ffff03b224 */ /* 0x000fe400078e0a03 */
[----:B------:R-:W-:Y:S02]  /*171b0*/  IMAD.MOV R155, RZ, RZ, -R155 ;  /* 0x000000ffff9b7224 */ /* 0x000fe400078e0a9b */
[----:B------:R-:W-:Y:S01]  /*171c0*/  IMAD R144, R191, R156, R144 ;  /* 0x0000009cbf907224 */ /* 0x000fe200078e0290 */
[----:B------:R1:W-:Y:S01]  /*171d0*/  STL [R1+0x160], R3 ;  /* 0x0001600301007387 */ /* 0x0003e20000100800 */
[----:B------:R-:W-:-:S04]  /*171e0*/  IMAD.HI.U32 R153, R194, R151, RZ ;  /* 0x00000097c2997227 */ /* 0x000fc800078e00ff */
[----:B------:R-:W-:Y:S01]  /*171f0*/  @!P2 IMAD.IADD R142, R142, 0x1, -R191 ;  /* 0x000000018e8ea824 */ /* 0x000fe200078e0abf */
[----:B------:R-:W-:Y:S01]  /*17200*/  ISETP.GT.U32.AND P2, PT, R191, R141, PT ;  /* 0x0000008dbf00720c */ /* 0x000fe20003f44070 */
[----:B------:R-:W-:Y:S01]  /*17210*/  IMAD.MOV R153, RZ, RZ, -R153 ;  /* 0x000000ffff997224 */ /* 0x000fe200078e0a99 */
[----:B------:R-:W-:Y:S01]  /*17220*/  @!P6 IADD3 R145, R145, -R191, RZ ;  /* 0x800000bf9191e210 */ /* 0x000fe20007ffe0ff */
[----:B------:R-:W-:Y:S01]  /*17230*/  IMAD.HI.U32 R156, R194, R147, RZ ;  /* 0x00000093c29c7227 */ /* 0x000fe200078e00ff */
[C---:B------:R-:W-:Y:S02]  /*17240*/  ISETP.GT.U32.AND P6, PT, R191.reuse, R143, PT ;  /* 0x0000008fbf00720c */ /* 0x040fe40003fc4070 */
[C---:B------:R-:W-:Y:S01]  /*17250*/  ISETP.GT.U32.AND P3, PT, R191.reuse, R142, PT ;  /* 0x0000008ebf00720c */ /* 0x040fe20003f64070 */
[----:B-1----:R-:W-:Y:S02]  /*17260*/  IMAD.MOV.U32 R3, RZ, RZ, R145 ;  /* 0x000000ffff037224 */ /* 0x002fe400078e0091 */
[C---:B------:R-:W-:Y:S01]  /*17270*/  IMAD R145, R191.reuse, R155, R154 ;  /* 0x0000009bbf917224 */ /* 0x040fe200078e029a */
[----:B------:R-:W-:Y:S01]  /*17280*/  IABS R154, R160 ;  /* 0x000000a0009a7213 */ /* 0x000fe20000000000 */
[----:B------:R-:W-:Y:S01]  /*17290*/  @!P4 IMAD.MOV R3, RZ, RZ, -R3 ;  /* 0x000000ffff03c224 */ /* 0x000fe200078e0a03 */
[----:B------:R-:W-:Y:S01]  /*172a0*/  ISETP.GT.U32.AND P4, PT, R191, R144, PT ;  /* 0x00000090bf00720c */ /* 0x000fe20003f84070 */
[--C-:B------:R-:W-:Y:S01]  /*172b0*/  @!P2 IMAD.IADD R141, R141, 0x1, -R191.reuse ;  /* 0x000000018d8da824 */ /* 0x100fe200078e0abf */
[----:B------:R-:W-:Y:S01]  /*172c0*/  ISETP.GT.U32.AND P2, PT, R191, R145, PT ;  /* 0x00000091bf00720c */ /* 0x000fe20003f44070 */
[----:B------:R-:W-:Y:S01]  /*172d0*/  IMAD.MOV R156, RZ, RZ, -R156 ;  /* 0x000000ffff9c7224 */ /* 0x000fe200078e0a9c */
[----:B------:R-:W-:Y:S01]  /*172e0*/  IADD3 R155, R247, 0x1d1, RZ ;  /* 0x000001d1f79b7810 */ /* 0x000fe20007ffe0ff */
[----:B------:R-:W-:Y:S01]  /*172f0*/  @!P6 IMAD.IADD R143, R143, 0x1, -R191 ;  /* 0x000000018f8fe824 */ /* 0x000fe200078e0abf */
[----:B------:R-:W-:Y:S01]  /*17300*/  ISETP.GE.AND P6, PT, R146, RZ, PT ;  /* 0x000000ff9200720c */ /* 0x000fe20003fc6270 */
[----:B------:R-:W-:Y:S01]  /*17310*/  @!P1 IMAD.MOV R141, RZ, RZ, -R141 ;  /* 0x000000ffff8d9224 */ /* 0x000fe200078e0a8d */
[----:B------:R-:W-:Y:S01]  /*17320*/  @!P3 IADD3 R142, R142, -R191, RZ ;  /* 0x800000bf8e8eb210 */ /* 0x000fe20007ffe0ff */
[----:B------:R-:W-:Y:S01]  /*17330*/  IMAD R146, R191, R153, R151 ;  /* 0x00000099bf927224 */ /* 0x000fe200078e0297 */
[----:B------:R-:W-:Y:S01]  /*17340*/  IADD3 R153, R247, 0x1cf, RZ ;  /* 0x000001cff7997810 */ /* 0x000fe20007ffe0ff */
[C---:B------:R-:W-:Y:S01]  /*17350*/  IMAD R147, R191.reuse, R156, R147 ;  /* 0x0000009cbf937224 */ /* 0x040fe200078e0293 */
[----:B------:R-:W-:Y:S01]  /*17360*/  ISETP.GE.AND P3, PT, R150, RZ, PT ;  /* 0x000000ff9600720c */ /* 0x000fe20003f66270 */
[--C-:B------:R-:W-:Y:S01]  /*17370*/  @!P4 IMAD.IADD R144, R144, 0x1, -R191.reuse ;  /* 0x000000019090c824 */ /* 0x100fe200078e0abf */
[----:B------:R-:W-:Y:S01]  /*17380*/  ISETP.GT.U32.AND P4, PT, R191, R143, PT ;  /* 0x0000008fbf00720c */ /* 0x000fe20003f84070 */
[----:B------:R-:W-:Y:S01]  /*17390*/  @!P2 IMAD.IADD R145, R145, 0x1, -R191 ;  /* 0x000000019191a824 */ /* 0x000fe200078e0abf */
[----:B------:R-:W-:Y:S01]  /*173a0*/  IABS R159, R153 ;  /* 0x00000099009f7213 */ /* 0x000fe20000000000 */
[C---:B------:R-:W-:Y:S01]  /*173b0*/  IMAD.HI.U32 R158, R194.reuse, R154, RZ ;  /* 0x0000009ac29e7227 */ /* 0x040fe200078e00ff */
[C---:B------:R-:W-:Y:S01]  /*173c0*/  ISETP.GT.U32.AND P2, PT, R191.reuse, R144, PT ;  /* 0x00000090bf00720c */ /* 0x040fe20003f44070 */
[----:B------:R1:W-:Y:S01]  /*173d0*/  STL [R1+0x15c], R3 ;  /* 0x00015c0301007387 */ /* 0x0003e20000100800 */
[----:B------:R-:W-:Y:S01]  /*173e0*/  ISETP.GT.U32.AND P1, PT, R191, R145, PT ;  /* 0x00000091bf00720c */ /* 0x000fe20003f24070 */
[----:B------:R-:W-:Y:S01]  /*173f0*/  IMAD.MOV R158, RZ, RZ, -R158 ;  /* 0x000000ffff9e7224 */ /* 0x000fe200078e0a9e */
[----:B------:R-:W-:Y:S01]  /*17400*/  IADD3 R156, R247, 0x1d0, RZ ;  /* 0x000001d0f79c7810 */ /* 0x000fe20007ffe0ff */
[----:B------:R-:W-:Y:S01]  /*17410*/  IMAD.HI.U32 R161, R194, R159, RZ ;  /* 0x0000009fc2a17227 */ /* 0x000fe200078e00ff */
[----:B------:R-:W-:-:S02]  /*17420*/  IABS R151, R155 ;  /* 0x0000009b00977213 */ /* 0x000fc40000000000 */
[----:B------:R-:W-:Y:S01]  /*17430*/  IABS R150, R156 ;  /* 0x0000009c00967213 */ /* 0x000fe20000000000 */
[----:B------:R-:W-:Y:S01]  /*17440*/  @!P4 IMAD.IADD R143, R143, 0x1, -R191 ;  /* 0x000000018f8fc824 */ /* 0x000fe200078e0abf */
[C---:B------:R-:W-:Y:S01]  /*17450*/  ISETP.GT.U32.AND P4, PT, R191.reuse, R146, PT ;  /* 0x00000092bf00720c */ /* 0x040fe20003f84070 */
[----:B------:R-:W-:Y:S02]  /*17460*/  IMAD.MOV R161, RZ, RZ, -R161 ;  /* 0x000000ffffa17224 */ /* 0x000fe400078e0aa1 */
[----:B------:R-:W-:Y:S01]  /*17470*/  @!P2 IADD3 R144, R144, -R191, RZ ;  /* 0x800000bf9090a210 */ /* 0x000fe20007ffe0ff */
[----:B------:R-:W-:Y:S01]  /*17480*/  @!P3 IMAD.MOV R142, RZ, RZ, -R142 ;  /* 0x000000ffff8eb224 */ /* 0x000fe200078e0a8e */
[----:B------:R-:W-:Y:S01]  /*17490*/  ISETP.GT.U32.AND P2, PT, R191, R147, PT ;  /* 0x00000093bf00720c */ /* 0x000fe20003f44070 */
[----:B------:R-:W-:Y:S01]  /*174a0*/  @!P1 IMAD.IADD R145, R145, 0x1, -R191 ;  /* 0x0000000191919824 */ /* 0x000fe200078e0abf */
[----:B------:R-:W-:Y:S01]  /*174b0*/  ISETP.GE.AND P1, PT, R148, RZ, PT ;  /* 0x000000ff9400720c */ /* 0x000fe20003f26270 */
[----:B------:R-:W-:-:S02]  /*174c0*/  IMAD R148, R191, R158, R154 ;  /* 0x0000009ebf947224 */ /* 0x000fc400078e029a */
[----:B------:R-:W-:-:S04]  /*174d0*/  IMAD.HI.U32 R158, R194, R150, RZ ;  /* 0x00000096c29e7227 */ /* 0x000fc800078e00ff */
[----:B------:R-:W-:Y:S01]  /*174e0*/  @!P4 IMAD.IADD R146, R146, 0x1, -R191 ;  /* 0x000000019292c824 */ /* 0x000fe200078e0abf */
[----:B------:R-:W-:Y:S01]  /*174f0*/  ISETP.GT.U32.AND P4, PT, R191, R148, PT ;  /* 0x00000094bf00720c */ /* 0x000fe20003f84070 */
[----:B------:R-:W-:-:S03]  /*17500*/  IMAD.HI.U32 R154, R194, R151, RZ ;  /* 0x00000097c29a7227 */ /* 0x000fc600078e00ff */
[----:B------:R-:W-:Y:S01]  /*17510*/  ISETP.GT.U32.AND P3, PT, R191, R146, PT ;  /* 0x00000092bf00720c */ /* 0x000fe20003f64070 */
[----:B------:R-:W-:Y:S01]  /*17520*/  @!P2 IMAD.IADD R147, R147, 0x1, -R191 ;  /* 0x000000019393a824 */ /* 0x000fe200078e0abf */
[----:B------:R-:W-:Y:S01]  /*17530*/  ISETP.GE.AND P2, PT, R149, RZ, PT ;  /* 0x000000ff9500720c */ /* 0x000fe20003f46270 */
[C---:B------:R-:W-:Y:S02]  /*17540*/  IMAD R149, R191.reuse, R161, R159 ;  /* 0x000000a1bf957224 */ /* 0x040fe400078e029f */
[----:B------:R-:W-:Y:S02]  /*17550*/  IMAD.MOV R158, RZ, RZ, -R158 ;  /* 0x000000ffff9e7224 */ /* 0x000fe400078e0a9e */
[----:B------:R-:W-:Y:S01]  /*17560*/  @!P1 IMAD.MOV R144, RZ, RZ, -R144 ;  /* 0x000000ffff909224 */ /* 0x000fe200078e0a90 */
[C---:B------:R-:W-:Y:S01]  /*17570*/  ISETP.GT.U32.AND P1, PT, R191.reuse, R149, PT ;  /* 0x00000095bf00720c */ /* 0x040fe20003f24070 */
[----:B------:R-:W-:Y:S01]  /*17580*/  IMAD.MOV R154, RZ, RZ, -R154 ;  /* 0x000000ffff9a7224 */ /* 0x000fe200078e0a9a */
[----:B------:R-:W-:Y:S01]  /*17590*/  @!P4 IADD3 R148, R148, -R191, RZ ;  /* 0x800000bf9494c210 */ /* 0x000fe20007ffe0ff */
[C---:B------:R-:W-:Y:S01]  /*175a0*/  IMAD R150, R191.reuse, R158, R150 ;  /* 0x0000009ebf967224 */ /* 0x040fe200078e0296 */
[----:B------:R-:W-:Y:S01]  /*175b0*/  ISETP.GT.U32.AND P4, PT, R191, R147, PT ;  /* 0x00000093bf00720c */ /* 0x000fe20003f84070 */
[----:B------:R-:W-:Y:S01]  /*175c0*/  @!P6 IMAD.MOV R143, RZ, RZ, -R143 ;  /* 0x000000ffff8fe224 */ /* 0x000fe200078e0a8f */
[----:B------:R-:W-:Y:S01]  /*175d0*/  IADD3 R158, R247, 0x1d2, RZ ;  /* 0x000001d2f79e7810 */ /* 0x000fe20007ffe0ff */
[C---:B------:R-:W-:Y:S01]  /*175e0*/  IMAD R151, R191.reuse, R154, R151 ;  /* 0x0000009abf977224 */ /* 0x040fe200078e0297 */
[C---:B------:R-:W-:Y:S01]  /*175f0*/  ISETP.GT.U32.AND P6, PT, R191.reuse, R148, PT ;  /* 0x00000094bf00720c */ /* 0x040fe20003fc4070 */
[----:B------:R-:W-:Y:S01]  /*17600*/  @!P2 IMAD.MOV R145, RZ, RZ, -R145 ;  /* 0x000000ffff91a224 */ /* 0x000fe200078e0a91 */
[----:B------:R-:W-:Y:S01]  /*17610*/  ISETP.GT.U32.AND P2, PT, R191, R150, PT ;  /* 0x00000096bf00720c */ /* 0x000fe20003f44070 */
[--C-:B------:R-:W-:Y:S01]  /*17620*/  @!P3 IMAD.IADD R146, R146, 0x1, -R191.reuse ;  /* 0x000000019292b824 */ /* 0x100fe200078e0abf */
[----:B------:R-:W-:Y:S01]  /*17630*/  IABS R159, R158 ;  /* 0x0000009e009f7213 */ /* 0x000fe20000000000 */
[----:B------:R-:W-:Y:S01]  /*17640*/  @!P1 IMAD.IADD R149, R149, 0x1, -R191 ;  /* 0x0000000195959824 */ /* 0x000fe200078e0abf */
[----:B------:R-:W-:Y:S01]  /*17650*/  IADD3 R154, R247, 0x1d3, RZ ;  /* 0x000001d3f79a7810 */ /* 0x000fe20007ffe0ff */
[----:B-1----:R-:W-:Y:S01]  /*17660*/  IMAD R3, R26, c[0x0][0x188], RZ ;  /* 0x000062001a037a24 */ /* 0x002fe200078e02ff */
[----:B------:R-:W-:Y:S01]  /*17670*/  ISETP.GT.U32.AND P3, PT, R191, R151, PT ;  /* 0x00000097bf00720c */ /* 0x000fe20003f64070 */
[----:B------:R-:W-:Y:S01]  /*17680*/  IMAD.HI.U32 R161, R194, R159, RZ ;  /* 0x0000009fc2a17227 */ /* 0x000fe200078e00ff */
[----:B------:R-:W-:-:S02]  /*17690*/  ISETP.GE.AND P1, PT, R160, RZ, PT ;  /* 0x000000ffa000720c */ /* 0x000fc40003f26270 */
[----:B------:R-:W-:Y:S01]  /*176a0*/  IABS R162, R154 ;  /* 0x0000009a00a27213 */ /* 0x000fe20000000000 */
[----:B------:R-:W-:Y:S01]  /*176b0*/  @!P4 IMAD.IADD R147, R147, 0x1, -R191 ;  /* 0x000000019393c824 */ /* 0x000fe200078e0abf */
[----:B------:R-:W-:Y:S01]  /*176c0*/  ISETP.GE.AND P4, PT, R157, RZ, PT ;  /* 0x000000ff9d00720c */ /* 0x000fe20003f86270 */
[----:B------:R-:W-:Y:S01]  /*176d0*/  IMAD.MOV R161, RZ, RZ, -R161 ;  /* 0x000000ffffa17224 */ /* 0x000fe200078e0aa1 */
[----:B------:R-:W-:Y:S01]  /*176e0*/  MOV R157, R162 ;  /* 0x000000a2009d7202 */ /* 0x000fe20000000f00 */
[--C-:B------:R-:W-:Y:S01]  /*176f0*/  @!P6 IMAD.IADD R148, R148, 0x1, -R191.reuse ;  /* 0x000000019494e824 */ /* 0x100fe200078e0abf */
[----:B------:R-:W-:Y:S01]  /*17700*/  ISETP.GE.AND P6, PT, R152, RZ, PT ;  /* 0x000000ff9800720c */ /* 0x000fe20003fc6270 */
[----:B------:R-:W-:Y:S01]  /*17710*/  @!P2 IMAD.IADD R150, R150, 0x1, -R191 ;  /* 0x000000019696a824 */ /* 0x000fe200078e0abf */
[C---:B------:R-:W-:Y:S01]  /*17720*/  ISETP.GT.U32.AND P2, PT, R191.reuse, R149, PT ;  /* 0x00000095bf00720c */ /* 0x040fe20003f44070 */
[----:B------:R-:W-:Y:S01]  /*17730*/  IMAD R152, R191, R161, R159 ;  /* 0x000000a1bf987224 */ /* 0x000fe200078e029f */
[C---:B------:R-:W-:Y:S01]  /*17740*/  IADD3 R162, R247.reuse, 0x1d7, RZ ;  /* 0x000001d7f7a27810 */ /* 0x040fe20007ffe0ff */
[----:B------:R-:W-:Y:S01]  /*17750*/  IMAD.HI.U32 R159, R194, R157, RZ ;  /* 0x0000009dc29f7227 */ /* 0x000fe200078e00ff */
[----:B------:R-:W-:-:S03]  /*17760*/  IADD3 R161, R247, 0x1d9, RZ ;  /* 0x000001d9f7a17810 */ /* 0x000fc60007ffe0ff */
[----:B------:R-:W-:Y:S01]  /*17770*/  @!P3 IMAD.IADD R151, R151, 0x1, -R191 ;  /* 0x000000019797b824 */ /* 0x000fe200078e0abf */
[C---:B------:R-:W-:Y:S01]  /*17780*/  ISETP.GT.U32.AND P3, PT, R191.reuse, R150, PT ;  /* 0x00000096bf00720c */ /* 0x040fe20003f64070 */
[----:B------:R-:W-:Y:S01]  /*17790*/  @!P1 IMAD.MOV R148, RZ, RZ, -R148 ;  /* 0x000000ffff949224 */ /* 0x000fe200078e0a94 */
[----:B------:R-:W-:Y:S01]  /*177a0*/  ISETP.GT.U32.AND P1, PT, R191, R152, PT ;  /* 0x00000098bf00720c */ /* 0x000fe20003f24070 */
[----:B------:R-:W-:Y:S01]  /*177b0*/  @!P4 IMAD.MOV R146, RZ, RZ, -R146 ;  /* 0x000000ffff92c224 */ /* 0x000fe200078e0a92 */
[----:B------:R-:W-:Y:S01]  /*177c0*/  IADD3 R159, -R159, RZ, RZ ;  /* 0x000000ff9f9f7210 */ /* 0x000fe20007ffe1ff */
[----:B------:R-:W-:Y:S01]  /*177d0*/  @!P6 IMAD.MOV R147, RZ, RZ, -R147 ;  /* 0x000000ffff93e224 */ /* 0x000fe200078e0a93 */
[----:B------:R-:W-:Y:S01]  /*177e0*/  ISETP.GT.U32.AND P4, PT, R191, R151, PT ;  /* 0x00000097bf00720c */ /* 0x000fe20003f84070 */
[----:B------:R-:W-:Y:S01]  /*177f0*/  @!P2 IMAD.IADD R149, R149, 0x1, -R191 ;  /* 0x000000019595a824 */ /* 0x000fe200078e0abf */
[----:B------:R-:W-:Y:S01]  /*17800*/  ISETP.GE.AND P6, PT, R153, RZ, PT ;  /* 0x000000ff9900720c */ /* 0x000fe20003fc6270 */
[----:B------:R-:W-:Y:S01]  /*17810*/  IMAD R153, R191, R159, R157 ;  /* 0x0000009fbf997224 */ /* 0x000fe200078e029d */
[----:B------:R-:W-:Y:S01]  /*17820*/  ISETP.GE.AND P2, PT, R156, RZ, PT ;  /* 0x000000ff9c00720c */ /* 0x000fe20003f46270 */
[----:B------:R-:W-:Y:S01]  /*17830*/  IMAD R3, R199, 0x2, R3 ;  /* 0x00000002c7037824 */ /* 0x000fe200078e0203 */
[C---:B------:R-:W-:Y:S01]  /*17840*/  IADD3 R157, R247.reuse, 0x1d5, RZ ;  /* 0x000001d5f79d7810 */ /* 0x040fe20007ffe0ff */
[----:B------:R-:W-:Y:S01]  /*17850*/  @!P3 IMAD.IADD R150, R150, 0x1, -R191 ;  /* 0x000000019696b824 */ /* 0x000fe200078e0abf */
[----:B------:R-:W-:Y:S01]  /*17860*/  IADD3 R156, R247, 0x1d4, RZ ;  /* 0x000001d4f79c7810 */ /* 0x000fe20007ffe0ff */
[----:B------:R-:W-:Y:S01]  /*17870*/  IMAD R3, R199, 0x2, R3 ;  /* 0x00000002c7037824 */ /* 0x000fe200078e0203 */
[----:B------:R-:W-:-:S02]  /*17880*/  IABS R160, R157 ;  /* 0x0000009d00a07213 */ /* 0x000fc40000000000 */
[----:B------:R-:W-:Y:S01]  /*17890*/  ISETP.GT.U32.AND P3, PT, R191, R153, PT ;  /* 0x00000099bf00720c */ /* 0x000fe20003f64070 */
[----:B------:R-:W-:Y:S01]  /*178a0*/  @!P4 IMAD.IADD R151, R151, 0x1, -R191 ;  /* 0x000000019797c824 */ /* 0x000fe200078e0abf */
[----:B------:R-:W-:Y:S01]  /*178b0*/  IABS R159, R156 ;  /* 0x0000009c009f7213 */ /* 0x000fe20000000000 */
[----:B------:R-:W-:Y:S01]  /*178c0*/  @!P6 IMAD.MOV R149, RZ, RZ, -R149 ;  /* 0x000000ffff95e224 */ /* 0x000fe200078e0a95 */
[----:B------:R-:W-:Y:S01]  /*178d0*/  @!P1 IADD3 R152, R152, -R191, RZ ;  /* 0x800000bf98989210 */ /* 0x000fe20007ffe0ff */
[----:B------:R-:W-:Y:S01]  /*178e0*/  @!P2 IMAD.MOV R150, RZ, RZ, -R150 ;  /* 0x000000ffff96a224 */ /* 0x000fe200078e0a96 */
[----:B------:R-:W-:Y:S01]  /*178f0*/  ISETP.GE.AND P4, PT, R155, RZ, PT ;  /* 0x000000ff9b00720c */ /* 0x000fe20003f86270 */
[----:B------:R-:W-:Y:S01]  /*17900*/  IMAD.MOV.U32 R155, RZ, RZ, R160 ;  /* 0x000000ffff9b7224 */ /* 0x000fe200078e00a0 */
[----:B------:R-:W-:Y:S01]  /*17910*/  ISETP.GT.U32.AND P1, PT, R191, R152, PT ;  /* 0x00000098bf00720c */ /* 0x000fe20003f24070 */
[----:B------:R-:W-:Y:S01]  /*17920*/  IMAD.HI.U32 R160, R194, R159, RZ ;  /* 0x0000009fc2a07227 */ /* 0x000fe200078e00ff */
[----:B------:R-:W-:-:S02]  /*17930*/  ISETP.GE.AND P2, PT, R154, RZ, PT ;  /* 0x000000ff9a00720c */ /* 0x000fc40003f46270 */
[----:B------:R-:W-:Y:S01]  /*17940*/  ISETP.GE.AND P6, PT, R158, RZ, PT ;  /* 0x000000ff9e00720c */ /* 0x000fe20003fc6270 */
[----:B------:R-:W-:Y:S02]  /*17950*/  IMAD.MOV R160, RZ, RZ, -R160 ;  /* 0x000000ffffa07224 */ /* 0x000fe400078e0aa0 */
[----:B------:R-:W-:Y:S02]  /*17960*/  @!P3 IMAD.IADD R153, R153, 0x1, -R191 ;  /* 0x000000019999b824 */ /* 0x000fe400078e0abf */
[C---:B------:R-:W-:Y:S02]  /*17970*/  IMAD R154, R191.reuse, R160, R159 ;  /* 0x000000a0bf9a7224 */ /* 0x040fe400078e029f */
[----:B------:R-:W-:Y:S01]  /*17980*/  IMAD.HI.U32 R158, R194, R155, RZ ;  /* 0x0000009bc29e7227 */ /* 0x000fe200078e00ff */
[C---:B------:R-:W-:Y:S02]  /*17990*/  ISETP.GT.U32.AND P3, PT, R191.reuse, R153, PT ;  /* 0x00000099bf00720c */ /* 0x040fe40003f64070 */
[----:B------:R-:W-:Y:S01]  /*179a0*/  @!P1 IADD3 R152, R152, -R191, RZ ;  /* 0x800000bf98989210 */ /* 0x000fe20007ffe0ff */
[----:B------:R-:W-:Y:S01]  /*179b0*/  IMAD.MOV R158, RZ, RZ, -R158 ;  /* 0x000000ffff9e7224 */ /* 0x000fe200078e0a9e */
[C---:B------:R-:W-:Y:S01]  /*179c0*/  ISETP.GT.U32.AND P1, PT, R191.reuse, R154, PT ;  /* 0x0000009abf00720c */ /* 0x040fe20003f24070 */
[----:B------:R-:W-:Y:S01]  /*179d0*/  @!P4 IMAD.MOV R151, RZ, RZ, -R151 ;  /* 0x000000ffff97c224 */ /* 0x000fe200078e0a97 */
[----:B------:R-:W-:Y:S01]  /*179e0*/  ISETP.GE.AND P4, PT, R156, RZ, PT ;  /* 0x000000ff9c00720c */ /* 0x000fe20003f86270 */
[----:B------:R-:W-:Y:S01]  /*179f0*/  IMAD R155, R191, R158, R155 ;  /* 0x0000009ebf9b7224 */ /* 0x000fe200078e029b */
[----:B------:R-:W-:Y:S01]  /*17a00*/  IADD3 R156, R247, 0x1d6, RZ ;  /* 0x000001d6f79c7810 */ /* 0x000fe20007ffe0ff */
[----:B------:R-:W-:Y:S01]  /*17a10*/  @!P6 IMAD.MOV R152, RZ, RZ, -R152 ;  /* 0x000000ffff98e224 */ /* 0x000fe200078e0a98 */
[----:B------:R-:W-:Y:S01]  /*17a20*/  IABS R158, R162 ;  /* 0x000000a2009e7213 */ /* 0x000fe20000000000 */
[----:B------:R-:W-:Y:S01]  /*17a30*/  IMAD R3, R199, 0x2, R3 ;  /* 0x00000002c7037824 */ /* 0x000fe200078e0203 */
[----:B------:R-:W-:Y:S01]  /*17a40*/  IABS R159, R156 ;  /* 0x0000009c009f7213 */ /* 0x000fe20000000000 */
[----:B------:R-:W-:Y:S01]  /*17a50*/  @!P3 IMAD.IADD R153, R153, 0x1, -R191 ;  /* 0x000000019999b824 */ /* 0x000fe200078e0abf */
[----:B------:R-:W-:Y:S01]  /*17a60*/  ISETP.GT.U32.AND P6, PT, R191, R155, PT ;  /* 0x0000009bbf00720c */ /* 0x000fe20003fc4070 */
[----:B------:R-:W-:Y:S01]  /*17a70*/  IMAD R3, R199, 0x2, R3 ;  /* 0x00000002c7037824 */ /* 0x000fe200078e0203 */
[----:B------:R-:W-:Y:S01]  /*17a80*/  ISETP.GE.AND P3, PT, R157, RZ, PT ;  /* 0x000000ff9d00720c */ /* 0x000fe20003f66270 */
[----:B------:R-:W-:Y:S01]  /*17a90*/  @!P1 IMAD.IADD R154, R154, 0x1, -R191 ;  /* 0x000000019a9a9824 */ /* 0x000fe200078e0abf */
[----:B------:R-:W-:Y:S01]  /*17aa0*/  ISETP.GE.AND P1, PT, R156, RZ, PT ;  /* 0x000000ff9c00720c */ /* 0x000fe20003f26270 */
[----:B------:R-:W-:Y:S01]  /*17ab0*/  @!P2 IMAD.MOV R153, RZ, RZ, -R153 ;  /* 0x000000ffff99a224 */ /* 0x000fe200078e0a99 */
[----:B------:R1:W-:Y:S01]  /*17ac0*/  STL [R1+0x1b8], R3 ;  /* 0x0001b80301007387 */ /* 0x0003e20000100800 */
[----:B------:R-:W-:Y:S01]  /*17ad0*/  IMAD.HI.U32 R156, R194, R159, RZ ;  /* 0x0000009fc29c7227 */ /* 0x000fe200078e00ff */
[----:B------:R-:W-:-:S03]  /*17ae0*/  ISETP.GT.U32.AND P2, PT, R191, R154, PT ;  /* 0x0000009abf00720c */ /* 0x000fc60003f44070 */
[----:B------:R-:W-:Y:S01]  /*17af0*/  IMAD.MOV.U32 R157, RZ, RZ, R158 ;  /* 0x000000ffff9d7224 */ /* 0x000fe200078e009e */
[----:B------:R-:W-:Y:S01]  /*17b00*/  IADD3 R156, -R156, RZ, RZ ;  /* 0x000000ff9c9c7210 */ /* 0x000fe20007ffe1ff */
[----:B------:R-:W-:Y:S01]  /*17b10*/  @!P6 IMAD.IADD R155, R155, 0x1, -R191 ;  /* 0x000000019b9be824 */ /* 0x000fe200078e0abf */
[----:B------:R-:W-:Y:S01]  /*17b20*/  IADD3 R158, R247, 0x1d8, RZ ;  /* 0x000001d8f79e7810 */ /* 0x000fe20007ffe0ff */
[----:B------:R-:W-:-:S03]  /*17b30*/  IMAD.HI.U32 R160, R194, R157, RZ ;  /* 0x0000009dc2a07227 */ /* 0x000fc600078e00ff */
[C---:B------:R-:W-:Y:S01]  /*17b40*/  ISETP.GT.U32.AND P6, PT, R191.reuse, R155, PT ;  /* 0x0000009bbf00720c */ /* 0x040fe20003fc4070 */
[----:B------:R-:W-:Y:S01]  /*17b50*/  IMAD.MOV R160, RZ, RZ, -R160 ;  /* 0x000000ffffa07224 */ /* 0x000fe200078e0aa0 */
[----:B------:R-:W-:Y:S01]  /*17b60*/  IABS R163, R158 ;  /* 0x0000009e00a37213 */ /* 0x000fe20000000000 */
[C---:B------:R-:W-:Y:S01]  /*17b70*/  IMAD R156, R191.reuse, R156, R159 ;  /* 0x0000009cbf9c7224 */ /* 0x040fe200078e029f */
[----:B------:R-:W-:Y:S01]  /*17b80*/  IABS R159, R161 ;  /* 0x000000a1009f7213 */ /* 0x000fe20000000000 */
[C---:B------:R-:W-:Y:S02]  /*17b90*/  IMAD R157, R191.reuse, R160, R157 ;  /* 0x000000a0bf9d7224 */ /* 0x040fe400078e029d */
[----:B------:R-:W-:Y:S01]  /*17ba0*/  @!P2 IMAD.IADD R154, R154, 0x1, -R191 ;  /* 0x000000019a9aa824 */ /* 0x000fe200078e0abf */
[C---:B------:R-:W-:Y:S01]  /*17bb0*/  ISETP.GT.U32.AND P2, PT, R191.reuse, R156, PT ;  /* 0x0000009cbf00720c */ /* 0x040fe20003f44070 */
[----:B------:R-:W-:Y:S02]  /*17bc0*/  IMAD.MOV.U32 R160, RZ, RZ, R163 ;  /* 0x000000ffffa07224 */ /* 0x000fe400078e00a3 */
[----:B------:R-:W-:Y:S01]  /*17bd0*/  @!P4 IMAD.MOV R154, RZ, RZ, -R154 ;  /* 0x000000ffff9ac224 */ /* 0x000fe200078e0a9a */
[----:B------:R-:W-:Y:S01]  /*17be0*/  ISETP.GT.U32.AND P4, PT, R191, R157, PT ;  /* 0x0000009dbf00720c */ /* 0x000fe20003f84070 */
[----:B------:R-:W-:Y:S01]  /*17bf0*/  @!P6 IMAD.IADD R155, R155, 0x1, -R191 ;  /* 0x000000019b9be824 */ /* 0x000fe200078e0abf */
[----:B------:R-:W-:Y:S01]  /*17c00*/  ISETP.GE.AND P6, PT, R162, RZ, PT ;  /* 0x000000ffa200720c */ /* 0x000fe20003fc6270 */
[----:B------:R-:W-:-:S04]  /*17c10*/  IMAD.HI.U32 R163, R194, R160, RZ ;  /* 0x000000a0c2a37227 */ /* 0x000fc800078e00ff */
[----:B------:R-:W-:Y:S02]  /*17c20*/  @!P3 IMAD.MOV R155, RZ, RZ, -R155 ;  /* 0x000000ffff9bb224 */ /* 0x000fe400078e0a9b */
[----:B------:R-:W-:Y:S01]  /*17c30*/  @!P2 IMAD.IADD R156, R156, 0x1, -R191 ;  /* 0x000000019c9ca824 */ /* 0x000fe200078e0abf */
[----:B------:R-:W-:Y:S01]  /*17c40*/  ISETP.GE.AND P2, PT, R158, RZ, PT ;  /* 0x000000ff9e00720c */ /* 0x000fe20003f46270 */
[----:B------:R-:W-:-:S03]  /*17c50*/  IMAD.HI.U32 R165, R194, R159, RZ ;  /* 0x0000009fc2a57227 */ /* 0x000fc600078e00ff */
[----:B------:R-:W-:Y:S01]  /*17c60*/  ISETP.GT.U32.AND P3, PT, R191, R156, PT ;  /* 0x0000009cbf00720c */ /* 0x000fe20003f64070 */
[----:B------:R-:W-:Y:S02]  /*17c70*/  @!P4 IMAD.IADD R157, R157, 0x1, -R191 ;  /* 0x000000019d9dc824 */ /* 0x000fe400078e0abf */
[----:B------:R-:W-:Y:S01]  /*17c80*/  IMAD.MOV R162, RZ, RZ, -R163 ;  /* 0x000000ffffa27224 */ /* 0x000fe200078e0aa3 */
[----:B------:R-:W-:Y:S01]  /*17c90*/  IADD3 R163, -R165, RZ, RZ ;  /* 0x000000ffa5a37210 */ /* 0x000fe20007ffe1ff */
[----:B-1----:R-:W-:Y:S01]  /*17ca0*/  IMAD R3, R199, 0x2, R3 ;  /* 0x00000002c7037824 */ /* 0x002fe200078e0203 */
[C---:B------:R-:W-:Y:S01]  /*17cb0*/  ISETP.GT.U32.AND P4, PT, R191.reuse, R157, PT ;  /* 0x0000009dbf00720c */ /* 0x040fe20003f84070 */
[----:B------:R-:W-:Y:S01]  /*17cc0*/  IMAD R158, R191, R162, R160 ;  /* 0x000000a2bf9e7224 */ /* 0x000fe200078e02a0 */
[----:B------:R-:W-:Y:S01]  /*17cd0*/  IADD3 R165, R247, 0x1dc, RZ ;  /* 0x000001dcf7a57810 */ /* 0x000fe20007ffe0ff */
[----:B------:R-:W-:Y:S01]  /*17ce0*/  IMAD.MOV.U32 R160, RZ, RZ, R166 ;  /* 0x000000ffffa07224 */ /* 0x000fe200078e00a6 */
[----:B------:R1:W-:Y:S01]  /*17cf0*/  STL [R1+0x380], R3 ;  /* 0x0003800301007387 */ /* 0x0003e20000100800 */
[----:B------:R-:W-:Y:S01]  /*17d00*/  IMAD R159, R191, R163, R159 ;  /* 0x000000a3bf9f7224 */ /* 0x000fe200078e029f */
[----:B------:R-:W-:Y:S01]  /*17d10*/  IABS R166, R165 ;  /* 0x000000a500a67213 */ /* 0x000fe20000000000 */
[----:B------:R-:W-:Y:S01]  /*17d20*/  IMAD.HI.U32 R162, R194, R160, RZ ;  /* 0x000000a0c2a27227 */ /* 0x000fe200078e00ff */
[----:B------:R-:W-:-:S02]  /*17d30*/  @!P3 IADD3 R156, R156, -R191, RZ ;  /* 0x800000bf9c9cb210 */ /* 0x000fc40007ffe0ff */
[----:B------:R-:W-:Y:S01]  /*17d40*/  ISETP.GT.U32.AND P3, PT, R191, R158, PT ;  /* 0x0000009ebf00720c */ /* 0x000fe20003f64070 */
[----:B------:R-:W-:Y:S01]  /*17d50*/  IMAD.MOV R168, RZ, RZ, -R162 ;  /* 0x000000ffffa87224 */ /* 0x000fe200078e0aa2 */
[----:B------:R-:W-:Y:S01]  /*17d60*/  IABS R163, R171 ;  /* 0x000000ab00a37213 */ /* 0x000fe20000000000 */
[----:B------:R-:W-:Y:S01]  /*17d70*/  @!P4 IMAD.IADD R157, R157, 0x1, -R191 ;  /* 0x000000019d9dc824 */ /* 0x000fe200078e0abf */
[C---:B------:R-:W-:Y:S01]  /*17d80*/  ISETP.GT.U32.AND P4, PT, R191.reuse, R159, PT ;  /* 0x0000009fbf00720c */ /* 0x040fe20003f84070 */
[C---:B------:R-:W-:Y:S02]  /*17d90*/  IMAD R160, R191.reuse, R168, R160 ;  /* 0x000000a8bfa07224 */ /* 0x040fe400078e02a0 */
[----:B------:R-:W-:Y:S02]  /*17da0*/  @!P1 IMAD.MOV R156, RZ, RZ, -R156 ;  /* 0x000000ffff9c9224 */ /* 0x000fe400078e0a9c */
[----:B------:R-:W-:Y:S01]  /*17db0*/  IMAD.MOV.U32 R162, RZ, RZ, R166 ;  /* 0x000000ffffa27224 */ /* 0x000fe200078e00a6 */
[----:B------:R-:W-:Y:S01]  /*17dc0*/  ISETP.GT.U32.AND P1, PT, R191, R160, PT ;  /* 0x000000a0bf00720c */ /* 0x000fe20003f24070 */
[----:B------:R-:W-:-:S04]  /*17dd0*/  IMAD.HI.U32 R166, R194, R163, RZ ;  /* 0x000000a3c2a67227 */ /* 0x000fc800078e00ff */
[--C-:B------:R-:W-:Y:S02]  /*17de0*/  @!P3 IMAD.IADD R158, R158, 0x1, -R191.reuse ;  /* 0x000000019e9eb824 */ /* 0x100fe400078e0abf */
[----:B------:R-:W-:Y:S02]  /*17df0*/  @!P4 IMAD.IADD R159, R159, 0x1, -R191 ;  /* 0x000000019f9fc824 */ /* 0x000fe400078e0abf */
[----:B------:R-:W-:Y:S01]  /*17e00*/  IMAD.MOV R166, RZ, RZ, -R166 ;  /* 0x000000ffffa67224 */ /* 0x000fe200078e0aa6 */
[C---:B------:R-:W-:Y:S01]  /*17e10*/  ISETP.GT.U32.AND P3, PT, R191.reuse, R158, PT ;  /* 0x0000009ebf00720c */ /* 0x040fe20003f64070 */
[----:B------:R-:W-:Y:S01]  /*17e20*/  @!P6 IMAD.MOV R157, RZ, RZ, -R157 ;  /* 0x000000ffff9de224 */ /* 0x000fe200078e0a9d */
[----:B------:R-:W-:Y:S01]  /*17e30*/  ISETP.GT.U32.AND P4, PT, R191, R159, PT ;  /* 0x0000009fbf00720c */ /* 0x000fe20003f84070 */
[----:B------:R-:W-:Y:S01]  /*17e40*/  IMAD.HI.U32 R168, R194, R162, RZ ;  /* 0x000000a2c2a87227 */ /* 0x000fe200078e00ff */
[----:B------:R-:W-:-:S03]  /*17e50*/  ISETP.GE.AND P6, PT, R161, RZ, PT ;  /* 0x000000ffa100720c */ /* 0x000fc60003fc6270 */
[----:B------:R-:W-:Y:S01]  /*17e60*/  IMAD R161, R191, R166, R163 ;  /* 0x000000a6bfa17224 */ /* 0x000fe200078e02a3 */
[----:B------:R-:W-:Y:S01]  /*17e70*/  MOV R163, R169 ;  /* 0x000000a900a37202 */ /* 0x000fe20000000f00 */
[--C-:B------:R-:W-:Y:S01]  /*17e80*/  @!P1 IMAD.IADD R160, R160, 0x1, -R191.reuse ;  /* 0x00000001a0a09824 */ /* 0x100fe200078e0abf */
[----:B------:R-:W-:Y:S01]  /*17e90*/  IADD3 R169, R247, 0x1df, RZ ;  /* 0x000001dff7a97810 */ /* 0x000fe20007ffe0ff */
[----:B------:R-:W-:Y:S02]  /*17ea0*/  IMAD.MOV R168, RZ, RZ, -R168 ;  /* 0x000000ffffa87224 */ /* 0x000fe400078e0aa8 */
[----:B------:R-:W-:Y:S01]  /*17eb0*/  IMAD.HI.U32 R166, R194, R163, RZ ;  /* 0x000000a3c2a67227 */ /* 0x000fe200078e00ff */
[C---:B------:R-:W-:Y:S02]  /*17ec0*/  ISETP.GT.U32.AND P1, PT, R191.reuse, R160, PT ;  /* 0x000000a0bf00720c */ /* 0x040fe40003f24070 */
[----:B------:R-:W-:Y:S01]  /*17ed0*/  IABS R170, R169 ;  /* 0x000000a900aa7213 */ /* 0x000fe20000000000 */
[----:B------:R-:W-:Y:S01]  /*17ee0*/  IMAD R162, R191, R168, R162 ;  /* 0x000000a8bfa27224 */ /* 0x000fe200078e02a2 */
[----:B------:R-:W-:Y:S01]  /*17ef0*/  IADD3 R168, R247, 0x1de, RZ ;  /* 0x000001def7a87810 */ /* 0x000fe20007ffe0ff */
[--C-:B------:R-:W-:Y:S01]  /*17f00*/  @!P3 IMAD.IADD R158, R158, 0x1, -R191.reuse ;  /* 0x000000019e9eb824 */ /* 0x100fe200078e0abf */
[----:B------:R-:W-:Y:S01]  /*17f10*/  ISETP.GT.U32.AND P3, PT, R191, R161, PT ;  /* 0x000000a1bf00720c */ /* 0x000fe20003f64070 */
[----:B------:R-:W-:Y:S01]  /*17f20*/  IMAD.MOV R166, RZ, RZ, -R166 ;  /* 0x000000ffffa67224 */ /* 0x000fe200078e0aa6 */
[----:B------:R-:W-:Y:S01]  /*17f30*/  IABS R172, R168 ;  /* 0x000000a800ac7213 */ /* 0x000fe20000000000 */
[----:B------:R-:W-:Y:S01]  /*17f40*/  @!P4 IMAD.IADD R159, R159, 0x1, -R191 ;  /* 0x000000019f9fc824 */ /* 0x000fe200078e0abf */
[C---:B------:R-:W-:Y:S01]  /*17f50*/  ISETP.GT.U32.AND P4, PT, R191.reuse, R162, PT ;  /* 0x000000a2bf00720c */ /* 0x040fe20003f84070 */
[----:B------:R-:W-:Y:S01]  /*17f60*/  IMAD R163, R191, R166, R163 ;  /* 0x000000a6bfa37224 */ /* 0x000fe200078e02a3 */
[----:B------:R-:W-:Y:S01]  /*17f70*/  IABS R166, R173 ;  /* 0x000000ad00a67213 */ /* 0x000fe20000000000 */
[----:B------:R-:W-:Y:S01]  /*17f80*/  @!P1 IMAD.IADD R160, R160, 0x1, -R191 ;  /* 0x00000001a0a09824 */ /* 0x000fe200078e0abf */
[----:B------:R-:W-:Y:S01]  /*17f90*/  @!P6 IADD3 R159, -R159, RZ, RZ ;  /* 0x000000ff9f9fe210 */ /* 0x000fe20007ffe1ff */
[----:B------:R-:W-:Y:S01]  /*17fa0*/  @!P2 IMAD.MOV R158, RZ, RZ, -R158 ;  /* 0x000000ffff9ea224 */ /* 0x000fe200078e0a9e */
[----:B------:R-:W-:Y:S01]  /*17fb0*/  ISETP.GT.U32.AND P1, PT, R191, R163, PT ;  /* 0x000000a3bf00720c */ /* 0x000fe20003f24070 */
[----:B------:R-:W-:-:S02]  /*17fc0*/  IMAD.HI.U32 R175, R194, R172, RZ ;  /* 0x000000acc2af7227 */ /* 0x000fc400078e00ff */
[----:B------:R-:W-:Y:S02]  /*17fd0*/  @!P3 IADD3 R161, R161, -R191, RZ ;  /* 0x800000bfa1a1b210 */ /* 0x000fe40007ffe0ff */
[----:B------:R-:W-:Y:S01]  /*17fe0*/  ISETP.GE.AND P3, PT, R164, RZ, PT ;  /* 0x000000ffa400720c */ /* 0x000fe20003f66270 */
[----:B------:R-:W-:Y:S01]  /*17ff0*/  IMAD.HI.U32 R174, R194, R170, RZ ;  /* 0x000000aac2ae7227 */ /* 0x000fe200078e00ff */
[----:B------:R-:W-:-:S03]  /*18000*/  ISETP.GT.U32.AND P2, PT, R191, R161, PT ;  /* 0x000000a1bf00720c */ /* 0x000fc60003f44070 */
[----:B------:R-:W-:Y:S01]  /*18010*/  @!P4 IMAD.IADD R162, R162, 0x1, -R191 ;  /* 0x00000001a2a2c824 */ /* 0x000fe200078e0abf */
[----:B------:R-:W-:Y:S01]  /*18020*/  ISETP.GE.AND P4, PT, R171, RZ, PT ;  /* 0x000000ffab00720c */ /* 0x000fe20003f86270 */
[----:B------:R-:W-:Y:S02]  /*18030*/  IMAD.MOV R164, RZ, RZ, -R175 ;  /* 0x000000ffffa47224 */ /* 0x000fe400078e0aaf */
[----:B------:R-:W-:Y:S01]  /*18040*/  IMAD.HI.U32 R175, R194, R166, RZ ;  /* 0x000000a6c2af7227 */ /* 0x000fe200078e00ff */
[----:B------:R-:W-:-:S03]  /*18050*/  ISETP.GT.U32.AND P6, PT, R191, R162, PT ;  /* 0x000000a2bf00720c */ /* 0x000fc60003fc4070 */
[----:B------:R-:W-:Y:S02]  /*18060*/  @!P1 IMAD.IADD R163, R163, 0x1, -R191 ;  /* 0x00000001a3a39824 */ /* 0x000fe400078e0abf */
[C---:B------:R-:W-:Y:S02]  /*18070*/  IMAD R164, R191.reuse, R164, R172 ;  /* 0x000000a4bfa47224 */ /* 0x040fe400078e02ac */
[----:B------:R-:W-:Y:S01]  /*18080*/  IMAD.MOV R171, RZ, RZ, -R174 ;  /* 0x000000ffffab7224 */ /* 0x000fe200078e0aae */
[----:B------:R-:W-:Y:S01]  /*18090*/  ISETP.GT.U32.AND P1, PT, R191, R163, PT ;  /* 0x000000a3bf00720c */ /* 0x000fe20003f24070 */
[----:B------:R-:W-:Y:S02]  /*180a0*/  IMAD.MOV R172, RZ, RZ, -R175 ;  /* 0x000000ffffac7224 */ /* 0x000fe400078e0aaf */
[----:B------:R-:W-:Y:S01]  /*180b0*/  @!P3 IMAD.MOV R160, RZ, RZ, -R160 ;  /* 0x000000ffffa0b224 */ /* 0x000fe200078e0aa0 */
[----:B------:R-:W-:Y:S01]  /*180c0*/  ISETP.GE.AND P3, PT, R165, RZ, PT ;  /* 0x000000ffa500720c */ /* 0x000fe20003f66270 */
[----:B------:R-:W-:Y:S01]  /*180d0*/  @!P2 IMAD.IADD R161, R161, 0x1, -R191 ;  /* 0x00000001a1a1a824 */ /* 0x000fe200078e0abf */
[C---:B------:R-:W-:Y:S01]  /*180e0*/  ISETP.GT.U32.AND P2, PT, R191.reuse, R164, PT ;  /* 0x000000a4bf00720c */ /* 0x040fe20003f44070 */
[----:B------:R-:W-:Y:S01]  /*180f0*/  IMAD R165, R191, R171, R170 ;  /* 0x000000abbfa57224 */ /* 0x000fe200078e02aa */
[----:B------:R-:W-:Y:S01]  /*18100*/  IADD3 R171, R247, 0x1e1, RZ ;  /* 0x000001e1f7ab7810 */ /* 0x000fe20007ffe0ff */
[----:B------:R-:W-:Y:S01]  /*18110*/  IMAD R166, R191, R172, R166 ;  /* 0x000000acbfa67224 */ /* 0x000fe200078e02a6 */
[----:B------:R-:W-:Y:S01]  /*18120*/  IADD3 R170, R247, 0x1e2, RZ ;  /* 0x000001e2f7aa7810 */ /* 0x000fe20007ffe0ff */
[----:B------:R-:W-:Y:S01]  /*18130*/  @!P4 IMAD.MOV R161, RZ, RZ, -R161 ;  /* 0x000000ffffa1c224 */ /* 0x000fe200078e0aa1 */
[C---:B------:R-:W-:Y:S01]  /*18140*/  ISETP.GT.U32.AND P4, PT, R191.reuse, R165, PT ;  /* 0x000000a5bf00720c */ /* 0x040fe20003f84070 */
[--C-:B------:R-:W-:Y:S01]  /*18150*/  @!P6 IMAD.IADD R162, R162, 0x1, -R191.reuse ;  /* 0x00000001a2a2e824 */ /* 0x100fe200078e0abf */
[----:B------:R-:W-:Y:S01]  /*18160*/  ISETP.GT.U32.AND P6, PT, R191, R166, PT ;  /* 0x000000a6bf00720c */ /* 0x000fe20003fc4070 */
[----:B------:R-:W-:Y:S01]  /*18170*/  @!P1 IMAD.IADD R163, R163, 0x1, -R191 ;  /* 0x00000001a3a39824 */ /* 0x000fe200078e0abf */
[----:B------:R-:W-:Y:S01]  /*18180*/  IABS R172, R171 ;  /* 0x000000ab00ac7213 */ /* 0x000fe20000000000 */
[----:B------:R-:W-:Y:S01]  /*18190*/  @!P3 IMAD.MOV R162, RZ, RZ, -R162 ;  /* 0x000000ffffa2b224 */ /* 0x000fe200078e0aa2 */
[----:B------:R-:W-:Y:S01]  /*181a0*/  ISETP.GE.AND P1, PT, R167, RZ, PT ;  /* 0x000000ffa700720c */ /* 0x000fe20003f26270 */
[C---:B------:R-:W-:Y:S01]  /*181b0*/  IMAD R200, R199.reuse, 0x2, R3 ;  /* 0x00000002c7c87824 */ /* 0x040fe200078e0203 */
[----:B------:R-:W-:Y:S01]  /*181c0*/  @!P2 IADD3 R164, R164, -R191, RZ ;  /* 0x800000bfa4a4a210 */ /* 0x000fe20007ffe0ff */
[----:B------:R-:W-:Y:S01]  /*181d0*/  IMAD.MOV.U32 R167, RZ, RZ, R172 ;  /* 0x000000ffffa77224 */ /* 0x000fe200078e00ac */
[----:B------:R-:W-:Y:S01]  /*181e0*/  IABS R174, R170 ;  /* 0x000000aa00ae7213 */ /* 0x000fe20000000000 */
[----:B------:R-:W-:Y:S01]  /*181f0*/  IMAD R201, R199, 0x2, R200 ;  /* 0x00000002c7c97824 */ /* 0x000fe200078e02c8 */
[----:B------:R-:W-:Y:S01]  /*18200*/  ISETP.GE.AND P2, PT, R168, RZ, PT ;  /* 0x000000ffa800720c */ /* 0x000fe20003f46270 */
[----:B------:R-:W-:Y:S01]  /*18210*/  IMAD.HI.U32 R175, R194, R167, RZ ;  /* 0x000000a7c2af7227 */ /* 0x000fe200078e00ff */
[----:B------:R-:W-:-:S03]  /*18220*/  IADD3 R172, R247, 0x1e3, RZ ;  /* 0x000001e3f7ac7810 */ /* 0x000fc60007ffe0ff */
[--C-:B------:R-:W-:Y:S01]  /*18230*/  @!P4 IMAD.IADD R165, R165, 0x1, -R191.reuse ;  /* 0x00000001a5a5c824 */ /* 0x100fe200078e0abf */
[----:B------:R-:W-:Y:S01]  /*18240*/  ISETP.GT.U32.AND P4, PT, R191, R164, PT ;  /* 0x000000a4bf00720c */ /* 0x000fe20003f84070 */
[----:B------:R-:W-:Y:S01]  /*18250*/  @!P6 IMAD.IADD R166, R166, 0x1, -R191 ;  /* 0x00000001a6a6e824 */ /* 0x000fe200078e0abf */
[----:B------:R-:W-:Y:S01]  /*18260*/  @!P1 IADD3 R163, -R163, RZ, RZ ;  /* 0x000000ffa3a39210 */ /* 0x000fe20007ffe1ff */
[----:B------:R-:W-:Y:S01]  /*18270*/  IMAD.MOV.U32 R168, RZ, RZ, R174 ;  /* 0x000000ffffa87224 */ /* 0x000fe200078e00ae */
[C---:B------:R-:W-:Y:S01]  /*18280*/  ISETP.GT.U32.AND P6, PT, R191.reuse, R165, PT ;  /* 0x000000a5bf00720c */ /* 0x040fe20003fc4070 */
[----:B------:R-:W-:Y:S01]  /*18290*/  IMAD.MOV R174, RZ, RZ, -R175 ;  /* 0x000000ffffae7224 */ /* 0x000fe200078e0aaf */
[----:B------:R-:W-:Y:S01]  /*182a0*/  ISETP.GT.U32.AND P3, PT, R191, R166, PT ;  /* 0x000000a6bf00720c */ /* 0x000fe20003f64070 */
[----:B------:R-:W-:-:S04]  /*182b0*/  IMAD.HI.U32 R175, R194, R168, RZ ;  /* 0x000000a8c2af7227 */ /* 0x000fc800078e00ff */
[C---:B------:R-:W-:Y:S01]  /*182c0*/  IMAD R167, R191.reuse, R174, R167 ;  /* 0x000000aebfa77224 */ /* 0x040fe200078e02a7 */
[----:B------:R-:W-:Y:S01]  /*182d0*/  IABS R174, R172 ;  /* 0x000000ac00ae7213 */ /* 0x000fe20000000000 */
[----:B------:R-:W-:Y:S02]  /*182e0*/  IMAD.MOV R175, RZ, RZ, -R175 ;  /* 0x000000ffffaf7224 */ /* 0x000fe400078e0aaf */
[--C-:B------:R-:W-:Y:S01]  /*182f0*/  @!P4 IMAD.IADD R164, R164, 0x1, -R191.reuse ;  /* 0x00000001a4a4c824 */ /* 0x100fe200078e0abf */
[C---:B------:R-:W-:Y:S01]  /*18300*/  ISETP.GT.U32.AND P1, PT, R191.reuse, R167, PT ;  /* 0x000000a7bf00720c */ /* 0x040fe20003f24070 */
[----:B------:R-:W-:Y:S01]  /*18310*/  IMAD R168, R191, R175, R168 ;  /* 0x000000afbfa87224 */ /* 0x000fe200078e02a8 */
[----:B------:R-:W-:Y:S01]  /*18320*/  ISETP.GE.AND P4, PT, R169, RZ, PT ;  /* 0x000000ffa900720c */ /* 0x000fe20003f86270 */
[----:B------:R-:W-:Y:S01]  /*18330*/  IMAD.MOV.U32 R169, RZ, RZ, R174 ;  /* 0x000000ffffa97224 */ /* 0x000fe200078e00ae */
[----:B------:R-:W-:Y:S01]  /*18340*/  IADD3 R175, R247, 0x1e5, RZ ;  /* 0x000001e5f7af7810 */ /* 0x000fe20007ffe0ff */
[----:B------:R-:W-:Y:S01]  /*18350*/  @!P3 IMAD.IADD R166, R166, 0x1, -R191 ;  /* 0x00000001a6a6b824 */ /* 0x000fe200078e0abf */
[----:B------:R-:W-:Y:S01]  /*18360*/  ISETP.GT.U32.AND P3, PT, R191, R168, PT ;  /* 0x000000a8bf00720c */ /* 0x000fe20003f64070 */
[----:B------:R-:W-:-:S04]  /*18370*/  IMAD.HI.U32 R176, R194, R169, RZ ;  /* 0x000000a9c2b07227 */ /* 0x000fc800078e00ff */
[----:B------:R-:W-:Y:S02]  /*18380*/  IMAD.MOV R176, RZ, RZ, -R176 ;  /* 0x000000ffffb07224 */ /* 0x000fe400078e0ab0 */
[--C-:B------:R-:W-:Y:S01]  /*18390*/  @!P1 IMAD.IADD R167, R167, 0x1, -R191.reuse ;  /* 0x00000001a7a79824 */ /* 0x100fe200078e0abf */
[----:B------:R-:W-:Y:S01]  /*183a0*/  ISETP.GE.AND P1, PT, R171, RZ, PT ;  /* 0x000000ffab00720c */ /* 0x000fe20003f26270 */
[----:B------:R-:W-:Y:S01]  /*183b0*/  @!P6 IMAD.IADD R165, R165, 0x1, -R191 ;  /* 0x00000001a5a5e824 */ /* 0x000fe200078e0abf */
[----:B------:R-:W-:Y:S01]  /*183c0*/  ISETP.GE.AND P6, PT, R173, RZ, PT ;  /* 0x000000ffad00720c */ /* 0x000fe20003fc6270 */
[----:B------:R-:W-:Y:S01]  /*183d0*/  IMAD R169, R191, R176, R169 ;  /* 0x000000b0bfa97224 */ /* 0x000fe200078e02a9 */
[----:B------:R-:W-:Y:S01]  /*183e0*/  IADD3 R173, R247, 0x1e4, RZ ;  /* 0x000001e4f7ad7810 */ /* 0x000fe20007ffe0ff */
[----:B------:R-:W-:Y:S01]  /*183f0*/  @!P2 IMAD.MOV R164, RZ, RZ, -R164 ;  /* 0x000000ffffa4a224 */ /* 0x000fe200078e0aa4 */
[----:B------:R-:W-:Y:S01]  /*18400*/  IABS R171, R175 ;  /* 0x000000af00ab7213 */ /* 0x000fe20000000000 */
[----:B------:R-:W-:Y:S01]  /*18410*/  @!P4 IMAD.MOV R165, RZ, RZ, -R165 ;  /* 0x000000ffffa5c224 */ /* 0x000fe200078e0aa5 */
[----:B------:R-:W-:Y:S01]  /*18420*/  ISETP.GT.U32.AND P2, PT, R191, R167, PT ;  /* 0x000000a7bf00720c */ /* 0x000fe20003f44070 */
[----:B------:R-:W-:Y:S01]  /*18430*/  IMAD R202, R199, 0x2, R201 ;  /* 0x00000002c7ca7824 */ /* 0x000fe200078e02c9 */
[----:B------:R-:W-:Y:S01]  /*18440*/  IABS R174, R173 ;  /* 0x000000ad00ae7213 */ /* 0x000fe20000000000 */
[----:B------:R-:W-:Y:S01]  /*18450*/  IMAD.HI.U32 R179, R194, R171, RZ ;  /* 0x000000abc2b37227 */ /* 0x000fe200078e00ff */
[----:B------:R-:W-:-:S02]  /*18460*/  @!P3 IADD3 R168, R168, -R191, RZ ;  /* 0x800000bfa8a8b210 */ /* 0x000fc40007ffe0ff */
[C---:B------:R-:W-:Y:S01]  /*18470*/  ISETP.GT.U32.AND P4, PT, R191.reuse, R169, PT ;  /* 0x000000a9bf00720c */ /* 0x040fe20003f84070 */
[----:B------:R-:W-:Y:S01]  /*18480*/  IMAD.HI.U32 R177, R194, R174, RZ ;  /* 0x000000aec2b17227 */ /* 0x000fe200078e00ff */
[----:B------:R-:W-:Y:S02]  /*18490*/  ISETP.GT.U32.AND P3, PT, R191, R168, PT ;  /* 0x000000a8bf00720c */ /* 0x000fe40003f64070 */
[----:B------:R-:W-:Y:S01]  /*184a0*/  IABS R176, R178 ;  /* 0x000000b200b07213 */ /* 0x000fe20000000000 */
[----:B------:R-:W-:Y:S02]  /*184b0*/  IMAD.MOV R179, RZ, RZ, -R179 ;  /* 0x000000ffffb37224 */ /* 0x000fe400078e0ab3 */
[----:B------:R-:W-:Y:S02]  /*184c0*/  IMAD.MOV R177, RZ, RZ, -R177 ;  /* 0x000000ffffb17224 */ /* 0x000fe400078e0ab1 */
[----:B------:R-:W-:Y:S01]  /*184d0*/  @!P6 IMAD.MOV R166, RZ, RZ, -R166 ;  /* 0x000000ffffa6e224 */ /* 0x000fe200078e0aa6 */
[----:B------:R-:W-:Y:S01]  /*184e0*/  ISETP.GE.AND P6, PT, R170, RZ, PT ;  /* 0x000000ffaa00720c */ /* 0x000fe20003fc6270 */
[----:B------:R-:W-:Y:S01]  /*184f0*/  @!P2 IMAD.IADD R167, R167, 0x1, -R191 ;  /* 0x00000001a7a7a824 */ /* 0x000fe200078e0abf */
[----:B------:R-:W-:Y:S01]  /*18500*/  ISETP.GE.AND P2, PT, R172, RZ, PT ;  /* 0x000000ffac00720c */ /* 0x000fe20003f46270 */
[C---:B------:R-:W-:Y:S01]  /*18510*/  IMAD R171, R191.reuse, R179, R171 ;  /* 0x000000b3bfab7224 */ /* 0x040fe200078e02ab */
[----:B------:R-:W-:Y:S01]  /*18520*/  MOV R172, R176 ;  /* 0x000000b000ac7202 */ /* 0x000fe20000000f00 */
[----:B------:R-:W-:Y:S01]  /*18530*/  IMAD R170, R191, R177, R174 ;  /* 0x000000b1bfaa7224 */ /* 0x000fe200078e02ae */
[----:B------:R-:W-:Y:S01]  /*18540*/  IADD3 R177, R247, 0x1e7, RZ ;  /* 0x000001e7f7b17810 */ /* 0x000fe20007ffe0ff */
[----:B------:R-:W-:Y:S01]  /*18550*/  @!P4 IMAD.IADD R169, R169, 0x1, -R191 ;  /* 0x00000001a9a9c824 */ /* 0x000fe200078e0abf */
[----:B------:R-:W-:Y:S01]  /*18560*/  IADD3 R176, R247, 0x1e8, RZ ;  /* 0x000001e8f7b07810 */ /* 0x000fe20007ffe0ff */
[----:B------:R-:W-:Y:S01]  /*18570*/  @!P1 IMAD.MOV R167, RZ, RZ, -R167 ;  /* 0x000000ffffa79224 */ /* 0x000fe200078e0aa7 */
[C---:B------:R-:W-:Y:S01]  /*18580*/  ISETP.GT.U32.AND P1, PT, R191.reuse, R171, PT ;  /* 0x000000abbf00720c */ /* 0x040fe20003f24070 */
[----:B------:R-:W-:Y:S01]  /*18590*/  @!P3 IMAD.IADD R168, R168, 0x1, -R191 ;  /* 0x00000001a8a8b824 */ /* 0x000fe200078e0abf */
[C---:B------:R-:W-:Y:S01]  /*185a0*/  ISETP.GT.U32.AND P3, PT, R191.reuse, R170, PT ;  /* 0x000000aabf00720c */ /* 0x040fe20003f64070 */
[----:B------:R-:W-:Y:S01]  /*185b0*/  IMAD.HI.U32 R174, R194, R172, RZ ;  /* 0x000000acc2ae7227 */ /* 0x000fe200078e00ff */
[----:B------:R-:W-:-:S03]  /*185c0*/  ISETP.GT.U32.AND P4, PT, R191, R169, PT ;  /* 0x000000a9bf00720c */ /* 0x000fc60003f84070 */
[----:B------:R-:W-:Y:S02]  /*185d0*/  IMAD.MOV R174, RZ, RZ, -R174 ;  /* 0x000000ffffae7224 */ /* 0x000fe400078e0aae */
[----:B------:R-:W-:Y:S01]  /*185e0*/  @!P6 IMAD.MOV R168, RZ, RZ, -R168 ;  /* 0x000000ffffa8e224 */ /* 0x000fe200078e0aa8 */
[----:B------:R-:W-:Y:S01]  /*185f0*/  ISETP.GE.AND P6, PT, R173, RZ, PT ;  /* 0x000000ffad00720c */ /* 0x000fe20003fc6270 */
[----:B------:R-:W-:Y:S01]  /*18600*/  IMAD R172, R191, R174, R172 ;  /* 0x000000aebfac7224 */ /* 0x000fe200078e02ac */
[----:B------:R-:W-:Y:S01]  /*18610*/  IABS R173, R177 ;  /* 0x000000b100ad7213 */ /* 0x000fe20000000000 */
[--C-:B------:R-:W-:Y:S01]  /*18620*/  @!P1 IMAD.IADD R171, R171, 0x1, -R191.reuse ;  /* 0x00000001abab9824 */ /* 0x100fe200078e0abf */
[----:B------:R-:W-:Y:S01]  /*18630*/  IABS R174, R176 ;  /* 0x000000b000ae7213 */ /* 0x000fe20000000000 */
[----:B------:R-:W-:Y:S02]  /*18640*/  @!P3 IMAD.IADD R170, R170, 0x1, -R191 ;  /* 0x00000001aaaab824 */ /* 0x000fe400078e0abf */
[----:B------:R-:W-:Y:S01]  /*18650*/  @!P4 IADD3 R169, R169, -R191, RZ ;  /* 0x800000bfa9a9c210 */ /* 0x000fe20007ffe0ff */
[----:B------:R-:W-:Y:S01]  /*18660*/  IMAD.HI.U32 R179, R194, R173, RZ ;  /* 0x000000adc2b37227 */ /* 0x000fe200078e00ff */
[----:B------:R-:W-:-:S02]  /*18670*/  ISETP.GT.U32.AND P4, PT, R191, R172, PT ;  /* 0x000000acbf00720c */ /* 0x000fc40003f84070 */
[C---:B------:R-:W-:Y:S01]  /*18680*/  ISETP.GT.U32.AND P1, PT, R191.reuse, R171, PT ;  /* 0x000000abbf00720c */ /* 0x040fe20003f24070 */
[----:B------:R-:W-:Y:S01]  /*18690*/  @!P2 IMAD.MOV R169, RZ, RZ, -R169 ;  /* 0x000000ffffa9a224 */ /* 0x000fe200078e0aa9 */
[----:B------:R-:W-:Y:S01]  /*186a0*/  ISETP.GT.U32.AND P3, PT, R191, R170, PT ;  /* 0x000000aabf00720c */ /* 0x000fe20003f64070 */
[----:B------:R-:W-:Y:S01]  /*186b0*/  IMAD.HI.U32 R180, R194, R174, RZ ;  /* 0x000000aec2b47227 */ /* 0x000fe200078e00ff */
[----:B------:R-:W-:-:S03]  /*186c0*/  ISETP.GE.AND P2, PT, R175, RZ, PT ;  /* 0x000000ffaf00720c */ /* 0x000fc60003f46270 */
[----:B------:R-:W-:Y:S01]  /*186d0*/  IMAD.MOV R175, RZ, RZ, -R179 ;  /* 0x000000ffffaf7224 */ /* 0x000fe200078e0ab3 */
[----:B------:R-:W-:Y:S01]  /*186e0*/  IADD3 R179, R247, 0x1e9, RZ ;  /* 0x000001e9f7b37810 */ /* 0x000fe20007ffe0ff */
[----:B------:R-:W-:Y:S02]  /*186f0*/  IMAD.MOV R180, RZ, RZ, -R180 ;  /* 0x000000ffffb47224 */ /* 0x000fe400078e0ab4 */
[----:B------:R-:W-:Y:S02]  /*18700*/  @!P4 IMAD.IADD R172, R172, 0x1, -R191 ;  /* 0x00000001acacc824 */ /* 0x000fe400078e0abf */
[----:B------:R-:W-:Y:S01]  /*18710*/  IMAD R173, R191, R175, R173 ;  /* 0x000000afbfad7224 */ /* 0x000fe200078e02ad */
[----:B------:R-:W-:Y:S01]  /*18720*/  @!P1 IADD3 R171, R171, -R191, RZ ;  /* 0x800000bfabab9210 */ /* 0x000fe20007ffe0ff */
[C---:B------:R-:W-:Y:S01]  /*18730*/  IMAD R174, R191.reuse, R180, R174 ;  /* 0x000000b4bfae7224 */ /* 0x040fe200078e02ae */
[----:B------:R-:W-:Y:S01]  /*18740*/  IABS R175, R179 ;  /* 0x000000b300af7213 */ /* 0x000fe20000000000 */
[----:B------:R-:W-:Y:S01]  /*18750*/  @!P3 IMAD.IADD R170, R170, 0x1, -R191 ;  /* 0x00000001aaaab824 */ /* 0x000fe200078e0abf */
[C---:B------:R-:W-:Y:S01]  /*18760*/  ISETP.GT.U32.AND P4, PT, R191.reuse, R172, PT ;  /* 0x000000acbf00720c */ /* 0x040fe20003f84070 */
[----:B------:R-:W-:Y:S01]  /*18770*/  @!P2 IMAD.MOV R171, RZ, RZ, -R171 ;  /* 0x000000ffffaba224 */ /* 0x000fe200078e0aab */
[C---:B------:R-:W-:Y:S01]  /*18780*/  ISETP.GT.U32.AND P1, PT, R191.reuse, R173, PT ;  /* 0x000000adbf00720c */ /* 0x040fe20003f24070 */
[----:B------:R-:W-:Y:S01]  /*18790*/  @!P6 IMAD.MOV R170, RZ, RZ, -R170 ;  /* 0x000000ffffaae224 */ /* 0x000fe200078e0aaa */
[----:B------:R-:W-:Y:S01]  /*187a0*/  ISETP.GT.U32.AND P2, PT, R191, R174, PT ;  /* 0x000000aebf00720c */ /* 0x000fe20003f44070 */
[----:B-1----:R-:W-:Y:S01]  /*187b0*/  IMAD.MOV.U32 R3, RZ, RZ, R203 ;  /* 0x000000ffff037224 */ /* 0x002fe200078e00cb */
[----:B------:R-:W-:Y:S01]  /*187c0*/  ISETP.GE.AND P3, PT, R178, RZ, PT ;  /* 0x000000ffb200720c */ /* 0x000fe20003f66270 */
[----:B------:R-:W-:Y:S01]  /*187d0*/  IMAD R203, R199, 0x2, R202 ;  /* 0x00000002c7cb7824 */ /* 0x000fe200078e02ca */
[----:B------:R-:W-:Y:S01]  /*187e0*/  ISETP.GE.AND P6, PT, R177, RZ, PT ;  /* 0x000000ffb100720c */ /* 0x000fe20003fc6270 */
[----:B------:R-:W-:Y:S01]  /*187f0*/  IMAD.HI.U32 R177, R194, R175, RZ ;  /* 0x000000afc2b17227 */ /* 0x000fe200078e00ff */
[----:B------:R-:W-:-:S02]  /*18800*/  IADD3 R178, R247, 0x1ea, RZ ;  /* 0x000001eaf7b27810 */ /* 0x000fc40007ffe0ff */
[----:B------:R-:W-:Y:S01]  /*18810*/  IABS R180, R183 ;  /* 0x000000b700b47213 */ /* 0x000fe20000000000 */
[----:B------:R-:W-:Y:S01]  /*18820*/  IMAD.MOV R177, RZ, RZ, -R177 ;  /* 0x000000ffffb17224 */ /* 0x000fe200078e0ab1 */
[----:B------:R-:W-:Y:S01]  /*18830*/  LEA R204, R199, R203, 0x1 ;  /* 0x000000cbc7cc7211 */ /* 0x000fe200078e08ff */
[----:B------:R-:W-:Y:S01]  /*18840*/  @!P4 IMAD.IADD R172, R172, 0x1, -R191 ;  /* 0x00000001acacc824 */ /* 0x000fe200078e0abf */
[----:B------:R-:W-:Y:S01]  /*18850*/  @!P1 IADD3 R173, R173, -R191, RZ ;  /* 0x800000bfadad9210 */ /* 0x000fe20007ffe0ff */
[----:B------:R-:W-:Y:S01]  /*18860*/  IMAD R175, R191, R177, R175 ;  /* 0x000000b1bfaf7224 */ /* 0x000fe200078e02af */
[----:B------:R-:W-:Y:S01]  /*18870*/  IADD3 R177, R247, 0x1eb, RZ ;  /* 0x000001ebf7b17810 */ /* 0x000fe20007ffe0ff */
[----:B------:R-:W-:Y:S01]  /*18880*/  @!P2 IMAD.IADD R174, R174, 0x1, -R191 ;  /* 0x00000001aeaea824 */ /* 0x000fe200078e0abf */
[C---:B------:R-:W-:Y:S01]  /*18890*/  ISETP.GT.U32.AND P1, PT, R191.reuse, R173, PT ;  /* 0x000000adbf00720c */ /* 0x040fe20003f24070 */
[----:B------:R-:W-:Y:S01]  /*188a0*/  @!P3 IMAD.MOV R172, RZ, RZ, -R172 ;  /* 0x000000ffffacb224 */ /* 0x000fe200078e0aac */
[----:B------:R-:W-:Y:S01]  /*188b0*/  ISETP.GT.U32.AND P3, PT, R191, R175, PT ;  /* 0x000000afbf00720c */ /* 0x000fe20003f64070 */
[----:B------:R-:W-:Y:S01]  /*188c0*/  IMAD R205, R199, 0x2, R204 ;  /* 0x00000002c7cd7824 */ /* 0x000fe200078e02cc */
[----:B------:R-:W-:Y:S01]  /*188d0*/  ISETP.GT.U32.AND P2, PT, R191, R174, PT ;  /* 0x000000aebf00720c */ /* 0x000fe20003f44070 */
[----:B------:R-:W-:Y:S01]  /*188e0*/  IMAD.MOV.U32 R4, RZ, RZ, R3 ;  /* 0x000000ffff047224 */ /* 0x000fe200078e0003 */
[----:B------:R-:W-:Y:S01]  /*188f0*/  ISETP.GE.AND P4, PT, R176, RZ, PT ;  /* 0x000000ffb000720c */ /* 0x000fe20003f86270 */
[C---:B------:R-:W-:Y:S01]  /*18900*/  IMAD R206, R199.reuse, 0x2, R205 ;  /* 0x00000002c7ce7824 */ /* 0x040fe200078e02cd */
[----:B------:R-:W-:Y:S01]  /*18910*/  IABS R176, R178 ;  /* 0x000000b200b07213 */ /* 0x000fe20000000000 */
[----:B------:R-:W-:Y:S01]  /*18920*/  IMAD.MOV.U32 R3, RZ, RZ, R250 ;  /* 0x000000ffff037224 */ /* 0x000fe200078e00fa */
[----:B------:R-:W-:Y:S01]  /*18930*/  IABS R181, R177 ;  /* 0x000000b100b57213 */ /* 0x000fe20000000000 */
[----:B------:R-:W-:-:S02]  /*18940*/  IMAD R207, R199, 0x2, R206 ;  /* 0x00000002c7cf7824 */ /* 0x000fc400078e02ce */
[--C-:B------:R-:W-:Y:S01]  /*18950*/  @!P1 IMAD.IADD R173, R173, 0x1, -R191.reuse ;  /* 0x00000001adad9824 */ /* 0x100fe200078e0abf */
[----:B------:R-:W-:Y:S01]  /*18960*/  ISETP.GE.AND P1, PT, R179, RZ, PT ;  /* 0x000000ffb300720c */ /* 0x000fe20003f26270 */
[----:B------:R-:W-:Y:S01]  /*18970*/  @!P3 IMAD.IADD R175, R175, 0x1, -R191 ;  /* 0x00000001afafb824 */ /* 0x000fe200078e0abf */
[----:B------:R-:W-:Y:S01]  /*18980*/  MOV R179, R181 ;  /* 0x000000b500b37202 */ /* 0x000fe20000000f00 */
[----:B------:R-:W-:-:S03]  /*18990*/  IMAD.HI.U32 R182, R194, R176, RZ ;  /* 0x000000b0c2b67227 */ /* 0x000fc600078e00ff */
[----:B------:R-:W-:Y:S01]  /*189a0*/  ISETP.GT.U32.AND P3, PT, R191, R175, PT ;  /* 0x000000afbf00720c */ /* 0x000fe20003f64070 */
[----:B------:R-:W-:Y:S01]  /*189b0*/  @!P2 IMAD.IADD R174, R174, 0x1, -R191 ;  /* 0x00000001aeaea824 */ /* 0x000fe200078e0abf */
[----:B------:R-:W-:Y:S01]  /*189c0*/  ISETP.GE.AND P2, PT, R178, RZ, PT ;  /* 0x000000ffb200720c */ /* 0x000fe20003f46270 */
[----:B------:R-:W-:Y:S02]  /*189d0*/  IMAD.MOV R181, RZ, RZ, -R182 ;  /* 0x000000ffffb57224 */ /* 0x000fe400078e0ab6 */
[----:B------:R-:W-:Y:S02]  /*189e0*/  IMAD.MOV.U32 R178, RZ, RZ, R180 ;  /* 0x000000ffffb27224 */ /* 0x000fe400078e00b4 */
[----:B------:R-:W-:-:S04]  /*189f0*/  IMAD.HI.U32 R180, R194, R179, RZ ;  /* 0x000000b3c2b47227 */ /* 0x000fc800078e00ff */
[----:B------:R-:W-:Y:S02]  /*18a00*/  IMAD R176, R191, R181, R176 ;  /* 0x000000b5bfb07224 */ /* 0x000fe400078e02b0 */
[----:B------:R-:W-:Y:S02]  /*18a10*/  IMAD.MOV R181, RZ, RZ, -R180 ;  /* 0x000000ffffb57224 */ /* 0x000fe400078e0ab4 */
[----:B------:R-:W-:Y:S01]  /*18a20*/  @!P4 IMAD.MOV R174, RZ, RZ, -R174 ;  /* 0x000000ffffaec224 */ /* 0x000fe200078e0aae */
[----:B------:R-:W-:Y:S01]  /*18a30*/  ISETP.GE.AND P4, PT, R177, RZ, PT ;  /* 0x000000ffb100720c */ /* 0x000fe20003f86270 */
[----:B------:R-:W-:Y:S01]  /*18a40*/  IMAD R177, R191, R181, R179 ;  /* 0x000000b5bfb17224 */ /* 0x000fe200078e02b3 */
[----:B------:R-:W-:Y:S01]  /*18a50*/  IABS R181, R185 ;  /* 0x000000b900b57213 */ /* 0x000fe20000000000 */
[----:B------:R-:W-:-:S04]  /*18a60*/  IMAD.HI.U32 R182, R194, R178, RZ ;  /* 0x000000b2c2b67227 */ /* 0x000fc800078e00ff */
[----:B------:R-:W-:Y:S01]  /*18a70*/  @!P3 IMAD.IADD R175, R175, 0x1, -R191 ;  /* 0x00000001afafb824 */ /* 0x000fe200078e0abf */
[C---:B------:R-:W-:Y:S01]  /*18a80*/  ISETP.GT.U32.AND P3, PT, R191.reuse, R177, PT ;  /* 0x000000b1bf00720c */ /* 0x040fe20003f64070 */
[----:B------:R-:W-:Y:S01]  /*18a90*/  @!P6 IMAD.MOV R173, RZ, RZ, -R173 ;  /* 0x000000ffffade224 */ /* 0x000fe200078e0aad */
[----:B------:R-:W-:Y:S01]  /*18aa0*/  IADD3 R180, -R182, RZ, RZ ;  /* 0x000000ffb6b47210 */ /* 0x000fe20007ffe1ff */
[----:B------:R-:W-:Y:S01]  /*18ab0*/  @!P1 IMAD.MOV R175, RZ, RZ, -R175 ;  /* 0x000000ffffaf9224 */ /* 0x000fe200078e0aaf */
[----:B------:R-:W-:Y:S01]  /*18ac0*/  ISETP.GT.U32.AND P6, PT, R191, R176, PT ;  /* 0x000000b0bf00720c */ /* 0x000fe20003fc4070 */
[----:B------:R-:W-:Y:S01]  /*18ad0*/  IMAD R208, R199, 0x2, R207 ;  /* 0x00000002c7d07824 */ /* 0x000fe200078e02cf */
[----:B------:R-:W-:Y:S01]  /*18ae0*/  IABS R182, R189 ;  /* 0x000000bd00b67213 */ /* 0x000fe20000000000 */
[----:B------:R-:W-:Y:S01]  /*18af0*/  IMAD R178, R191, R180, R178 ;  /* 0x000000b4bfb27224 */ /* 0x000fe200078e02b2 */
[----:B------:R-:W-:Y:S01]  /*18b00*/  IADD3 R180, R247, 0x1ed, RZ ;  /* 0x000001edf7b47810 */ /* 0x000fe20007ffe0ff */
[----:B------:R-:W-:-:S02]  /*18b10*/  IMAD R209, R199, 0x2, R208 ;  /* 0x00000002c7d17824 */ /* 0x000fc400078e02d0 */
[C---:B------:R-:W-:Y:S01]  /*18b20*/  IMAD.HI.U32 R186, R194.reuse, R182, RZ ;  /* 0x000000b6c2ba7227 */ /* 0x040fe200078e00ff */
[----:B------:R-:W-:Y:S02]  /*18b30*/  IABS R179, R180 ;  /* 0x000000b400b37213 */ /* 0x000fe40000000000 */
[----:B------:R-:W-:Y:S01]  /*18b40*/  ISETP.GT.U32.AND P1, PT, R191, R178, PT ;  /* 0x000000b2bf00720c */ /* 0x000fe20003f24070 */
[----:B------:R-:W-:Y:S02]  /*18b50*/  @!P3 IMAD.IADD R177, R177, 0x1, -R191 ;  /* 0x00000001b1b1b824 */ /* 0x000fe400078e0abf */
[----:B------:R-:W-:-:S03]  /*18b60*/  IMAD.HI.U32 R184, R194, R179, RZ ;  /* 0x000000b3c2b87227 */ /* 0x000fc600078e00ff */
[----:B------:R-:W-:Y:S01]  /*18b70*/  ISETP.GT.U32.AND P3, PT, R191, R177, PT ;  /* 0x000000b1bf00720c */ /* 0x000fe20003f64070 */
[----:B------:R-:W-:Y:S02]  /*18b80*/  @!P6 IMAD.IADD R176, R176, 0x1, -R191 ;  /* 0x00000001b0b0e824 */ /* 0x000fe400078e0abf */
[----:B------:R-:W-:Y:S02]  /*18b90*/  IMAD.MOV R184, RZ, RZ, -R184 ;  /* 0x000000ffffb87224 */ /* 0x000fe400078e0ab8 */
[----:B------:R-:W-:Y:S01]  /*18ba0*/  IMAD R210, R199, 0x2, R209 ;  /* 0x00000002c7d27824 */ /* 0x000fe200078e02d1 */
[C---:B------:R-:W-:Y:S01]  /*18bb0*/  ISETP.GT.U32.AND P6, PT, R191.reuse, R176, PT ;  /* 0x000000b0bf00720c */ /* 0x040fe20003fc4070 */
[----:B------:R-:W-:Y:S02]  /*18bc0*/  IMAD R179, R191, R184, R179 ;  /* 0x000000b8bfb37224 */ /* 0x000fe400078e02b3 */
[--C-:B------:R-:W-:Y:S01]  /*18bd0*/  @!P1 IMAD.IADD R178, R178, 0x1, -R191.reuse ;  /* 0x00000001b2b29824 */ /* 0x100fe200078e0abf */
[----:B------:R-:W-:Y:S01]  /*18be0*/  ISETP.GE.AND P1, PT, R180, RZ, PT ;  /* 0x000000ffb400720c */ /* 0x000fe20003f26270 */
[----:B------:R-:W-:Y:S01]  /*18bf0*/  IMAD.MOV R184, RZ, RZ, -R186 ;  /* 0x000000ffffb87224 */ /* 0x000fe200078e0aba */
[----:B------:R-:W-:Y:S01]  /*18c00*/  IABS R186, R196 ;  /* 0x000000c400ba7213 */ /* 0x000fe20000000000 */
[----:B------:R-:W-:Y:S01]  /*18c10*/  @!P3 IMAD.IADD R177, R177, 0x1, -R191 ;  /* 0x00000001b1b1b824 */ /* 0x000fe200078e0abf */
[----:B------:R-:W-:Y:S01]  /*18c20*/  ISETP.GT.U32.AND P3, PT, R191, R179, PT ;  /* 0x000000b3bf00720c */ /* 0x000fe20003f64070 */
[----:B------:R-:W-:-:S02]  /*18c30*/  IMAD R211, R199, 0x2, R210 ;  /* 0x00000002c7d37824 */ /* 0x000fc400078e02d2 */
[----:B------:R-:W-:Y:S02]  /*18c40*/  @!P4 IMAD.MOV R177, RZ, RZ, -R177 ;  /* 0x000000ffffb1c224 */ /* 0x000fe400078e0ab1 */
[----:B------:R-:W-:Y:S01]  /*18c50*/  @!P6 IMAD.IADD R176, R176, 0x1, -R191 ;  /* 0x00000001b0b0e824 */ /* 0x000fe200078e0abf */
[----:B------:R-:W-:Y:S01]  /*18c60*/  ISETP.GE.AND P6, PT, R183, RZ, PT ;  /* 0x000000ffb700720c */ /* 0x000fe20003fc6270 */
[----:B------:R-:W-:Y:S01]  /*18c70*/  IMAD.HI.U32 R183, R194, R181, RZ ;  /* 0x000000b5c2b77227 */ /* 0x000fe200078e00ff */
[----:B------:R-:W-:-:S03]  /*18c80*/  LEA R212, R199, R211, 0x1 ;  /* 0x000000d3c7d47211 */ /* 0x000fc600078e08ff */
[----:B------:R-:W-:Y:S01]  /*18c90*/  @!P2 IMAD.MOV R176, RZ, RZ, -R176 ;  /* 0x000000ffffb0a224 */ /* 0x000fe200078e0ab0 */
[----:B------:R-:W-:Y:S01]  /*18ca0*/  IADD3 R183, -R183, RZ, RZ ;  /* 0x000000ffb7b77210 */ /* 0x000fe20007ffe1ff */
[----:B------:R-:W-:Y:S01]  /*18cb0*/  IMAD R213, R199, 0x2, R212 ;  /* 0x00000002c7d57824 */ /* 0x000fe200078e02d4 */
[----:B------:R-:W-:Y:S01]  /*18cc0*/  @!P3 IADD3 R179, R179, -R191, RZ ;  /* 0x800000bfb3b3b210 */ /* 0x000fe20007ffe0ff */
[----:B------:R-:W-:Y:S01]  /*18cd0*/  IMAD.MOV.U32 R250, RZ, RZ, R234 ;  /* 0x000000fffffa7224 */ /* 0x000fe200078e00ea */
[C---:B------:R-:W-:Y:S01]  /*18ce0*/  ISETP.GT.U32.AND P3, PT, R191.reuse, R178, PT ;  /* 0x000000b2bf00720c */ /* 0x040fe20003f64070 */
[C---:B------:R-:W-:Y:S01]  /*18cf0*/  IMAD R180, R191.reuse, R183, R181 ;  /* 0x000000b7bfb47224 */ /* 0x040fe200078e02b5 */
[----:B------:R-:W-:Y:S01]  /*18d00*/  IABS R183, R188 ;  /* 0x000000bc00b77213 */ /* 0x000fe20000000000 */
[C---:B------:R-:W-:Y:S01]  /*18d10*/  IMAD R181, R191.reuse, R184, R182 ;  /* 0x000000b8bfb57224 */ /* 0x040fe200078e02b6 */
[----:B------:R-:W-:Y:S01]  /*18d20*/  ISETP.GT.U32.AND P2, PT, R191, R179, PT ;  /* 0x000000b3bf00720c */ /* 0x000fe20003f44070 */
[----:B------:R-:W-:Y:S01]  /*18d30*/  IMAD R214, R199, 0x2, R213 ;  /* 0x00000002c7d67824 */ /* 0x000fe200078e02d5 */
[----:B------:R-:W-:Y:S01]  /*18d40*/  ISETP.GT.U32.AND P4, PT, R191, R180, PT ;  /* 0x000000b4bf00720c */ /* 0x000fe20003f84070 */
[----:B------:R-:W-:Y:S01]  /*18d50*/  IMAD.MOV.U32 R182, RZ, RZ, R183 ;  /* 0x000000ffffb67224 */ /* 0x000fe200078e00b7 */
[----:B------:R-:W-:Y:S01]  /*18d60*/  IABS R184, R193 ;  /* 0x000000c100b87213 */ /* 0x000fe20000000000 */
[----:B------:R-:W-:-:S02]  /*18d70*/  IMAD R215, R199, 0x2, R214 ;  /* 0x00000002c7d77824 */ /* 0x000fc400078e02d6 */
[----:B------:R-:W-:Y:S02]  /*18d80*/  IMAD.HI.U32 R183, R194, R182, RZ ;  /* 0x000000b6c2b77227 */ /* 0x000fe400078e00ff */
[----:B------:R-:W-:Y:S02]  /*18d90*/  @!P3 IADD3 R178, R178, -R191, RZ ;  /* 0x800000bfb2b2b210 */ /* 0x000fe40007ffe0ff */
[----:B------:R-:W-:Y:S01]  /*18da0*/  ISETP.GT.U32.AND P3, PT, R191, R181, PT ;  /* 0x000000b5bf00720c */ /* 0x000fe20003f64070 */
[----:B------:R-:W-:Y:S02]  /*18db0*/  IMAD.MOV R187, RZ, RZ, -R183 ;  /* 0x000000ffffbb7224 */ /* 0x000fe400078e0ab7 */
[----:B------:R-:W-:Y:S02]  /*18dc0*/  IMAD.MOV.U32 R183, RZ, RZ, R184 ;  /* 0x000000ffffb77224 */ /* 0x000fe400078e00b8 */
[----:B------:R-:W-:Y:S01]  /*18dd0*/  @!P4 IMAD.IADD R180, R180, 0x1, -R191 ;  /* 0x00000001b4b4c824 */ /* 0x000fe200078e0abf */
[----:B------:R-:W-:Y:S01]  /*18de0*/  ISETP.GE.AND P4, PT, R185, RZ, PT ;  /* 0x000000ffb900720c */ /* 0x000fe20003f86270 */
[----:B------:R-:W-:Y:S01]  /*18df0*/  IMAD R182, R191, R187, R182 ;  /* 0x000000bbbfb67224 */ /* 0x000fe200078e02b6 */
[----:B------:R-:W-:Y:S01]  /*18e00*/  IABS R185, R192 ;  /* 0x000000c000b97213 */ /* 0x000fe20000000000 */
[----:B------:R-:W-:-:S04]  /*18e10*/  IMAD.HI.U32 R187, R194, R183, RZ ;  /* 0x000000b7c2bb7227 */ /* 0x000fc800078e00ff */
[--C-:B------:R-:W-:Y:S01]  /*18e20*/  @!P3 IMAD.IADD R181, R181, 0x1, -R191.reuse ;  /* 0x00000001b5b5b824 */ /* 0x100fe200078e0abf */
[----:B------:R-:W-:Y:S01]  /*18e30*/  ISETP.GT.U32.AND P3, PT, R191, R180, PT ;  /* 0x000000b4bf00720c */ /* 0x000fe20003f64070 */
[----:B------:R-:W-:Y:S01]  /*18e40*/  @!P2 IMAD.IADD R179, R179, 0x1, -R191 ;  /* 0x00000001b3b3a824 */ /* 0x000fe200078e0abf */
[C---:B------:R-:W-:Y:S01]  /*18e50*/  ISETP.GT.U32.AND P2, PT, R191.reuse, R182, PT ;  /* 0x000000b6bf00720c */ /* 0x040fe20003f44070 */
[----:B------:R-:W-:Y:S02]  /*18e60*/  IMAD.MOV R187, RZ, RZ, -R187 ;  /* 0x000000ffffbb7224 */ /* 0x000fe400078e0abb */
[----:B------:R-:W-:Y:S02]  /*18e70*/  IMAD.MOV.U32 R184, RZ, RZ, R186 ;  /* 0x000000ffffb87224 */ /* 0x000fe400078e00ba */
[C---:B------:R-:W-:Y:S01]  /*18e80*/  IMAD R183, R191.reuse, R187, R183 ;  /* 0x000000bbbfb77224 */ /* 0x040fe200078e02b7 */
[----:B------:R-:W-:Y:S01]  /*18e90*/  IABS R187, R197 ;  /* 0x000000c500bb7213 */ /* 0x000fe20000000000 */
[----:B------:R-:W-:Y:S01]  /*18ea0*/  @!P6 IMAD.MOV R178, RZ, RZ, -R178 ;  /* 0x000000ffffb2e224 */ /* 0x000fe200078e0ab2 */
[----:B------:R-:W-:Y:S01]  /*18eb0*/  ISETP.GT.U32.AND P6, PT, R191, R181, PT ;  /* 0x000000b5bf00720c */ /* 0x000fe20003fc4070 */
[----:B------:R-:W-:-:S04]  /*18ec0*/  IMAD.HI.U32 R186, R194, R184, RZ ;  /* 0x000000b8c2ba7227 */ /* 0x000fc800078e00ff */
[--C-:B------:R-:W-:Y:S01]  /*18ed0*/  @!P3 IMAD.IADD R180, R180, 0x1, -R191.reuse ;  /* 0x00000001b4b4b824 */ /* 0x100fe200078e0abf */
[C---:B------:R-:W-:Y:S01]  /*18ee0*/  ISETP.GT.U32.AND P3, PT, R191.reuse, R183, PT ;  /* 0x000000b7bf00720c */ /* 0x040fe20003f64070 */
[----:B------:R-:W-:Y:S02]  /*18ef0*/  IMAD.MOV R186, RZ, RZ, -R186 ;  /* 0x000000ffffba7224 */ /* 0x000fe400078e0aba */
[----:B------:R-:W-:Y:S02]  /*18f00*/  @!P2 IMAD.IADD R182, R182, 0x1, -R191 ;  /* 0x00000001b6b6a824 */ /* 0x000fe400078e0abf */
[C---:B------:R-:W-:Y:S01]  /*18f10*/  IMAD R184, R191.reuse, R186, R184 ;  /* 0x000000babfb87224 */ /* 0x040fe200078e02b8 */
[----:B------:R-:W-:Y:S01]  /*18f20*/  IABS R186, R190 ;  /* 0x000000be00ba7213 */ /* 0x000fe20000000000 */
[----:B------:R-:W-:Y:S01]  /*18f30*/  IMAD.HI.U32 R195, R194, R185, RZ ;  /* 0x000000b9c2c37227 */ /* 0x000fe200078e00ff */
[----:B------:R-:W-:Y:S02]  /*18f40*/  ISETP.GT.U32.AND P2, PT, R191, R182, PT ;  /* 0x000000b6bf00720c */ /* 0x000fe40003f44070 */
[----:B------:R-:W-:Y:S01]  /*18f50*/  @!P6 IADD3 R181, R181, -R191, RZ ;  /* 0x800000bfb5b5e210 */ /* 0x000fe20007ffe0ff */
[----:B------:R-:W-:Y:S01]  /*18f60*/  IMAD.MOV R195, RZ, RZ, -R195 ;  /* 0x000000ffffc37224 */ /* 0x000fe200078e0ac3 */
[----:B------:R-:W-:Y:S01]  /*18f70*/  ISETP.GT.U32.AND P6, PT, R191, R184, PT ;  /* 0x000000b8bf00720c */ /* 0x000fe20003fc4070 */
[----:B------:R-:W-:-:S02]  /*18f80*/  @!P3 IMAD.IADD R183, R183, 0x1, -R191 ;  /* 0x00000001b7b7b824 */ /* 0x000fc400078e0abf */
[----:B------:R-:W-:Y:S02]  /*18f90*/  @!P1 IMAD.MOV R179, RZ, RZ, -R179 ;  /* 0x000000ffffb39224 */ /* 0x000fe400078e0ab3 */
[C---:B------:R-:W-:Y:S01]  /*18fa0*/  IMAD R185, R191.reuse, R195, R185 ;  /* 0x000000c3bfb97224 */ /* 0x040fe200078e02b9 */
[----:B------:R-:W-:Y:S01]  /*18fb0*/  ISETP.GT.U32.AND P1, PT, R191, R183, PT ;  /* 0x000000b7bf00720c */ /* 0x000fe20003f24070 */
[----:B------:R-:W-:-:S03]  /*18fc0*/  IMAD.HI.U32 R195, R194, R187, RZ ;  /* 0x000000bbc2c37227 */ /* 0x000fc600078e00ff */
[----:B------:R-:W-:Y:S01]  /*18fd0*/  ISETP.GT.U32.AND P3, PT, R191, R185, PT ;  /* 0x000000b9bf00720c */ /* 0x000fe20003f64070 */
[----:B------:R-:W-:Y:S01]  /*18fe0*/  @!P2 IMAD.IADD R182, R182, 0x1, -R191 ;  /* 0x00000001b6b6a824 */ /* 0x000fe200078e0abf */
[----:B------:R-:W-:Y:S01]  /*18ff0*/  ISETP.GE.AND P2, PT, R189, RZ, PT ;  /* 0x000000ffbd00720c */ /* 0x000fe20003f46270 */
[----:B------:R-:W-:Y:S01]  /*19000*/  IMAD.HI.U32 R189, R194, R186, RZ ;  /* 0x000000bac2bd7227 */ /* 0x000fe200078e00ff */
[----:B------:R-:W-:Y:S02]  /*19010*/  @!P6 IADD3 R184, R184, -R191, RZ ;  /* 0x800000bfb8b8e210 */ /* 0x000fe40007ffe0ff */
[----:B------:R-:W-:Y:S01]  /*19020*/  ISETP.GE.AND P6, PT, R188, RZ, PT ;  /* 0x000000ffbc00720c */ /* 0x000fe20003fc6270 */
[----:B------:R-:W-:Y:S01]  /*19030*/  IMAD.MOV R198, RZ, RZ, -R195 ;  /* 0x000000ffffc67224 */ /* 0x000fe200078e0ac3 */
[----:B------:R-:W-:Y:S01]  /*19040*/  IADD3 R195, R247, 0x1f6, RZ ;  /* 0x000001f6f7c37810 */ /* 0x000fe20007ffe0ff */
[----:B------:R-:W-:Y:S02]  /*19050*/  IMAD.MOV R189, RZ, RZ, -R189 ;  /* 0x000000ffffbd7224 */ /* 0x000fe400078e0abd */
[C---:B------:R-:W-:Y:S01]  /*19060*/  IMAD R187, R191.reuse, R198, R187 ;  /* 0x000000c6bfbb7224 */ /* 0x040fe200078e02bb */
[----:B------:R-:W-:Y:S01]  /*19070*/  IABS R188, R195 ;  /* 0x000000c300bc7213 */ /* 0x000fe20000000000 */
[C---:B------:R-:W-:Y:S01]  /*19080*/  IMAD R186, R191.reuse, R189, R186 ;  /* 0x000000bdbfba7224 */ /* 0x040fe200078e02ba */
[----:B------:R-:W-:Y:S01]  /*19090*/  IABS R198, R242 ;  /* 0x000000f200c67213 */ /* 0x000fe20000000000 */
[----:B------:R-:W-:Y:S01]  /*190a0*/  @!P4 IMAD.MOV R180, RZ, RZ, -R180 ;  /* 0x000000ffffb4c224 */ /* 0x000fe200078e0ab4 */
[----:B------:R-:W-:Y:S01]  /*190b0*/  ISETP.GT.U32.AND P4, PT, R191, R184, PT ;  /* 0x000000b8bf00720c */ /* 0x000fe20003f84070 */
[----:B------:R-:W-:Y:S01]  /*190c0*/  @!P1 IMAD.IADD R183, R183, 0x1, -R191 ;  /* 0x00000001b7b79824 */ /* 0x000fe200078e0abf */
[C---:B------:R-:W-:Y:S01]  /*190d0*/  ISETP.GT.U32.AND P1, PT, R191.reuse, R187, PT ;  /* 0x000000bbbf00720c */ /* 0x040fe20003f24070 */
[----:B------:R-:W-:Y:S01]  /*190e0*/  @!P2 IMAD.MOV R181, RZ, RZ, -R181 ;  /* 0x000000ffffb5a224 */ /* 0x000fe200078e0ab5 */
[----:B------:R-:W-:Y:S01]  /*190f0*/  ISETP.GT.U32.AND P2, PT, R191, R186, PT ;  /* 0x000000babf00720c */ /* 0x000fe20003f44070 */
[----:B------:R-:W-:Y:S01]  /*19100*/  IMAD.HI.U32 R189, R194, R188, RZ ;  /* 0x000000bcc2bd7227 */ /* 0x000fe200078e00ff */
[----:B------:R-:W-:-:S02]  /*19110*/  @!P6 IADD3 R182, -R182, RZ, RZ ;  /* 0x000000ffb6b6e210 */ /* 0x000fc40007ffe1ff */
[----:B------:R-:W-:Y:S01]  /*19120*/  ISETP.GE.AND P6, PT, R193, RZ, PT ;  /* 0x000000ffc100720c */ /* 0x000fe20003fc6270 */
[----:B------:R-:W-:Y:S02]  /*19130*/  @!P3 IMAD.IADD R185, R185, 0x1, -R191 ;  /* 0x00000001b9b9b824 */ /* 0x000fe400078e0abf */
[----:B------:R-:W-:Y:S02]  /*19140*/  IMAD.MOV R189, RZ, RZ, -R189 ;  /* 0x000000ffffbd7224 */ /* 0x000fe400078e0abd */
[--C-:B------:R-:W-:Y:S01]  /*19150*/  @!P4 IMAD.IADD R184, R184, 0x1, -R191.reuse ;  /* 0x00000001b8b8c824 */ /* 0x100fe200078e0abf */
[----:B------:R-:W-:Y:S01]  /*19160*/  ISETP.GT.U32.AND P3, PT, R191, R185, PT ;  /* 0x000000b9bf00720c */ /* 0x000fe20003f64070 */
[--C-:B------:R-:W-:Y:S01]  /*19170*/  @!P1 IMAD.IADD R187, R187, 0x1, -R191.reuse ;  /* 0x00000001bbbb9824 */ /* 0x100fe200078e0abf */
[----:B------:R-:W-:Y:S01]  /*19180*/  ISETP.GE.AND P4, PT, R196, RZ, PT ;  /* 0x000000ffc400720c */ /* 0x000fe20003f86270 */
[----:B------:R-:W-:Y:S01]  /*19190*/  @!P2 IMAD.IADD R186, R186, 0x1, -R191 ;  /* 0x00000001babaa824 */ /* 0x000fe200078e0abf */
[----:B------:R-:W-:Y:S01]  /*191a0*/  ISETP.GE.AND P2, PT, R190, RZ, PT ;  /* 0x000000ffbe00720c */ /* 0x000fe20003f46270 */
[----:B------:R-:W-:Y:S01]  /*191b0*/  IMAD R188, R191, R189, R188 ;  /* 0x000000bdbfbc7224 */ /* 0x000fe200078e02bc */
[----:B------:R-:W-:Y:S01]  /*191c0*/  IADD3 R189, R247, 0x1f7, RZ ;  /* 0x000001f7f7bd7810 */ /* 0x000fe20007ffe0ff */
[----:B------:R-:W-:Y:S01]  /*191d0*/  @!P6 IMAD.MOV R183, RZ, RZ, -R183 ;  /* 0x000000ffffb7e224 */ /* 0x000fe200078e0ab7 */
[----:B------:R-:W-:Y:S01]  /*191e0*/  ISETP.GT.U32.AND P1, PT, R191, R187, PT ;  /* 0x000000bbbf00720c */ /* 0x000fe20003f24070 */
[----:B------:R-:W-:Y:S01]  /*191f0*/  IMAD R216, R199, 0x2, R215 ;  /* 0x00000002c7d87824 */ /* 0x000fe200078e02d7 */
[----:B------:R-:W-:-:S02]  /*19200*/  ISETP.GT.U32.AND P6, PT, R191, R186, PT ;  /* 0x000000babf00720c */ /* 0x000fc40003fc4070 */
[----:B------:R-:W-:Y:S01]  /*19210*/  IABS R190, R189 ;  /* 0x000000bd00be7213 */ /* 0x000fe20000000000 */
[----:B------:R-:W-:Y:S01]  /*19220*/  @!P3 IMAD.IADD R185, R185, 0x1, -R191 ;  /* 0x00000001b9b9b824 */ /* 0x000fe200078e0abf */
[----:B------:R-:W-:Y:S01]  /*19230*/  ISETP.GE.AND P3, PT, R192, RZ, PT ;  /* 0x000000ffc000720c */ /* 0x000fe20003f66270 */
[----:B------:R-:W-:Y:S01]  /*19240*/  @!P4 IMAD.MOV R184, RZ, RZ, -R184 ;  /* 0x000000ffffb8c224 */ /* 0x000fe200078e0ab8 */
[----:B------:R-:W-:Y:S01]  /*19250*/  ISETP.GT.U32.AND P4, PT, R191, R188, PT ;  /* 0x000000bcbf00720c */ /* 0x000fe20003f84070 */
[----:B------:R-:W-:Y:S01]  /*19260*/  IMAD.HI.U32 R193, R194, R190, RZ ;  /* 0x000000bec2c17227 */ /* 0x000fe200078e00ff */
[----:B------:R-:W-:-:S03]  /*19270*/  IADD3 R192, R247, 0x1f8, RZ ;  /* 0x000001f8f7c07810 */ /* 0x000fc60007ffe0ff */
[----:B------:R-:W-:Y:S02]  /*19280*/  IMAD.MOV R193, RZ, RZ, -R193 ;  /* 0x000000ffffc17224 */ /* 0x000fe400078e0ac1 */
[--C-:B------:R-:W-:Y:S01]  /*19290*/  @!P1 IMAD.IADD R187, R187, 0x1, -R191.reuse ;  /* 0x00000001bbbb9824 */ /* 0x100fe200078e0abf */
[----:B------:R-:W-:Y:S01]  /*192a0*/  ISETP.GE.AND P1, PT, R189, RZ, PT ;  /* 0x000000ffbd00720c */ /* 0x000fe20003f26270 */
[----:B------:R-:W-:Y:S01]  /*192b0*/  @!P6 IMAD.IADD R186, R186, 0x1, -R191 ;  /* 0x00000001babae824 */ /* 0x000fe200078e0abf */
[----:B------:R-:W-:Y:S01]  /*192c0*/  ISETP.GE.AND P6, PT, R195, RZ, PT ;  /* 0x000000ffc300720c */ /* 0x000fe20003fc6270 */
[C---:B------:R-:W-:Y:S01]  /*192d0*/  IMAD R189, R191.reuse, R193, R190 ;  /* 0x000000c1bfbd7224 */ /* 0x040fe200078e02be */
[----:B------:R-:W-:Y:S01]  /*192e0*/  IABS R193, R192 ;  /* 0x000000c000c17213 */ /* 0x000fe20000000000 */
[----:B------:R-:W-:Y:S01]  /*192f0*/  @!P2 IMAD.MOV R186, RZ, RZ, -R186 ;  /* 0x000000ffffbaa224 */ /* 0x000fe200078e0aba */
[----:B------:R-:W-:Y:S01]  /*19300*/  @!P4 IADD3 R188, R188, -R191, RZ ;  /* 0x800000bfbcbcc210 */ /* 0x000fe20007ffe0ff */
[----:B------:R-:W-:Y:S01]  /*19310*/  @!P3 IMAD.MOV R185, RZ, RZ, -R185 ;  /* 0x000000ffffb9b224 */ /* 0x000fe200078e0ab9 */
[----:B------:R-:W-:Y:S01]  /*19320*/  ISETP.GT.U32.AND P2, PT, R191, R189, PT ;  /* 0x000000bdbf00720c */ /* 0x000fe20003f44070 */
[----:B------:R-:W-:Y:S01]  /*19330*/  IMAD.HI.U32 R195, R194, R193, RZ ;  /* 0x000000c1c2c37227 */ /* 0x000fe200078e00ff */
[----:B------:R-:W-:-:S02]  /*19340*/  ISETP.GE.AND P3, PT, R197, RZ, PT ;  /* 0x000000ffc500720c */ /* 0x000fc40003f66270 */
[----:B------:R-:W-:Y:S01]  /*19350*/  ISETP.GT.U32.AND P4, PT, R191, R188, PT ;  /* 0x000000bcbf00720c */ /* 0x000fe20003f84070 */
[----:B------:R-:W-:Y:S01]  /*19360*/  IMAD R217, R199, 0x2, R216 ;  /* 0x00000002c7d97824 */ /* 0x000fe200078e02d8 */
[----:B------:R-:W-:-:S03]  /*19370*/  IADD3 R190, R247, 0x1f9, RZ ;  /* 0x000001f9f7be7810 */ /* 0x000fc60007ffe0ff */
[----:B------:R-:W-:Y:S01]  /*19380*/  IMAD R218, R199, 0x2, R217 ;  /* 0x00000002c7da7824 */ /* 0x000fe200078e02d9 */
[----:B------:R-:W-:-:S03]  /*19390*/  IABS R196, R190 ;  /* 0x000000be00c47213 */ /* 0x000fc60000000000 */
[----:B------:R-:W-:Y:S02]  /*193a0*/  @!P2 IMAD.IADD R189, R189, 0x1, -R191 ;  /* 0x00000001bdbda824 */ /* 0x000fe400078e0abf */
[----:B------:R-:W-:Y:S01]  /*193b0*/  @!P3 IMAD.MOV R187, RZ, RZ, -R187 ;  /* 0x000000ffffbbb224 */ /* 0x000fe200078e0abb */
[----:B------:R-:W-:Y:S01]  /*193c0*/  ISETP.GE.AND P3, PT, R192, RZ, PT ;  /* 0x000000ffc000720c */ /* 0x000fe20003f66270 */
[----:B------:R-:W-:Y:S01]  /*193d0*/  IMAD.MOV R192, RZ, RZ, -R195 ;  /* 0x000000ffffc07224 */ /* 0x000fe200078e0ac3 */
[----:B------:R-:W-:Y:S01]  /*193e0*/  ISETP.GT.U32.AND P2, PT, R191, R189, PT ;  /* 0x000000bdbf00720c */ /* 0x000fe20003f44070 */
[----:B------:R-:W-:-:S04]  /*193f0*/  IMAD.HI.U32 R195, R194, R196, RZ ;  /* 0x000000c4c2c37227 */ /* 0x000fc800078e00ff */
[----:B------:R-:W-:Y:S01]  /*19400*/  @!P4 IMAD.IADD R188, R188, 0x1, -R191 ;  /* 0x00000001bcbcc824 */ /* 0x000fe200078e0abf */
[----:B------:R-:W-:Y:S01]  /*19410*/  ISETP.GE.AND P4, PT, R190, RZ, PT ;  /* 0x000000ffbe00720c */ /* 0x000fe20003f86270 */
[----:B------:R-:W-:Y:S01]  /*19420*/  IMAD R190, R191, R192, R193 ;  /* 0x000000c0bfbe7224 */ /* 0x000fe200078e02c1 */
[----:B------:R-:W-:Y:S01]  /*19430*/  IADD3 R192, R247, 0x1fa, RZ ;  /* 0x000001faf7c07810 */ /* 0x000fe20007ffe0ff */
[----:B------:R-:W-:Y:S01]  /*19440*/  IMAD.MOV R193, RZ, RZ, -R195 ;  /* 0x000000ffffc17224 */ /* 0x000fe200078e0ac3 */
[----:B------:R-:W-:Y:S01]  /*19450*/  IABS R195, R237 ;  /* 0x000000ed00c37213 */ /* 0x000fe20000000000 */
[----:B------:R-:W-:Y:S01]  /*19460*/  @!P6 IMAD.MOV R188, RZ, RZ, -R188 ;  /* 0x000000ffffbce224 */ /* 0x000fe200078e0abc */
[C---:B------:R-:W-:Y:S01]  /*19470*/  ISETP.GT.U32.AND P6, PT, R191.reuse, R190, PT ;  /* 0x000000bebf00720c */ /* 0x040fe20003fc4070 */
[----:B------:R-:W-:Y:S01]  /*19480*/  IMAD R196, R191, R193, R196 ;  /* 0x000000c1bfc47224 */ /* 0x000fe200078e02c4 */
[----:B------:R-:W-:Y:S01]  /*19490*/  @!P2 IADD3 R189, R189, -R191, RZ ;  /* 0x800000bfbdbda210 */ /* 0x000fe20007ffe0ff */
[----:B------:R-:W-:Y:S01]  /*194a0*/  IMAD R219, R199, 0x2, R218 ;  /* 0x00000002c7db7824 */ /* 0x000fe200078e02da */
[----:B------:R-:W-:-:S02]  /*194b0*/  IABS R193, R192 ;  /* 0x000000c000c17213 */ /* 0x000fc40000000000 */
[----:B------:R-:W-:Y:S01]  /*194c0*/  ISETP.GT.U32.AND P2, PT, R191, R196, PT ;  /* 0x000000c4bf00720c */ /* 0x000fe20003f44070 */
[----:B------:R-:W-:Y:S01]  /*194d0*/  @!P1 IMAD.MOV R189, RZ, RZ, -R189 ;  /* 0x000000ffffbd9224 */ /* 0x000fe200078e0abd */
[----:B------:R-:W-:Y:S01]  /*194e0*/  LEA R220, R199, R219, 0x1 ;  /* 0x000000dbc7dc7211 */ /* 0x000fe200078e08ff */
[----:B------:R-:W-:Y:S01]  /*194f0*/  IMAD.HI.U32 R197, R194, R193, RZ ;  /* 0x000000c1c2c57227 */ /* 0x000fe200078e00ff */
[----:B------:R-:W-:Y:S02]  /*19500*/  ISETP.GE.AND P1, PT, R192, RZ, PT ;  /* 0x000000ffc000720c */ /* 0x000fe40003f26270 */
[----:B------:R-:W-:Y:S01]  /*19510*/  IADD3 R247, R247, 0x1fe, RZ ;  /* 0x000001fef7f77810 */ /* 0x000fe20007ffe0ff */
[C---:B------:R-:W-:Y:S02]  /*19520*/  IMAD R221, R199.reuse, 0x2, R220 ;  /* 0x00000002c7dd7824 */ /* 0x040fe400078e02dc */
[----:B------:R-:W-:Y:S01]  /*19530*/  @!P6 IMAD.IADD R190, R190, 0x1, -R191 ;  /* 0x00000001bebee824 */ /* 0x000fe200078e0abf */
[----:B------:R-:W-:Y:S01]  /*19540*/  IABS R236, R247 ;  /* 0x000000f700ec7213 */ /* 0x000fe20000000000 */
[----:B------:R-:W-:-:S02]  /*19550*/  IMAD R222, R199, 0x2, R221 ;  /* 0x00000002c7de7824 */ /* 0x000fc400078e02dd */
[----:B------:R-:W-:Y:S01]  /*19560*/  IMAD.MOV R197, RZ, RZ, -R197 ;  /* 0x000000ffffc57224 */ /* 0x000fe200078e0ac5 */
[----:B------:R-:W-:Y:S01]  /*19570*/  ISETP.GT.U32.AND P6, PT, R191, R190, PT ;  /* 0x000000bebf00720c */ /* 0x000fe20003fc4070 */
[----:B------:R-:W-:Y:S01]  /*19580*/  @!P2 IMAD.IADD R196, R196, 0x1, -R191 ;  /* 0x00000001c4c4a824 */ /* 0x000fe200078e0abf */
[----:B------:R-:W-:Y:S01]  /*19590*/  LEA R223, R199, R222, 0x1 ;  /* 0x000000dec7df7211 */ /* 0x000fe200078e08ff */
[C---:B------:R-:W-:Y:S02]  /*195a0*/  IMAD R192, R191.reuse, R197, R193 ;  /* 0x000000c5bfc07224 */ /* 0x040fe400078e02c1 */
[----:B------:R-:W-:Y:S01]  /*195b0*/  IMAD.HI.U32 R193, R194, R195, RZ ;  /* 0x000000c3c2c17227 */ /* 0x000fe200078e00ff */
[----:B------:R-:W-:-:S03]  /*195c0*/  ISETP.GT.U32.AND P2, PT, R191, R196, PT ;  /* 0x000000c4bf00720c */ /* 0x000fc60003f44070 */
[----:B------:R-:W-:Y:S01]  /*195d0*/  IMAD R224, R199, 0x2, R223 ;  /* 0x00000002c7e07824 */ /* 0x000fe200078e02df */
[----:B------:R-:W-:Y:S01]  /*195e0*/  IADD3 R193, -R193, RZ, RZ ;  /* 0x000000ffc1c17210 */ /* 0x000fe20007ffe1ff */
[----:B------:R-:W-:-:S04]  /*195f0*/  IMAD.HI.U32 R197, R194, R198, RZ ;  /* 0x000000c6c2c57227 */ /* 0x000fc800078e00ff */
[----:B------:R-:W-:Y:S02]  /*19600*/  IMAD R225, R199, 0x2, R224 ;  /* 0x00000002c7e17824 */ /* 0x000fe400078e02e0 */
[----:B------:R-:W-:Y:S01]  /*19610*/  @!P6 IMAD.IADD R190, R190, 0x1, -R191 ;  /* 0x00000001bebee824 */ /* 0x000fe200078e0abf */
[C---:B------:R-:W-:Y:S01]  /*19620*/  ISETP.GT.U32.AND P6, PT, R191.reuse, R192, PT ;  /* 0x000000c0bf00720c */ /* 0x040fe20003fc4070 */
[----:B------:R-:W-:Y:S01]  /*19630*/  IMAD R193, R191, R193, R195 ;  /* 0x000000c1bfc17224 */ /* 0x000fe200078e02c3 */
[----:B------:R-:W-:Y:S01]  /*19640*/  IABS R195, R246 ;  /* 0x000000f600c37213 */ /* 0x000fe20000000000 */
[----:B------:R-:W-:Y:S01]  /*19650*/  IMAD R226, R199, 0x2, R225 ;  /* 0x00000002c7e27824 */ /* 0x000fe200078e02e1 */
[----:B------:R-:W-:Y:S01]  /*19660*/  @!P3 IADD3 R190, -R190, RZ, RZ ;  /* 0x000000ffbebeb210 */ /* 0x000fe20007ffe1ff */
[----:B------:R-:W-:Y:S01]  /*19670*/  @!P2 IMAD.IADD R196, R196, 0x1, -R191 ;  /* 0x00000001c4c4a824 */ /* 0x000fe200078e0abf */
[----:B------:R-:W-:Y:S01]  /*19680*/  ISETP.GT.U32.AND P2, PT, R191, R193, PT ;  /* 0x000000c1bf00720c */ /* 0x000fe20003f44070 */
[----:B------:R-:W-:-:S02]  /*19690*/  IMAD R227, R199, 0x2, R226 ;  /* 0x00000002c7e37824 */ /* 0x000fc400078e02e2 */
[----:B------:R-:W-:Y:S02]  /*196a0*/  IMAD.MOV R197, RZ, RZ, -R197 ;  /* 0x000000ffffc57224 */ /* 0x000fe400078e0ac5 */
[----:B------:R-:W-:Y:S01]  /*196b0*/  IMAD.HI.U32 R238, R194, R195, RZ ;  /* 0x000000c3c2ee7227 */ /* 0x000fe200078e00ff */
[----:B------:R-:W-:-:S03]  /*196c0*/  LEA R228, R199, R227, 0x1 ;  /* 0x000000e3c7e47211 */ /* 0x000fc600078e08ff */
[--C-:B------:R-:W-:Y:S02]  /*196d0*/  @!P6 IMAD.IADD R192, R192, 0x1, -R191.reuse ;  /* 0x00000001c0c0e824 */ /* 0x100fe400078e0abf */
[----:B------:R-:W-:Y:S02]  /*196e0*/  IMAD R229, R199, 0x2, R228 ;  /* 0x00000002c7e57824 */ /* 0x000fe400078e02e4 */
[C---:B------:R-:W-:Y:S01]  /*196f0*/  IMAD R198, R191.reuse, R197, R198 ;  /* 0x000000c5bfc67224 */ /* 0x040fe200078e02c6 */
[----:B------:R-:W-:Y:S01]  /*19700*/  ISETP.GT.U32.AND P6, PT, R191, R192, PT ;  /* 0x000000c0bf00720c */ /* 0x000fe20003fc4070 */
[----:B------:R-:W-:Y:S02]  /*19710*/  IMAD.MOV.U32 R197, RZ, RZ, R236 ;  /* 0x000000ffffc57224 */ /* 0x000fe400078e00ec */
[----:B------:R-:W-:Y:S01]  /*19720*/  @!P2 IMAD.IADD R193, R193, 0x1, -R191 ;  /* 0x00000001c1c1a824 */ /* 0x000fe200078e0abf */
[----:B------:R-:W-:Y:S01]  /*19730*/  ISETP.GT.U32.AND P3, PT, R191, R198, PT ;  /* 0x000000c6bf00720c */ /* 0x000fe20003f64070 */
[----:B------:R-:W-:-:S02]  /*19740*/  IMAD R230, R199, 0x2, R229 ;  /* 0x00000002c7e67824 */ /* 0x000fc400078e02e5 */
[----:B------:R-:W-:Y:S01]  /*19750*/  IMAD.HI.U32 R239, R194, R197, RZ ;  /* 0x000000c5c2ef7227 */ /* 0x000fe200078e00ff */
[----:B------:R-:W-:-:S03]  /*19760*/  ISETP.GT.U32.AND P2, PT, R191, R193, PT ;  /* 0x000000c1bf00720c */ /* 0x000fc60003f44070 */
[C---:B------:R-:W-:Y:S02]  /*19770*/  IMAD R231, R199.reuse, 0x2, R230 ;  /* 0x00000002c7e77824 */ /* 0x040fe400078e02e6 */
[----:B------:R-:W-:Y:S02]  /*19780*/  IMAD.MOV R194, RZ, RZ, -R238 ;  /* 0x000000ffffc27224 */ /* 0x000fe400078e0aee */
[----:B------:R-:W-:Y:S02]  /*19790*/  IMAD R232, R199, 0x2, R231 ;  /* 0x00000002c7e87824 */ /* 0x000fe400078e02e7 */
[----:B------:R-:W-:Y:S02]  /*197a0*/  IMAD R194, R191, R194, R195 ;  /* 0x000000c2bfc27224 */ /* 0x000fe400078e02c3 */
[----:B------:R-:W-:Y:S02]  /*197b0*/  IMAD.MOV R195, RZ, RZ, -R239 ;  /* 0x000000ffffc37224 */ /* 0x000fe400078e0aef */
[----:B------:R-:W-:-:S02]  /*197c0*/  IMAD R233, R199, 0x2, R232 ;  /* 0x00000002c7e97824 */ /* 0x000fc400078e02e8 */
[----:B------:R-:W-:Y:S01]  /*197d0*/  @!P6 IMAD.IADD R192, R192, 0x1, -R191 ;  /* 0x00000001c0c0e824 */ /* 0x000fe200078e0abf */
[C---:B------:R-:W-:Y:S01]  /*197e0*/  ISETP.GT.U32.AND P6, PT, R191.reuse, R194, PT ;  /* 0x000000c2bf00720c */ /* 0x040fe20003fc4070 */
[----:B------:R-:W-:Y:S01]  /*197f0*/  IMAD R197, R191, R195, R197 ;  /* 0x000000c3bfc57224 */ /* 0x000fe200078e02c5 */
[----:B------:R-:W-:Y:S01]  /*19800*/  LEA R234, R199, R233, 0x1 ;  /* 0x000000e9c7ea7211 */ /* 0x000fe200078e08ff */
[--C-:B------:R-:W-:Y:S02]  /*19810*/  @!P3 IMAD.IADD R198, R198, 0x1, -R191.reuse ;  /* 0x00000001c6c6b824 */ /* 0x100fe400078e0abf */
[----:B------:R-:W-:Y:S01]  /*19820*/  @!P2 IMAD.IADD R193, R193, 0x1, -R191 ;  /* 0x00000001c1c1a824 */ /* 0x000fe200078e0abf */
[----:B------:R-:W-:Y:S01]  /*19830*/  ISETP.GT.U32.AND P2, PT, R191, R197, PT ;  /* 0x000000c5bf00720c */ /* 0x000fe20003f44070 */
[----:B------:R-:W-:Y:S01]  /*19840*/  IMAD R235, R199, 0x2, R234 ;  /* 0x00000002c7eb7824 */ /* 0x000fe200078e02ea */
[----:B------:R-:W-:Y:S01]  /*19850*/  ISETP.GT.U32.AND P3, PT, R191, R198, PT ;  /* 0x000000c6bf00720c */ /* 0x000fe20003f64070 */
[----:B------:R-:W-:Y:S01]  /*19860*/  @!P4 IMAD.MOV R196, RZ, RZ, -R196 ;  /* 0x000000ffffc4c224 */ /* 0x000fe200078e0ac4 */
[----:B------:R-:W-:Y:S01]  /*19870*/  ISETP.GE.AND P4, PT, R237, RZ, PT ;  /* 0x000000ffed00720c */ /* 0x000fe20003f86270 */
[----:B------:R-:W-:-:S02]  /*19880*/  IMAD R236, R199, 0x2, R235 ;  /* 0x00000002c7ec7824 */ /* 0x000fc400078e02eb */
[--C-:B------:R-:W-:Y:S01]  /*19890*/  @!P6 IMAD.IADD R194, R194, 0x1, -R191.reuse ;  /* 0x00000001c2c2e824 */ /* 0x100fe200078e0abf */
[----:B------:R-:W-:Y:S01]  /*198a0*/  ISETP.GE.AND P6, PT, R242, RZ, PT ;  /* 0x000000fff200720c */ /* 0x000fe20003fc6270 */
[----:B------:R-:W-:Y:S01]  /*198b0*/  @!P1 IMAD.MOV R192, RZ, RZ, -R192 ;  /* 0x000000ffffc09224 */ /* 0x000fe200078e0ac0 */
[----:B------:R-:W-:Y:S01]  /*198c0*/  ISETP.GE.AND P1, PT, R25, c[0x0][0x180], PT ;  /* 0x0000600019007a0c */ /* 0x000fe20003f26270 */
[----:B------:R-:W-:Y:S02]  /*198d0*/  IMAD R237, R199, 0x2, R236 ;  /* 0x00000002c7ed7824 */ /* 0x000fe400078e02ec */
[----:B------:R-:W-:Y:S01]  /*198e0*/  IMAD.MOV.U32 R25, RZ, RZ, R24 ;  /* 0x000000ffff197224 */ /* 0x000fe200078e0018 */
[----:B------:R-:W-:Y:S01]  /*198f0*/  SEL R195, R2, RZ, !P1 ;  /* 0x000000ff02c37207 */ /* 0x000fe20004800000 */
[----:B------:R-:W-:Y:S02]  /*19900*/  @!P2 IMAD.IADD R197, R197, 0x1, -R191 ;  /* 0x00000001c5c5a824 */ /* 0x000fe400078e0abf */
[----:B------:R-:W-:Y:S01]  /*19910*/  IMAD R238, R199, 0x2, R237 ;  /* 0x00000002c7ee7824 */ /* 0x000fe200078e02ed */
[----:B------:R-:W-:Y:S01]  /*19920*/  ISETP.NE.U32.AND P1, PT, R195, RZ, PT ;  /* 0x000000ffc300720c */ /* 0x000fe20003f25070 */
[----:B------:R-:W-:Y:S01]  /*19930*/  @!P3 IMAD.IADD R198, R198, 0x1, -R191 ;  /* 0x00000001c6c6b824 */ /* 0x000fe200078e0abf */
[----:B------:R-:W-:Y:S01]  /*19940*/  ISETP.GE.AND P3, PT, R25, RZ, PT ;  /* 0x000000ff1900720c */ /* 0x000fe20003f66270 */
[----:B------:R-:W-:Y:S01]  /*19950*/  IMAD.MOV.U32 R24, RZ, RZ, R23 ;  /* 0x000000ffff187224 */ /* 0x000fe200078e0017 */
[----:B------:R-:W-:Y:S01]  /*19960*/  ISETP.GT.U32.AND P2, PT, R191, R197, PT ;  /* 0x000000c5bf00720c */ /* 0x000fe20003f44070 */
[----:B------:R-:W-:Y:S01]  /*19970*/  IMAD.MOV.U32 R23, RZ, RZ, R22 ;  /* 0x000000ffff177224 */ /* 0x000fe200078e0016 */
[----:B------:R-:W-:Y:S01]  /*19980*/  MOV R22, R241 ;  /* 0x000000f100167202 */ /* 0x000fe20000000f00 */
[----:B------:R-:W-:Y:S01]  /*19990*/  @!P6 IMAD.MOV R198, RZ, RZ, -R198 ;  /* 0x000000ffffc6e224 */ /* 0x000fe200078e0ac6 */
[----:B------:R-:W-:Y:S01]  /*199a0*/  LEA R239, R199, R238, 0x1 ;  /* 0x000000eec7ef7211 */ /* 0x000fe200078e08ff */
[----:B------:R-:W-:Y:S01]  /*199b0*/  @!P4 IMAD.MOV R193, RZ, RZ, -R193 ;  /* 0x000000ffffc1c224 */ /* 0x000fe200078e0ac1 */
[----:B------:R-:W-:Y:S01]  /*199c0*/  MOV R25, R24 ;  /* 0x0000001800197202 */ /* 0x000fe20000000f00 */
[----:B------:R-:W-:Y:S01]  /*199d0*/  IMAD.MOV.U32 R24, RZ, RZ, R23 ;  /* 0x000000ffff187224 */ /* 0x000fe200078e0017 */
[----:B------:R-:W-:Y:S01]  /*199e0*/  ISETP.GE.AND P6, PT, R27, c[0x0][0x180], PT ;  /* 0x000060001b007a0c */ /* 0x000fe20003fc6270 */
[----:B------:R-:W-:Y:S01]  /*199f0*/  IMAD.MOV.U32 R23, RZ, RZ, R22 ;  /* 0x000000ffff177224 */ /* 0x000fe200078e0016 */
[----:B------:R-:W-:Y:S01]  /*19a00*/  ISETP.GT.U32.AND P4, PT, R191, R194, PT ;  /* 0x000000c2bf00720c */ /* 0x000fe20003f84070 */
[----:B------:R-:W-:Y:S01]  /*19a10*/  IMAD.MOV.U32 R22, RZ, RZ, R21 ;  /* 0x000000ffff167224 */ /* 0x000fe200078e0015 */
[----:B------:R-:W-:Y:S01]  /*19a20*/  SEL R195, R2, RZ, !P6 ;  /* 0x000000ff02c37207 */ /* 0x000fe20007000000 */
[----:B------:R-:W-:Y:S01]  /*19a30*/  IMAD R240, R199, 0x2, R239 ;  /* 0x00000002c7f07824 */ /* 0x000fe200078e02ef */
[----:B------:R-:W-:Y:S01]  /*19a40*/  @!P3 IADD3 R0, -R0, RZ, RZ ;  /* 0x000000ff0000b210 */ /* 0x000fe20007ffe1ff */
[----:B------:R-:W-:Y:S01]  /*19a50*/  IMAD.MOV.U32 R21, RZ, RZ, R20 ;  /* 0x000000ffff157224 */ /* 0x000fe200078e0014 */
[----:B------:R-:W-:Y:S01]  /*19a60*/  ISETP.NE.U32.AND P3, PT, R195, RZ, PT ;  /* 0x000000ffc300720c */ /* 0x000fe20003f65070 */
[----:B------:R-:W-:Y:S01]  /*19a70*/  IMAD.MOV.U32 R26, RZ, RZ, R25 ;  /* 0x000000ffff1a7224 */ /* 0x000fe200078e0019 */
[----:B------:R-:W-:Y:S01]  /*19a80*/  LOP3.LUT R195, RZ, c[0x0][0x17c], RZ, 0x33, !PT ;  /* 0x00005f00ffc37a12 */ /* 0x000fe200078e33ff */
[----:B------:R-:W-:Y:S01]  /*19a90*/  IMAD.MOV.U32 R20, RZ, RZ, R19 ;  /* 0x000000ffff147224 */ /* 0x000fe200078e0013 */
[----:B------:R-:W-:Y:S01]  /*19aa0*/  ISETP.GE.AND P6, PT, R247, RZ, PT ;  /* 0x000000fff700720c */ /* 0x000fe20003fc6270 */
[----:B------:R-:W-:Y:S01]  /*19ab0*/  IMAD.MOV.U32 R25, RZ, RZ, R24 ;  /* 0x000000ffff197224 */ /* 0x000fe200078e0018 */
[----:B------:R-:W-:Y:S01]  /*19ac0*/  MOV R28, R26 ;  /* 0x0000001a001c7202 */ /* 0x000fe20000000f00 */
[----:B------:R-:W-:Y:S01]  /*19ad0*/  IMAD.MOV.U32 R19, RZ, RZ, R18 ;  /* 0x000000ffff137224 */ /* 0x000fe200078e0012 */
[----:B------:R-:W-:Y:S01]  /*19ae0*/  MOV R18, R243 ;  /* 0x000000f300127202 */ /* 0x000fe20000000f00 */
[----:B------:R-:W-:-:S02]  /*19af0*/  IMAD.MOV.U32 R24, RZ, RZ, R23 ;  /* 0x000000ffff187224 */ /* 0x000fc400078e0017 */
[----:B------:R-:W-:Y:S02]  /*19b00*/  IMAD R241, R199, 0x2, R240 ;  /* 0x00000002c7f17824 */ /* 0x000fe400078e02f0 */
[----:B------:R-:W-:Y:S01]  /*19b10*/  IMAD.MOV.U32 R23, RZ, RZ, R22 ;  /* 0x000000ffff177224 */ /* 0x000fe200078e0016 */
[----:B------:R-:W-:Y:S01]  /*19b20*/  MOV R22, R21 ;  /* 0x0000001500167202 */ /* 0x000fe20000000f00 */
[----:B------:R-:W-:Y:S01]  /*19b30*/  @!P2 IMAD.IADD R197, R197, 0x1, -R191 ;  /* 0x00000001c5c5a824 */ /* 0x000fe200078e0abf */
[----:B------:R-:W-:Y:S01]  /*19b40*/  ISETP.NE.AND P2, PT, RZ, c[0x0][0x17c], PT ;  /* 0x00005f00ff007a0c */ /* 0x000fe20003f45270 */
[----:B------:R-:W-:Y:S02]  /*19b50*/  IMAD.MOV.U32 R21, RZ, RZ, R20 ;  /* 0x000000ffff157224 */ /* 0x000fe400078e0014 */
[----:B------:R-:W-:Y:S01]  /*19b60*/  IMAD.MOV.U32 R27, RZ, RZ, R25 ;  /* 0x000000ffff1b7224 */ /* 0x000fe200078e0019 */
[----:B------:R-:W-:Y:S01]  /*19b70*/  SEL R29, R195, R249, !P2 ;  /* 0x000000f9c31d7207 */ /* 0x000fe20005000000 */
[----:B------:R-:W-:Y:S01]  /*19b80*/  IMAD R242, R199, 0x2, R241 ;  /* 0x00000002c7f27824 */ /* 0x000fe200078e02f1 */
[C---:B------:R-:W-:Y:S01]  /*19b90*/  SEL R28, R195.reuse, R28, !P2 ;  /* 0x0000001cc31c7207 */ /* 0x040fe20005000000 */
[----:B------:R-:W-:Y:S01]  /*19ba0*/  IMAD.MOV.U32 R20, RZ, RZ, R19 ;  /* 0x000000ffff147224 */ /* 0x000fe200078e0013 */
[C---:B------:R-:W-:Y:S01]  /*19bb0*/  SEL R27, R195.reuse, R27, !P2 ;  /* 0x0000001bc31b7207 */ /* 0x040fe20005000000 */
[----:B------:R-:W-:Y:S01]  /*19bc0*/  IMAD.MOV.U32 R26, RZ, RZ, R24 ;  /* 0x000000ffff1a7224 */ /* 0x000fe200078e0018 */
[----:B------:R1:W-:Y:S01]  /*19bd0*/  STL [R1+0x868], R29 ;  /* 0x0008681d01007387 */ /* 0x0003e20000100800 */
[----:B------:R-:W-:Y:S01]  /*19be0*/  IMAD.MOV.U32 R19, RZ, RZ, R18 ;  /* 0x000000ffff137224 */ /* 0x000fe200078e0012 */
[C---:B------:R-:W-:Y:S01]  /*19bf0*/  SEL R17, R195.reuse, R17, !P2 ;  /* 0x00000011c3117207 */ /* 0x040fe20005000000 */
[----:B------:R-:W-:Y:S01]  /*19c00*/  IMAD.MOV.U32 R25, RZ, RZ, R23 ;  /* 0x000000ffff197224 */ /* 0x000fe200078e0017 */
[C---:B------:R-:W-:Y:S01]  /*19c10*/  SEL R26, R195.reuse, R26, !P2 ;  /* 0x0000001ac31a7207 */ /* 0x040fe20005000000 */
[----:B------:R-:W-:Y:S01]  /*19c20*/  IMAD.MOV.U32 R18, RZ, RZ, R244 ;  /* 0x000000ffff127224 */ /* 0x000fe200078e00f4 */
[----:B------:R2:W-:Y:S01]  /*19c30*/  STL [R1+0x864], R28 ;  /* 0x0008641c01007387 */ /* 0x0005e20000100800 */
[----:B------:R-:W-:Y:S01]  /*19c40*/  IMAD.MOV.U32 R24, RZ, RZ, R22 ;  /* 0x000000ffff187224 */ /* 0x000fe200078e0016 */
[----:B------:R-:W-:Y:S01]  /*19c50*/  SEL R25, R195, R25, !P2 ;  /* 0x00000019c3197207 */ /* 0x000fe20005000000 */
[----:B------:R-:W-:Y:S01]  /*19c60*/  IMAD.MOV.U32 R23, RZ, RZ, R21 ;  /* 0x000000ffff177224 */ /* 0x000fe200078e0015 */
[----:B------:R-:W-:Y:S01]  /*19c70*/  MOV R21, R19 ;  /* 0x0000001300157202 */ /* 0x000fe20000000f00 */
[----:B------:R-:W-:Y:S01]  /*19c80*/  IMAD R243, R199, 0x2, R242 ;  /* 0x00000002c7f37824 */ /* 0x000fe200078e02f2 */
[C---:B------:R-:W-:Y:S01]  /*19c90*/  SEL R24, R195.reuse, R24, !P2 ;  /* 0x00000018c3187207 */ /* 0x040fe20005000000 */
[----:B------:R-:W-:Y:S01]  /*19ca0*/  IMAD.MOV.U32 R22, RZ, RZ, R20 ;  /* 0x000000ffff167224 */ /* 0x000fe200078e0014 */
[C---:B------:R-:W-:Y:S01]  /*19cb0*/  SEL R23, R195.reuse, R23, !P2 ;  /* 0x00000017c3177207 */ /* 0x040fe20005000000 */
[----:B------:R-:W-:Y:S01]  /*19cc0*/  IMAD.MOV.U32 R20, RZ, RZ, R18 ;  /* 0x000000ffff147224 */ /* 0x000fe200078e0012 */
[----:B------:R-:W-:Y:S01]  /*19cd0*/  STL [R1+0x860], R27 ;  /* 0x0008601b01007387 */ /* 0x000fe20000100800 */
[----:B------:R-:W-:Y:S01]  /*19ce0*/  IMAD.MOV.U32 R19, RZ, RZ, R248 ;  /* 0x000000ffff137224 */ /* 0x000fe200078e00f8 */
[----:B------:R-:W-:Y:S01]  /*19cf0*/  SEL R22, R195, R22, !P2 ;  /* 0x00000016c3167207 */ /* 0x000fe20005000000 */
[----:B------:R-:W-:Y:S01]  /*19d00*/  IMAD R244, R199, 0x2, R243 ;  /* 0x00000002c7f47824 */ /* 0x000fe200078e02f3 */
[----:B------:R-:W-:Y:S01]  /*19d10*/  STL [R1+0x85c], R26 ;  /* 0x00085c1a01007387 */ /* 0x000fe20000100800 */
[----:B------:R-:W-:Y:S01]  /*19d20*/  IMAD.MOV.U32 R18, RZ, RZ, R245 ;  /* 0x000000ffff127224 */ /* 0x000fe200078e00f5 */
[----:B------:R-:W-:Y:S01]  /*19d30*/  SEL R21, R195, R21, !P2 ;  /* 0x00000015c3157207 */ /* 0x000fe20005000000 */
[----:B------:R-:W-:Y:S01]  /*19d40*/  IMAD R245, R199, 0x2, R244 ;  /* 0x00000002c7f57824 */ /* 0x000fe200078e02f4 */
[----:B------:R-:W-:Y:S01]  /*19d50*/  STL [R1+0x858], R25 ;  /* 0x0008581901007387 */ /* 0x000fe20000100800 */
[C---:B------:R-:W-:Y:S01]  /*19d60*/  SEL R20, R195.reuse, R20, !P2 ;  /* 0x00000014c3147207 */ /* 0x040fe20005000000 */
[----:B------:R-:W-:Y:S01]  /*19d70*/  @!P4 IMAD.IADD R194, R194, 0x1, -R191 ;  /* 0x00000001c2c2c824 */ /* 0x000fe200078e0abf */
[C---:B------:R-:W-:Y:S01]  /*19d80*/  SEL R19, R195.reuse, R19, !P2 ;  /* 0x00000013c3137207 */ /* 0x040fe20005000000 */
[----:B------:R3:W-:Y:S01]  /*19d90*/  STL [R1+0x854], R24 ;  /* 0x0008541801007387 */ /* 0x0007e20000100800 */
[C---:B------:R-:W-:Y:S01]  /*19da0*/  SEL R18, R195.reuse, R18, !P2 ;  /* 0x00000012c3127207 */ /* 0x040fe20005000000 */
[----:B-1----:R-:W-:Y:S01]  /*19db0*/  IMAD.MOV.U32 R29, RZ, RZ, R9 ;  /* 0x000000ffff1d7224 */ /* 0x002fe200078e0009 */
[----:B------:R-:W-:Y:S01]  /*19dc0*/  ISETP.GE.AND P4, PT, R246, RZ, PT ;  /* 0x000000fff600720c */ /* 0x000fe20003f86270 */
[----:B------:R1:W-:Y:S01]  /*19dd0*/  STL [R1+0x850], R23 ;  /* 0x0008501701007387 */ /* 0x0003e20000100800 */
[----:B------:R-:W-:Y:S01]  /*19de0*/  SEL R16, R195, R16, !P2 ;  /* 0x00000010c3107207 */ /* 0x000fe20005000000 */
[----:B------:R-:W-:Y:S01]  /*19df0*/  IMAD R246, R199, 0x2, R245 ;  /* 0x00000002c7f67824 */ /* 0x000fe200078e02f5 */
[C---:B------:R-:W-:Y:S01]  /*19e00*/  SEL R15, R195.reuse, R15, !P2 ;  /* 0x0000000fc30f7207 */ /* 0x040fe20005000000 */
[----:B------:R4:W-:Y:S01]  /*19e10*/  STL [R1+0x84c], R22 ;  /* 0x00084c1601007387 */ /* 0x0009e20000100800 */
[----:B------:R-:W-:Y:S01]  /*19e20*/  SEL R14, R195, R14, !P2 ;  /* 0x0000000ec30e7207 */ /* 0x000fe20005000000 */
[----:B------:R-:W-:Y:S01]  /*19e30*/  IMAD R247, R199, 0x2, R246 ;  /* 0x00000002c7f77824 */ /* 0x000fe200078e02f6 */
[C---:B------:R-:W-:Y:S01]  /*19e40*/  SEL R13, R195.reuse, R13, !P2 ;  /* 0x0000000dc30d7207 */ /* 0x040fe20005000000 */
[----:B------:R1:W-:Y:S01]  /*19e50*/  STL [R1+0x848], R21 ;  /* 0x0008481501007387 */ /* 0x0003e20000100800 */
[----:B------:R-:W-:Y:S01]  /*19e60*/  SEL R12, R195, R12, !P2 ;  /* 0x0000000cc30c7207 */ /* 0x000fe20005000000 */
[----:B------:R-:W-:Y:S01]  /*19e70*/  IMAD R248, R199, 0x2, R247 ;  /* 0x00000002c7f87824 */ /* 0x000fe200078e02f7 */
[----:B------:R-:W-:Y:S01]  /*19e80*/  SEL R11, R195, R11, !P2 ;  /* 0x0000000bc30b7207 */ /* 0x000fe20005000000 */
[----:B------:R1:W-:Y:S01]  /*19e90*/  STL [R1+0x844], R20 ;  /* 0x0008441401007387 */ /* 0x0003e20000100800 */
[----:B--2---:R-:W-:Y:S01]  /*19ea0*/  IMAD.MOV.U32 R28, RZ, RZ, R8 ;  /* 0x000000ffff1c7224 */ /* 0x004fe200078e0008 */
[----:B---3--:R-:W-:Y:S01]  /*19eb0*/  MOV R24, R4 ;  /* 0x0000000400187202 */ /* 0x008fe20000000f00 */
[----:B------:R-:W-:Y:S01]  /*19ec0*/  IMAD R191, R199, 0x2, R248 ;  /* 0x00000002c7bf7824 */ /* 0x000fe200078e02f8 */
[----:B------:R2:W-:Y:S01]  /*19ed0*/  STL [R1+0x840], R19 ;  /* 0x0008401301007387 */ /* 0x0005e20000100800 */
[----:B------:R-:W-:-:S02]  /*19ee0*/  IMAD.MOV.U32 R27, RZ, RZ, R7 ;  /* 0x000000ffff1b7224 */ /* 0x000fc400078e0007 */
[----:B------:R-:W-:Y:S01]  /*19ef0*/  IMAD.MOV.U32 R26, RZ, RZ, R6 ;  /* 0x000000ffff1a7224 */ /* 0x000fe200078e0006 */
[----:B------:R3:W-:Y:S01]  /*19f00*/  STL [R1+0x83c], R18 ;  /* 0x00083c1201007387 */ /* 0x0007e20000100800 */
[----:B------:R-:W-:Y:S01]  /*19f10*/  LEA R249, R199, R191, 0x1 ;  /* 0x000000bfc7f97211 */ /* 0x000fe200078e08ff */
[----:B------:R-:W-:Y:S02]  /*19f20*/  IMAD.MOV.U32 R199, RZ, RZ, R10 ;  /* 0x000000ffffc77224 */ /* 0x000fe400078e000a */
[----:B------:R2:W-:Y:S01]  /*19f30*/  STL [R1+0x838], R17 ;  /* 0x0008381101007387 */ /* 0x0005e20000100800 */
[----:B------:R-:W-:Y:S02]  /*19f40*/  IMAD.MOV.U32 R25, RZ, RZ, R5 ;  /* 0x000000ffff197224 */ /* 0x000fe400078e0005 */
[----:B-1----:R-:W-:Y:S01]  /*19f50*/  IMAD.MOV.U32 R23, RZ, RZ, R3 ;  /* 0x000000ffff177224 */ /* 0x002fe200078e0003 */
[----:B------:R1:W-:Y:S01]  /*19f60*/  STL [R1+0x834], R16 ;  /* 0x0008341001007387 */ /* 0x0003e20000100800 */
[----:B----4-:R-:W-:-:S02]  /*19f70*/  IMAD.MOV.U32 R22, RZ, RZ, R250 ;  /* 0x000000ffff167224 */ /* 0x010fc400078e00fa */
[----:B------:R-:W-:Y:S01]  /*19f80*/  IMAD.MOV.U32 R21, RZ, RZ, R251 ;  /* 0x000000ffff157224 */ /* 0x000fe200078e00fb */
[----:B------:R4:W-:Y:S01]  /*19f90*/  STL [R1+0x830], R15 ;  /* 0x0008300f01007387 */ /* 0x0009e20000100800 */
[----:B------:R-:W-:Y:S01]  /*19fa0*/  IMAD.MOV.U32 R20, RZ, RZ, R252 ;  /* 0x000000ffff147224 */ /* 0x000fe200078e00fc */
[C---:B------:R-:W-:Y:S01]  /*19fb0*/  SEL R29, R195.reuse, R29, !P2 ;  /* 0x0000001dc31d7207 */ /* 0x040fe20005000000 */
[----:B------:R-:W-:Y:S01]  /*19fc0*/  @!P4 IMAD.MOV R194, RZ, RZ, -R194 ;  /* 0x000000ffffc2c224 */ /* 0x000fe200078e0ac2 */
[----:B------:R1:W-:Y:S01]  /*19fd0*/  STL [R1+0x82c], R14 ;  /* 0x00082c0e01007387 */ /* 0x0003e20000100800 */
[C---:B------:R-:W-:Y:S01]  /*19fe0*/  SEL R199, R195.reuse, R199, !P2 ;  /* 0x000000c7c3c77207 */ /* 0x040fe20005000000 */
[----:B------:R-:W-:Y:S01]  /*19ff0*/  @!P6 IMAD.MOV R197, RZ, RZ, -R197 ;  /* 0x000000ffffc5e224 */ /* 0x000fe200078e0ac5 */
[C---:B------:R-:W-:Y:S01]  /*1a000*/  SEL R28, R195.reuse, R28, !P2 ;  /* 0x0000001cc31c7207 */ /* 0x040fe20005000000 */
[----:B------:R1:W-:Y:S01]  /*1a010*/  STL [R1+0x828], R13 ;  /* 0x0008280d01007387 */ /* 0x0003e20000100800 */
[----:B------:R-:W-:-:S02]  /*1a020*/  SEL R27, R195, R27, !P2 ;  /* 0x0000001bc31b7207 */ /* 0x000fc40005000000 */
[C---:B------:R-:W-:Y:S01]  /*1a030*/  SEL R26, R195.reuse, R26, !P2 ;  /* 0x0000001ac31a7207 */ /* 0x040fe20005000000 */
[----:B------:R1:W-:Y:S01]  /*1a040*/  STL [R1+0x824], R12 ;  /* 0x0008240c01007387 */ /* 0x0003e20000100800 */
[C---:B------:R-:W-:Y:S02]  /*1a050*/  SEL R25, R195.reuse, R25, !P2 ;  /* 0x00000019c3197207 */ /* 0x040fe40005000000 */
[C---:B------:R-:W-:Y:S01]  /*1a060*/  SEL R24, R195.reuse, R24, !P2 ;  /* 0x00000018c3187207 */ /* 0x040fe20005000000 */
[----:B------:R1:W-:Y:S01]  /*1a070*/  STL [R1+0x820], R11 ;  /* 0x0008200b01007387 */ /* 0x0003e20000100800 */
[C---:B------:R-:W-:Y:S02]  /*1a080*/  SEL R23, R195.reuse, R23, !P2 ;  /* 0x00000017c3177207 */ /* 0x040fe40005000000 */
[C---:B------:R-:W-:Y:S01]  /*1a090*/  SEL R22, R195.reuse, R22, !P2 ;  /* 0x00000016c3167207 */ /* 0x040fe20005000000 */
[----:B--2---:R-:W2:Y:S01]  /*1a0a0*/  LDL.LU R19, [R1+0x33c] ;  /* 0x00033c0001137983 */ /* 0x004ea20000300800 */
[----:B------:R-:W-:-:S02]  /*1a0b0*/  SEL R21, R195, R21, !P2 ;  /* 0x00000015c3157207 */ /* 0x000fc40005000000 */
[C---:B------:R-:W-:Y:S01]  /*1a0c0*/  SEL R20, R195.reuse, R20, !P2 ;  /* 0x00000014c3147207 */ /* 0x040fe20005000000 */
[----:B---3--:R-:W3:Y:S01]  /*1a0d0*/  LDL.LU R18, [R1+0x338] ;  /* 0x0003380001127983 */ /* 0x008ee20000300800 */
[C---:B------:R-:W-:Y:S02]  /*1a0e0*/  SEL R136, R195.reuse, R136, !P2 ;  /* 0x00000088c3887207 */ /* 0x040fe40005000000 */
[----:B------:R-:W-:Y:S01]  /*1a0f0*/  SEL R137, R195, R137, !P2 ;  /* 0x00000089c3897207 */ /* 0x000fe20005000000 */
[----:B------:R-:W3:Y:S01]  /*1a100*/  LDL.LU R17, [R1+0x334] ;  /* 0x0003340001117983 */ /* 0x000ee20000300800 */
[----:B------:R-:W-:-:S03]  /*1a110*/  ISETP.NE.AND P4, PT, RZ, c[0x0][0x178], PT ;  /* 0x00005e00ff007a0c */ /* 0x000fc60003f85270 */
[----:B-1----:R-:W3:Y:S04]  /*1a120*/  LDL.LU R16, [R1+0x330] ;  /* 0x0003300001107983 */ /* 0x002ee80000300800 */
[----:B----4-:R-:W4:Y:S04]  /*1a130*/  LDL.LU R15, [R1+0x32c] ;  /* 0x00032c00010f7983 */ /* 0x010f280000300800 */
[----:B------:R-:W4:Y:S04]  /*1a140*/  LDL.LU R14, [R1+0x328] ;  /* 0x00032800010e7983 */ /* 0x000f280000300800 */
        /* <DEDUP_REMOVED lines=14> */
[----:B------:R-:W-:Y:S04]  /*1a230*/  STL [R1+0x81c], R199 ;  /* 0x00081cc701007387 */ /* 0x000fe80000100800 */
        /* <DEDUP_REMOVED lines=9> */
[----:B------:R-:W-:Y:S01]  /*1a2d0*/  STL [R1+0x7f4], R20 ;  /* 0x0007f41401007387 */ /* 0x000fe20000100800 */
[----:B--2---:R-:W-:-:S02]  /*1a2e0*/  SEL R19, R195, R19, !P2 ;  /* 0x00000013c3137207 */ /* 0x004fc40005000000 */
[----:B---3--:R-:W-:-:S03]  /*1a2f0*/  SEL R18, R195, R18, !P2 ;  /* 0x00000012c3127207 */ /* 0x008fc60005000000 */
[----:B------:R-:W-:Y:S01]  /*1a300*/  STL [R1+0x7f0], R19 ;  /* 0x0007f01301007387 */ /* 0x000fe20000100800 */
[----:B------:R-:W-:-:S03]  /*1a310*/  SEL R17, R195, R17, !P2 ;  /* 0x00000011c3117207 */ /* 0x000fc60005000000 */
[----:B------:R-:W-:Y:S01]  /*1a320*/  STL [R1+0x7ec], R18 ;  /* 0x0007ec1201007387 */ /* 0x000fe20000100800 */
[----:B------:R-:W-:-:S03]  /*1a330*/  SEL R16, R195, R16, !P2 ;  /* 0x00000010c3107207 */ /* 0x000fc60005000000 */
[----:B------:R-:W-:Y:S01]  /*1a340*/  STL [R1+0x7e8], R17 ;  /* 0x0007e81101007387 */ /* 0x000fe20000100800 */
[----:B----4-:R-:W-:-:S03]  /*1a350*/  SEL R15, R195, R15, !P2 ;  /* 0x0000000fc30f7207 */ /* 0x010fc60005000000 */
[----:B------:R-:W-:Y:S01]  /*1a360*/  STL [R1+0x7e4], R16 ;  /* 0x0007e41001007387 */ /* 0x000fe20000100800 */
[----:B------:R-:W-:-:S03]  /*1a370*/  SEL R14, R195, R14, !P2 ;  /* 0x0000000ec30e7207 */ /* 0x000fc60005000000 */
        /* <DEDUP_REMOVED lines=20> */
[----:B------:R1:W-:Y:S01]  /*1a4c0*/  STL [R1+0x7b8], R5 ;  /* 0x0007b80501007387 */ /* 0x0003e20000100800 */
[----:B------:R-:W-:-:S03]  /*1a4d0*/  SEL R3, R195, R3, !P2 ;  /* 0x00000003c3037207 */ /* 0x000fc60005000000 */
[----:B------:R2:W-:Y:S01]  /*1a4e0*/  STL [R1+0x7b4], R4 ;  /* 0x0007b40401007387 */ /* 0x0005e20000100800 */
[----:B-1----:R-:W-:-:S03]  /*1a4f0*/  SEL R5, R195, R250, !P2 ;  /* 0x000000fac3057207 */ /* 0x002fc60005000000 */
[----:B------:R1:W-:Y:S01]  /*1a500*/  STL [R1+0x7b0], R3 ;  /* 0x0007b00301007387 */ /* 0x0003e20000100800 */
[----:B--2---:R-:W-:-:S03]  /*1a510*/  SEL R4, R195, R251, !P2 ;  /* 0x000000fbc3047207 */ /* 0x004fc60005000000 */
[----:B------:R2:W-:Y:S04]  /*1a520*/  STL [R1+0x7ac], R5 ;  /* 0x0007ac0501007387 */ /* 0x0005e80000100800 */
[----:B------:R-:W3:Y:S01]  /*1a530*/  LDL.LU R199, [R1+0x2ec] ;  /* 0x0002ec0001c77983 */ /* 0x000ee20000300800 */
[----:B-1----:R-:W-:-:S03]  /*1a540*/  SEL R3, R195, R252, !P2 ;  /* 0x000000fcc3037207 */ /* 0x002fc60005000000 */
[----:B------:R1:W-:Y:S04]  /*1a550*/  STL [R1+0x7a8], R4 ;  /* 0x0007a80401007387 */ /* 0x0003e80000100800 */
[----:B------:R-:W4:Y:S04]  /*1a560*/  LDL.LU R29, [R1+0x2e8] ;  /* 0x0002e800011d7983 */ /* 0x000f280000300800 */
[----:B------:R1:W-:Y:S04]  /*1a570*/  STL [R1+0x7a4], R3 ;  /* 0x0007a40301007387 */ /* 0x0003e80000100800 */
        /* <DEDUP_REMOVED lines=23> */
[----:B--2---:R-:W2:Y:S04]  /*1a6f0*/  LDL.LU R5, [R1+0x288] ;  /* 0x0002880001057983 */ /* 0x004ea80000300800 */
[----:B-1----:R-:W2:Y:S04]  /*1a700*/  LDL.LU R4, [R1+0x284] ;  /* 0x0002840001047983 */ /* 0x002ea80000300800 */
[----:B------:R-:W2:Y:S04]  /*1a710*/  LDL.LU R3, [R1+0x280] ;  /* 0x0002800001037983 */ /* 0x000ea80000300800 */
[----:B------:R-:W2:Y:S04]  /*1a720*/  LDL.LU R250, [R1+0x27c] ;  /* 0x00027c0001fa7983 */ /* 0x000ea80000300800 */
[----:B------:R-:W2:Y:S04]  /*1a730*/  LDL.LU R251, [R1+0x258] ;  /* 0x0002580001fb7983 */ /* 0x000ea80000300800 */
[----:B------:R-:W2:Y:S01]  /*1a740*/  LDL.LU R252, [R1+0x254] ;  /* 0x0002540001fc7983 */ /* 0x000ea20000300800 */
[----:B---3--:R-:W-:-:S02]  /*1a750*/  SEL R199, R195, R199, !P2 ;  /* 0x000000c7c3c77207 */ /* 0x008fc40005000000 */
        /* <DEDUP_REMOVED lines=48> */
[----:B--2---:R-:W-:-:S03]  /*1aa60*/  SEL R5, R195, R5, !P2 ;  /* 0x00000005c3057207 */ /* 0x004fc60005000000 */
        /* <DEDUP_REMOVED lines=227> */
[----:B------:R-:W2:Y:S04]  /*1b8a0*/  LDL.LU R252, [R1+0x4] ;  /* 0x0000040001fc7983 */ /* 0x000ea80000300800 */
[----:B------:R-:W2:Y:S01]  /*1b8b0*/  LDL.LU R199, [R1] ;  /* 0x0000000001c77983 */ /* 0x000ea20000300800 */
[----:B---3--:R-:W-:-:S05]  /*1b8c0*/  SEL R29, R195, R29, !P2 ;  /* 0x0000001dc31d7207 */ /* 0x008fca0005000000 */
[----:B------:R1:W-:Y:S01]  /*1b8d0*/  STL [R1+0x62c], R29 ;  /* 0x00062c1d01007387 */ /* 0x0003e20000100800 */
[----:B----4-:R-:W-:-:S03]  /*1b8e0*/  SEL R28, R195, R28, !P2 ;  /* 0x0000001cc31c7207 */ /* 0x010fc60005000000 */
[----:B-1----:R-:W3:Y:S01]  /*1b8f0*/  LDL.LU R29, [R1+0x1a5c] ;  /* 0x001a5c00011d7983 */ /* 0x002ee20000300800 */
[----:B------:R-:W-:-:S03]  /*1b900*/  SEL R27, R195, R27, !P2 ;  /* 0x0000001bc31b7207 */ /* 0x000fc60005000000 */
[----:B------:R1:W-:Y:S01]  /*1b910*/  STL [R1+0x628], R28 ;  /* 0x0006281c01007387 */ /* 0x0003e20000100800 */
[C---:B------:R-:W-:Y:S02]  /*1b920*/  SEL R26, R195.reuse, R26, !P2 ;  /* 0x0000001ac31a7207 */ /* 0x040fe40005000000 */
[C---:B------:R-:W-:Y:S01]  /*1b930*/  SEL R25, R195.reuse, R25, !P2 ;  /* 0x00000019c3197207 */ /* 0x040fe20005000000 */
[----:B-1----:R-:W4:Y:S01]  /*1b940*/  LDL.LU R28, [R1+0x1a58] ;  /* 0x001a5800011c7983 */ /* 0x002f220000300800 */
[----:B------:R-:W-:-:S03]  /*1b950*/  SEL R24, R195, R24, !P2 ;  /* 0x00000018c3187207 */ /* 0x000fc60005000000 */
[----:B------:R1:W-:Y:S01]  /*1b960*/  STL [R1+0x624], R27 ;  /* 0x0006241b01007387 */ /* 0x0003e20000100800 */
[C---:B------:R-:W-:Y:S02]  /*1b970*/  SEL R23, R195.reuse, R23, !P2 ;  /* 0x00000017c3177207 */ /* 0x040fe40005000000 */
[C---:B------:R-:W-:Y:S01]  /*1b980*/  SEL R22, R195.reuse, R22, !P2 ;  /* 0x00000016c3167207 */ /* 0x040fe20005000000 */
[----:B-1----:R-:W3:Y:S04]  /*1b990*/  LDL.LU R27, [R1+0x1a54] ;  /* 0x001a5400011b7983 */ /* 0x002ee80000300800 */
[----:B------:R1:W-:Y:S01]  /*1b9a0*/  STL [R1+0x620], R26 ;  /* 0x0006201a01007387 */ /* 0x0003e20000100800 */
[C---:B------:R-:W-:Y:S02]  /*1b9b0*/  SEL R21, R195.reuse, R21, !P2 ;  /* 0x00000015c3157207 */ /* 0x040fe40005000000 */
[C---:B------:R-:W-:Y:S01]  /*1b9c0*/  SEL R20, R195.reuse, R20, !P2 ;  /* 0x00000014c3147207 */ /* 0x040fe20005000000 */
[----:B-1----:R-:W3:Y:S04]  /*1b9d0*/  LDL.LU R26, [R1+0x1a50] ;  /* 0x001a5000011a7983 */ /* 0x002ee80000300800 */
[----:B------:R1:W-:Y:S01]  /*1b9e0*/  STL [R1+0x61c], R25 ;  /* 0x00061c1901007387 */ /* 0x0003e20000100800 */
[----:B------:R-:W-:-:S03]  /*1b9f0*/  SEL R19, R195, R19, !P2 ;  /* 0x00000013c3137207 */ /* 0x000fc60005000000 */
        /* <DEDUP_REMOVED lines=41> */
[----:B--2---:R-:W-:-:S03]  /*1bc90*/  SEL R5, R195, R5, !P2 ;  /* 0x00000005c3057207 */ /* 0x004fc60005000000 */
[----:B-1----:R-:W2:Y:S04]  /*1bca0*/  LDL.LU R11, [R1+0x1a14] ;  /* 0x001a1400010b7983 */ /* 0x002ea80000300800 */
[----:B------:R1:W-:Y:S01]  /*1bcb0*/  STL [R1+0x5e0], R10 ;  /* 0x0005e00a01007387 */ /* 0x0003e20000100800 */
[----:B------:R-:W-:-:S03]  /*1bcc0*/  SEL R4, R195, R4, !P2 ;  /* 0x00000004c3047207 */ /* 0x000fc60005000000 */
        /* <DEDUP_REMOVED lines=13> */
[----:B------:R1:W-:Y:S04]  /*1bda0*/  STL [R1+0x5cc], R5 ;  /* 0x0005cc0501007387 */ /* 0x0003e80000100800 */
[----:B-1----:R-:W2:Y:S04]  /*1bdb0*/  LDL.LU R5, [R1+0x19fc] ;  /* 0x0019fc0001057983 */ /* 0x002ea80000300800 */
[----:B------:R1:W-:Y:S04]  /*1bdc0*/  STL [R1+0x5c8], R4 ;  /* 0x0005c80401007387 */ /* 0x0003e80000100800 */
[----:B-1----:R-:W2:Y:S04]  /*1bdd0*/  LDL.LU R4, [R1+0x19f8] ;  /* 0x0019f80001047983 */ /* 0x002ea80000300800 */
[----:B------:R1:W-:Y:S04]  /*1bde0*/  STL [R1+0x5c4], R3 ;  /* 0x0005c40301007387 */ /* 0x0003e80000100800 */
[----:B-1----:R-:W3:Y:S04]  /*1bdf0*/  LDL.LU R3, [R1+0x19f4] ;  /* 0x0019f40001037983 */ /* 0x002ee80000300800 */
[----:B------:R1:W-:Y:S04]  /*1be00*/  STL [R1+0x5c0], R250 ;  /* 0x0005c0fa01007387 */ /* 0x0003e80000100800 */
[----:B-1----:R-:W3:Y:S04]  /*1be10*/  LDL.LU R250, [R1+0x19f0] ;  /* 0x0019f00001fa7983 */ /* 0x002ee80000300800 */
[----:B------:R1:W-:Y:S04]  /*1be20*/  STL [R1+0x5bc], R251 ;  /* 0x0005bcfb01007387 */ /* 0x0003e80000100800 */
[----:B-1----:R-:W3:Y:S04]  /*1be30*/  LDL.LU R251, [R1+0x19ec] ;  /* 0x0019ec0001fb7983 */ /* 0x002ee80000300800 */
[----:B------:R1:W-:Y:S04]  /*1be40*/  STL [R1+0x5b4], R252 ;  /* 0x0005b4fc01007387 */ /* 0x0003e80000100800 */
[----:B-1----:R-:W3:Y:S01]  /*1be50*/  LDL.LU R252, [R1+0x19e8] ;  /* 0x0019e80001fc7983 */ /* 0x002ee20000300800 */
[----:B------:R-:W-:-:S05]  /*1be60*/  SEL R199, R195, R199, !P2 ;  /* 0x000000c7c3c77207 */ /* 0x000fca0005000000 */
[----:B------:R-:W-:Y:S01]  /*1be70*/  STL [R1+0x59c], R199 ;  /* 0x00059cc701007387 */ /* 0x000fe20000100800 */
[C---:B--2---:R-:W-:Y:S02]  /*1be80*/  SEL R4, R195.reuse, R4, !P2 ;  /* 0x00000004c3047207 */ /* 0x044fe40005000000 */
[----:B---3--:R-:W-:-:S05]  /*1be90*/  SEL R252, R195, R252, !P2 ;  /* 0x000000fcc3fc7207 */ /* 0x008fca0005000000 */
[----:B------:R1:W-:Y:S02]  /*1bea0*/  STL [R1+0x598], R252 ;  /* 0x000598fc01007387 */ /* 0x0003e40000100800 */
[C---:B-1----:R-:W-:Y:S02]  /*1beb0*/  SEL R252, R195.reuse, R251, !P2 ;  /* 0x000000fbc3fc7207 */ /* 0x042fe40005000000 */
[C---:B------:R-:W-:Y:S02]  /*1bec0*/  SEL R251, R195.reuse, R250, !P2 ;  /* 0x000000fac3fb7207 */ /* 0x040fe40005000000 */
[C---:B------:R-:W-:Y:S01]  /*1bed0*/  SEL R250, R195.reuse, R3, !P2 ;  /* 0x00000003c3fa7207 */ /* 0x040fe20005000000 */
[----:B------:R-:W-:Y:S01]  /*1bee0*/  STL [R1+0x584], R252 ;  /* 0x000584fc01007387 */ /* 0x000fe20000100800 */
[C---:B------:R-:W-:Y:S02]  /*1bef0*/  SEL R3, R195.reuse, R5, !P2 ;  /* 0x00000005c3037207 */ /* 0x040fe40005000000 */
[C---:B------:R-:W-:Y:S01]  /*1bf00*/  SEL R5, R195.reuse, R6, !P2 ;  /* 0x00000006c3057207 */ /* 0x040fe20005000000 */
[----:B------:R-:W-:Y:S04]  /*1bf10*/  STL [R1+0x580], R251 ;  /* 0x000580fb01007387 */ /* 0x000fe80000100800 */
[----:B------:R-:W-:Y:S04]  /*1bf20*/  STL [R1+0x574], R250 ;  /* 0x000574fa01007387 */ /* 0x000fe80000100800 */
[----:B------:R1:W-:Y:S04]  /*1bf30*/  STL [R1+0x570], R4 ;  /* 0x0005700401007387 */ /* 0x0003e80000100800 */
[----:B------:R2:W-:Y:S01]  /*1bf40*/  STL [R1+0x568], R3 ;  /* 0x0005680301007387 */ /* 0x0005e20000100800 */
[----:B-1----:R-:W-:-:S03]  /*1bf50*/  SEL R4, R195, R7, !P2 ;  /* 0x00000007c3047207 */ /* 0x002fc60005000000 */
[----:B------:R1:W-:Y:S01]  /*1bf60*/  STL [R1+0x564], R5 ;  /* 0x0005640501007387 */ /* 0x0003e20000100800 */
[----:B--2---:R-:W-:-:S03]  /*1bf70*/  SEL R3, R195, R8, !P2 ;  /* 0x00000008c3037207 */ /* 0x004fc60005000000 */
        /* <DEDUP_REMOVED lines=39> */
[----:B----4-:R-:W-:-:S03]  /*1c1f0*/  SEL R4, R195, R28, !P2 ;  /* 0x0000001cc3047207 */ /* 0x010fc60005000000 */
        /* <DEDUP_REMOVED lines=30> */
[----:B------:R-:W-:Y:S01]  /*1c3e0*/  STL [R1+0x430], R5 ;  /* 0x0004300501007387 */ /* 0x000fe20000100800 */
[----:B--2---:R-:W-:-:S03]  /*1c3f0*/  SEL R3, R195, R44, !P2 ;  /* 0x0000002cc3037207 */ /* 0x004fc60005000000 */
[----:B------:R-:W2:Y:S04]  /*1c400*/  LDL.LU R22, [R1+0x578] ;  /* 0x0005780001167983 */ /* 0x000ea80000300800 */
[----:B------:R-:W-:Y:S04]  /*1c410*/  STL [R1+0x404], R4 ;  /* 0x0004040401007387 */ /* 0x000fe80000100800 */
[----:B------:R-:W3:Y:S04]  /*1c420*/  LDL.LU R21, [R1+0x590] ;  /* 0x0005900001157983 */ /* 0x000ee80000300800 */
[----:B------:R1:W-:Y:S04]  /*1c430*/  STL [R1+0x3e4], R3 ;  /* 0x0003e40301007387 */ /* 0x0003e80000100800 */
[----:B------:R-:W4:Y:S04]  /*1c440*/  LDL.LU R20, [R1+0x594] ;  /* 0x0005940001147983 */ /* 0x000f280000300800 */
[----:B------:R-:W4:Y:S01]  /*1c450*/  LDL.LU R19, [R1+0x5a0] ;  /* 0x0005a00001137983 */ /* 0x000f220000300800 */
[----:B-1----:R-:W-:-:S03]  /*1c460*/  SEL R3, R195, R45, !P2 ;  /* 0x0000002dc3037207 */ /* 0x002fc60005000000 */
[----:B------:R-:W4:Y:S01]  /*1c470*/  LDL.LU R18, [R1+0x5a4] ;  /* 0x0005a40001127983 */ /* 0x000f220000300800 */
[----:B------:R-:W-:-:S03]  /*1c480*/  SEL R9, R195, R46, !P2 ;  /* 0x0000002ec3097207 */ /* 0x000fc60005000000 */
[----:B------:R-:W4:Y:S04]  /*1c490*/  LDL.LU R17, [R1+0x5a8] ;  /* 0x0005a80001117983 */ /* 0x000f280000300800 */
[----:B------:R-:W4:Y:S01]  /*1c4a0*/  LDL.LU R16, [R1+0x5ac] ;  /* 0x0005ac0001107983 */ /* 0x000f220000300800 */
[----:B------:R-:W-:-:S03]  /*1c4b0*/  SEL R8, R195, R47, !P2 ;  /* 0x0000002fc3087207 */ /* 0x000fc60005000000 */
[----:B------:R-:W4:Y:S04]  /*1c4c0*/  LDL.LU R7, [R1+0x5b0] ;  /* 0x0005b00001077983 */ /* 0x000f280000300800 */
[----:B------:R-:W4:Y:S04]  /*1c4d0*/  LDL.LU R6, [R1+0x5b8] ;  /* 0x0005b80001067983 */ /* 0x000f280000300800 */
[----:B------:R-:W4:Y:S04]  /*1c4e0*/  LDL.LU R5, [R1+0x58c] ;  /* 0x00058c0001057983 */ /* 0x000f280000300800 */
[----:B------:R-:W4:Y:S04]  /*1c4f0*/  LDL.LU R4, [R1+0x588] ;  /* 0x0005880001047983 */ /* 0x000f280000300800 */
[----:B------:R1:W-:Y:S04]  /*1c500*/  STL [R1+0x3b4], R3 ;  /* 0x0003b40301007387 */ /* 0x0003e80000100800 */
[----:B------:R1:W-:Y:S04]  /*1c510*/  STL [R1+0x3a8], R9 ;  /* 0x0003a80901007387 */ /* 0x0003e80000100800 */
[----:B------:R-:W4:Y:S01]  /*1c520*/  LDL.LU R15, [R1+0x57c] ;  /* 0x00057c00010f7983 */ /* 0x000f220000300800 */
        /* <DEDUP_REMOVED lines=9> */
[----:B-1----:R-:W4:Y:S04]  /*1c5c0*/  LDL.LU R8, [R1+0x4a4] ;  /* 0x0004a40001087983 */ /* 0x002f280000300800 */
[----:B------:R-:W4:Y:S04]  /*1c5d0*/  LDL.LU R3, [R1+0x538] ;  /* 0x0005380001037983 */ /* 0x000f280000300800 */
[----:B------:R-:W4:Y:S04]  /*1c5e0*/  LDL.LU R250, [R1+0x540] ;  /* 0x0005400001fa7983 */ /* 0x000f280000300800 */
[----:B------:R-:W4:Y:S04]  /*1c5f0*/  LDL.LU R251, [R1+0x544] ;  /* 0x0005440001fb7983 */ /* 0x000f280000300800 */
[----:B------:R-:W4:Y:S01]  /*1c600*/  LDL.LU R252, [R1+0x4b0] ;  /* 0x0004b00001fc7983 */ /* 0x000f220000300800 */
[----:B------:R-:W-:-:S02]  /*1c610*/  SEL R23, R195, R49, !P2 ;  /* 0x00000031c3177207 */ /* 0x000fc40005000000 */
[C---:B------:R-:W-:Y:S02]  /*1c620*/  SEL R25, R195.reuse, R50, !P2 ;  /* 0x00000032c3197207 */ /* 0x040fe40005000000 */
[C---:B------:R-:W-:Y:S01]  /*1c630*/  SEL R24, R195.reuse, R51, !P2 ;  /* 0x00000033c3187207 */ /* 0x040fe20005000000 */
[----:B------:R1:W-:Y:S04]  /*1c640*/  STL [R1+0x39c], R23 ;  /* 0x00039c1701007387 */ /* 0x0003e80000100800 */
[----:B------:R-:W-:Y:S01]  /*1c650*/  STL [R1+0x398], R25 ;  /* 0x0003981901007387 */ /* 0x000fe20000100800 */
[----:B-1----:R-:W-:-:S03]  /*1c660*/  SEL R23, R195, R52, !P2 ;  /* 0x00000034c3177207 */ /* 0x002fc60005000000 */
[----:B------:R-:W-:Y:S04]  /*1c670*/  STL [R1+0x394], R24 ;  /* 0x0003941801007387 */ /* 0x000fe80000100800 */
[----:B------:R-:W-:Y:S01]  /*1c680*/  STL [R1+0x330], R23 ;  /* 0x0003301701007387 */ /* 0x000fe20000100800 */
[C---:B--2---:R-:W-:Y:S02]  /*1c690*/  SEL R22, R195.reuse, R22, !P2 ;  /* 0x00000016c3167207 */ /* 0x044fe40005000000 */
[----:B---3--:R-:W-:-:S03]  /*1c6a0*/  SEL R21, R195, R21, !P2 ;  /* 0x00000015c3157207 */ /* 0x008fc60005000000 */
        /* <DEDUP_REMOVED lines=17> */
[----:B------:R-:W-:-:S03]  /*1c7c0*/  SEL R4, R195, R4, !P2 ;  /* 0x00000004c3047207 */ /* 0x000fc60005000000 */
[----:B-1----:R-:W3:Y:S04]  /*1c7d0*/  LDL.LU R7, [R1+0x4b4] ;  /* 0x0004b40001077983 */ /* 0x002ee80000300800 */
[----:B------:R1:W-:Y:S04]  /*1c7e0*/  STL [R1+0x308], R5 ;  /* 0x0003080501007387 */ /* 0x0003e80000100800 */
[----:B--2---:R-:W2:Y:S01]  /*1c7f0*/  LDL.LU R6, [R1+0x4bc] ;  /* 0x0004bc0001067983 */ /* 0x004ea20000300800 */
[----:B------:R-:W-:-:S03]  /*1c800*/  SEL R15, R195, R15, !P2 ;  /* 0x0000000fc30f7207 */ /* 0x000fc60005000000 */
[----:B------:R4:W-:Y:S04]  /*1c810*/  STL [R1+0x304], R4 ;  /* 0x0003040401007387 */ /* 0x0009e80000100800 */
[----:B-1----:R-:W2:Y:S01]  /*1c820*/  LDL.LU R5, [R1+0x4c0] ;  /* 0x0004c00001057983 */ /* 0x002ea20000300800 */
[----:B------:R-:W-:-:S03]  /*1c830*/  SEL R14, R195, R14, !P2 ;  /* 0x0000000ec30e7207 */ /* 0x000fc60005000000 */
[----:B----4-:R-:W4:Y:S01]  /*1c840*/  LDL.LU R4, [R1+0x4c4] ;  /* 0x0004c40001047983 */ /* 0x010f220000300800 */
        /* <DEDUP_REMOVED lines=13> */
[----:B------:R1:W-:Y:S04]  /*1c920*/  STL [R1+0x2e8], R9 ;  /* 0x0002e80901007387 */ /* 0x0003e80000100800 */
[----:B------:R1:W-:Y:S02]  /*1c930*/  STL [R1+0x2e4], R8 ;  /* 0x0002e40801007387 */ /* 0x0003e40000100800 */
[C---:B-1----:R-:W-:Y:S02]  /*1c940*/  SEL R9, R195.reuse, R250, !P2 ;  /* 0x000000fac3097207 */ /* 0x042fe40005000000 */
[----:B------:R1:W-:Y:S01]  /*1c950*/  STL [R1+0x2e0], R3 ;  /* 0x0002e00301007387 */ /* 0x0003e20000100800 */
[----:B------:R-:W-:-:S03]  /*1c960*/  SEL R8, R195, R251, !P2 ;  /* 0x000000fbc3087207 */ /* 0x000fc60005000000 */
[----:B------:R-:W-:Y:S04]  /*1c970*/  STL [R1+0x2dc], R9 ;  /* 0x0002dc0901007387 */ /* 0x000fe80000100800 */
[----:B------:R-:W4:Y:S01]  /*1c980*/  LDL.LU R26, [R1+0x510] ;  /* 0x00051000011a7983 */ /* 0x000f220000300800 */
[----:B-1----:R-:W-:-:S03]  /*1c990*/  SEL R3, R195, R252, !P2 ;  /* 0x000000fcc3037207 */ /* 0x002fc60005000000 */
[----:B------:R-:W-:Y:S04]  /*1c9a0*/  STL [R1+0x2d8], R8 ;  /* 0x0002d80801007387 */ /* 0x000fe80000100800 */
        /* <DEDUP_REMOVED lines=14> */
[----:B------:R-:W4:Y:S01]  /*1ca90*/  LDL.LU R252, [R1+0x488] ;  /* 0x0004880001fc7983 */ /* 0x000f220000300800 */
[----:B---3--:R-:W-:-:S02]  /*1caa0*/  SEL R7, R195, R7, !P2 ;  /* 0x00000007c3077207 */ /* 0x008fc40005000000 */
[----:B--2---:R-:W-:-:S03]  /*1cab0*/  SEL R6, R195, R6, !P2 ;  /* 0x00000006c3067207 */ /* 0x004fc60005000000 */
[----:B------:R1:W-:Y:S04]  /*1cac0*/  STL [R1+0x2d0], R7 ;  /* 0x0002d00701007387 */ /* 0x0003e80000100800 */
[----:B------:R2:W-:Y:S01]  /*1cad0*/  STL [R1+0x2cc], R6 ;  /* 0x0002cc0601007387 */ /* 0x0005e20000100800 */
[----:B------:R-:W-:-:S03]  /*1cae0*/  SEL R5, R195, R5, !P2 ;  /* 0x00000005c3057207 */ /* 0x000fc60005000000 */
[----:B------:R-:W3:Y:S01]  /*1caf0*/  LDL.LU R15, [R1+0x470] ;  /* 0x00047000010f7983 */ /* 0x000ee20000300800 */
[----:B----4-:R-:W-:-:S03]  /*1cb00*/  SEL R4, R195, R4, !P2 ;  /* 0x00000004c3047207 */ /* 0x010fc60005000000 */
[----:B------:R4:W-:Y:S04]  /*1cb10*/  STL [R1+0x2c8], R5 ;  /* 0x0002c80501007387 */ /* 0x0009e80000100800 */
[----:B------:R-:W3:Y:S04]  /*1cb20*/  LDL.LU R14, [R1+0x46c] ;  /* 0x00046c00010e7983 */ /* 0x000ee80000300800 */
[----:B------:R1:W-:Y:S04]  /*1cb30*/  STL [R1+0x2c4], R4 ;  /* 0x0002c40401007387 */ /* 0x0003e80000100800 */
[----:B------:R-:W3:Y:S04]  /*1cb40*/  LDL.LU R13, [R1+0x468] ;  /* 0x00046800010d7983 */ /* 0x000ee80000300800 */
[----:B------:R-:W3:Y:S04]  /*1cb50*/  LDL.LU R12, [R1+0x464] ;  /* 0x00046400010c7983 */ /* 0x000ee80000300800 */
[----:B------:R-:W3:Y:S04]  /*1cb60*/  LDL.LU R11, [R1+0x450] ;  /* 0x00045000010b7983 */ /* 0x000ee80000300800 */
[----:B------:R-:W3:Y:S04]  /*1cb70*/  LDL.LU R10, [R1+0x44c] ;  /* 0x00044c00010a7983 */ /* 0x000ee80000300800 */
[----:B------:R-:W3:Y:S04]  /*1cb80*/  LDL.LU R9, [R1+0x440] ;  /* 0x0004400001097983 */ /* 0x000ee80000300800 */
[----:B------:R-:W3:Y:S04]  /*1cb90*/  LDL.LU R8, [R1+0x448] ;  /* 0x0004480001087983 */ /* 0x000ee80000300800 */
[----:B-1----:R-:W3:Y:S04]  /*1cba0*/  LDL.LU R7, [R1+0x444] ;  /* 0x0004440001077983 */ /* 0x002ee80000300800 */
[----:B--2---:R-:W2:Y:S04]  /*1cbb0*/  LDL.LU R6, [R1+0x42c] ;  /* 0x00042c0001067983 */ /* 0x004ea80000300800 */
[----:B----4-:R-:W4:Y:S01]  /*1cbc0*/  LDL.LU R5, [R1+0x428] ;  /* 0x0004280001057983 */ /* 0x010f220000300800 */
[----:B------:R-:W-:-:S03]  /*1cbd0*/  SEL R27, R195, R26, !P2 ;  /* 0x0000001ac31b7207 */ /* 0x000fc60005000000 */
[----:B------:R-:W4:Y:S01]  /*1cbe0*/  LDL.LU R4, [R1+0x424] ;  /* 0x0004240001047983 */ /* 0x000f220000300800 */
        /* <DEDUP_REMOVED lines=23> */
[----:B------:R1:W-:Y:S02]  /*1cd60*/  STL [R1+0x388], R16 ;  /* 0x0003881001007387 */ /* 0x0003e40000100800 */
[C---:B-1----:R-:W-:Y:S02]  /*1cd70*/  SEL R17, R195.reuse, R251, !P2 ;  /* 0x000000fbc3117207 */ /* 0x042fe40005000000 */
[----:B------:R1:W-:Y:S01]  /*1cd80*/  STL [R1+0x384], R3 ;  /* 0x0003840301007387 */ /* 0x0003e20000100800 */
[----:B------:R-:W-:-:S03]  /*1cd90*/  SEL R16, R195, R252, !P2 ;  /* 0x000000fcc3107207 */ /* 0x000fc60005000000 */
[----:B-1----:R-:W4:Y:S04]  /*1cda0*/  LDL.LU R3, [R1+0x420] ;  /* 0x0004200001037983 */ /* 0x002f280000300800 */
[----:B------:R1:W-:Y:S04]  /*1cdb0*/  STL [R1+0x37c], R17 ;  /* 0x00037c1101007387 */ /* 0x0003e80000100800 */
[----:B------:R-:W4:Y:S04]  /*1cdc0*/  LDL.LU R250, [R1+0x41c] ;  /* 0x00041c0001fa7983 */ /* 0x000f280000300800 */
[----:B------:R1:W-:Y:S04]  /*1cdd0*/  STL [R1+0x378], R16 ;  /* 0x0003781001007387 */ /* 0x0003e80000100800 */
[----:B------:R-:W4:Y:S04]  /*1cde0*/  LDL.LU R251, [R1+0x418] ;  /* 0x0004180001fb7983 */ /* 0x000f280000300800 */
[----:B------:R-:W4:Y:S01]  /*1cdf0*/  LDL.LU R252, [R1+0x40c] ;  /* 0x00040c0001fc7983 */ /* 0x000f220000300800 */
[----:B------:R-:W-:-:S02]  /*1ce00*/  SEL R24, R195, R53, !P2 ;  /* 0x00000035c3187207 */ /* 0x000fc40005000000 */
[----:B---3--:R-:W-:-:S05]  /*1ce10*/  SEL R15, R195, R15, !P2 ;  /* 0x0000000fc30f7207 */ /* 0x008fca0005000000 */
[----:B------:R3:W-:Y:S01]  /*1ce20*/  STL [R1+0x374], R15 ;  /* 0x0003740f01007387 */ /* 0x0007e20000100800 */
[C---:B------:R-:W-:Y:S02]  /*1ce30*/  SEL R14, R195.reuse, R14, !P2 ;  /* 0x0000000ec30e7207 */ /* 0x040fe40005000000 */
[----:B------:R-:W-:-:S03]  /*1ce40*/  SEL R13, R195, R13, !P2 ;  /* 0x0000000dc30d7207 */ /* 0x000fc60005000000 */
[----:B------:R1:W-:Y:S01]  /*1ce50*/  STL [R1+0x370], R14 ;  /* 0x0003700e01007387 */ /* 0x0003e20000100800 */
        /* <DEDUP_REMOVED lines=12> */
[----:B--2---:R-:W-:-:S03]  /*1cf20*/  SEL R6, R195, R6, !P2 ;  /* 0x00000006c3067207 */ /* 0x004fc60005000000 */
[----:B------:R-:W-:Y:S01]  /*1cf30*/  STL [R1+0x354], R7 ;  /* 0x0003540701007387 */ /* 0x000fe20000100800 */
[----:B----4-:R-:W-:-:S03]  /*1cf40*/  SEL R5, R195, R5, !P2 ;  /* 0x00000005c3057207 */ /* 0x010fc60005000000 */
[----:B------:R-:W-:Y:S01]  /*1cf50*/  STL [R1+0x350], R6 ;  /* 0x0003500601007387 */ /* 0x000fe20000100800 */
[----:B------:R-:W-:-:S03]  /*1cf60*/  SEL R4, R195, R4, !P2 ;  /* 0x00000004c3047207 */ /* 0x000fc60005000000 */
[----:B------:R-:W2:Y:S04]  /*1cf70*/  LDL.LU R22, [R1+0x414] ;  /* 0x0004140001167983 */ /* 0x000ea80000300800 */
[----:B------:R4:W-:Y:S04]  /*1cf80*/  STL [R1+0x34c], R5 ;  /* 0x00034c0501007387 */ /* 0x0009e80000100800 */
[----:B------:R-:W2:Y:S04]  /*1cf90*/  LDL.LU R21, [R1+0x410] ;  /* 0x0004100001157983 */ /* 0x000ea80000300800 */
[----:B------:R1:W-:Y:S04]  /*1cfa0*/  STL [R1+0x348], R4 ;  /* 0x0003480401007387 */ /* 0x0003e80000100800 */
[----:B------:R-:W2:Y:S04]  /*1cfb0*/  LDL.LU R20, [R1+0x408] ;  /* 0x0004080001147983 */ /* 0x000ea80000300800 */
[----:B------:R-:W2:Y:S04]  /*1cfc0*/  LDL.LU R19, [R1+0x3d0] ;  /* 0x0003d00001137983 */ /* 0x000ea80000300800 */
[----:B------:R-:W2:Y:S04]  /*1cfd0*/  LDL.LU R18, [R1+0x3f4] ;  /* 0x0003f40001127983 */ /* 0x000ea80000300800 */
[----:B-1----:R-:W2:Y:S04]  /*1cfe0*/  LDL.LU R17, [R1+0x3fc] ;  /* 0x0003fc0001117983 */ /* 0x002ea80000300800 */
[----:B------:R-:W2:Y:S04]  /*1cff0*/  LDL.LU R16, [R1+0x400] ;  /* 0x0004000001107983 */ /* 0x000ea80000300800 */
[----:B---3--:R-:W3:Y:S04]  /*1d000*/  LDL.LU R15, [R1+0x3f8] ;  /* 0x0003f800010f7983 */ /* 0x008ee80000300800 */
[----:B------:R-:W3:Y:S04]  /*1d010*/  LDL.LU R14, [R1+0x3e8] ;  /* 0x0003e800010e7983 */ /* 0x000ee80000300800 */
[----:B------:R-:W3:Y:S04]  /*1d020*/  LDL.LU R13, [R1+0x3ec] ;  /* 0x0003ec00010d7983 */ /* 0x000ee80000300800 */
[----:B------:R-:W3:Y:S04]  /*1d030*/  LDL.LU R12, [R1+0x3f0] ;  /* 0x0003f000010c7983 */ /* 0x000ee80000300800 */
[----:B------:R-:W3:Y:S04]  /*1d040*/  LDL.LU R11, [R1+0x3e0] ;  /* 0x0003e000010b7983 */ /* 0x000ee80000300800 */
[----:B------:R-:W3:Y:S04]  /*1d050*/  LDL.LU R10, [R1+0x3dc] ;  /* 0x0003dc00010a7983 */ /* 0x000ee80000300800 */
[----:B------:R-:W3:Y:S04]  /*1d060*/  LDL.LU R9, [R1+0x3d8] ;  /* 0x0003d80001097983 */ /* 0x000ee80000300800 */
[----:B------:R-:W3:Y:S01]  /*1d070*/  LDL.LU R8, [R1+0x3d4] ;  /* 0x0003d40001087983 */ /* 0x000ee20000300800 */
[----:B------:R-:W-:-:S05]  /*1d080*/  SEL R3, R195, R3, !P2 ;  /* 0x00000003c3037207 */ /* 0x000fca0005000000 */
[----:B------:R1:W-:Y:S01]  /*1d090*/  STL [R1+0x344], R3 ;  /* 0x0003440301007387 */ /* 0x0003e20000100800 */
[----:B----4-:R-:W-:-:S05]  /*1d0a0*/  SEL R5, R195, R250, !P2 ;  /* 0x000000fac3057207 */ /* 0x010fca0005000000 */
[----:B------:R4:W-:Y:S01]  /*1d0b0*/  STL [R1+0x340], R5 ;  /* 0x0003400501007387 */ /* 0x0009e20000100800 */
[----:B------:R-:W-:-:S03]  /*1d0c0*/  SEL R4, R195, R251, !P2 ;  /* 0x000000fbc3047207 */ /* 0x000fc60005000000 */
[----:B------:R-:W3:Y:S01]  /*1d0d0*/  LDL.LU R7, [R1+0x3c8] ;  /* 0x0003c80001077983 */ /* 0x000ee20000300800 */
[----:B-1----:R-:W-:-:S03]  /*1d0e0*/  SEL R3, R195, R252, !P2 ;  /* 0x000000fcc3037207 */ /* 0x002fc60005000000 */
[----:B------:R1:W-:Y:S04]  /*1d0f0*/  STL [R1+0x33c], R4 ;  /* 0x00033c0401007387 */ /* 0x0003e80000100800 */
[----:B------:R-:W3:Y:S04]  /*1d100*/  LDL.LU R6, [R1+0x3cc] ;  /* 0x0003cc0001067983 */ /* 0x000ee80000300800 */
[----:B------:R1:W-:Y:S04]  /*1d110*/  STL [R1+0x338], R3 ;  /* 0x0003380301007387 */ /* 0x0003e80000100800 */
[----:B----4-:R-:W4:Y:S04]  /*1d120*/  LDL.LU R5, [R1+0x3b8] ;  /* 0x0003b80001057983 */ /* 0x010f280000300800 */
[----:B-1----:R-:W4:Y:S04]  /*1d130*/  LDL.LU R4, [R1+0x3c0] ;  /* 0x0003c00001047983 */ /* 0x002f280000300800 */
[----:B------:R-:W4:Y:S04]  /*1d140*/  LDL.LU R3, [R1+0x3c4] ;  /* 0x0003c40001037983 */ /* 0x000f280000300800 */
[----:B------:R-:W4:Y:S04]  /*1d150*/  LDL.LU R250, [R1+0x3bc] ;  /* 0x0003bc0001fa7983 */ /* 0x000f280000300800 */
[----:B------:R-:W4:Y:S04]  /*1d160*/  LDL.LU R251, [R1+0x3ac] ;  /* 0x0003ac0001fb7983 */ /* 0x000f280000300800 */
[----:B------:R-:W-:Y:S04]  /*1d170*/  STL [R1+0x2a0], R24 ;  /* 0x0002a01801007387 */ /* 0x000fe80000100800 */
[----:B------:R-:W4:Y:S01]  /*1d180*/  LDL.LU R252, [R1+0x3b0] ;  /* 0x0003b00001fc7983 */ /* 0x000f220000300800 */
[----:B------:R-:W-:-:S05]  /*1d190*/  SEL R23, R195, R54, !P2 ;  /* 0x00000036c3177207 */ /* 0x000fca0005000000 */
[----:B------:R1:W-:Y:S01]  /*1d1a0*/  STL [R1+0x29c], R23 ;  /* 0x00029c1701007387 */ /* 0x0003e20000100800 */
[C---:B------:R-:W-:Y:S02]  /*1d1b0*/  SEL R25, R195.reuse, R56, !P2 ;  /* 0x00000038c3197207 */ /* 0x040fe40005000000 */
[----:B-1----:R-:W-:-:S05]  /*1d1c0*/  SEL R23, R195, R55, !P2 ;  /* 0x00000037c3177207 */ /* 0x002fca0005000000 */
[----:B------:R1:W-:Y:S04]  /*1d1d0*/  STL [R1+0x298], R23 ;  /* 0x0002981701007387 */ /* 0x0003e80000100800 */
[----:B------:R-:W-:Y:S01]  /*1d1e0*/  STL [R1+0x294], R25 ;  /* 0x0002941901007387 */ /* 0x000fe20000100800 */
[C---:B--2---:R-:W-:Y:S02]  /*1d1f0*/  SEL R24, R195.reuse, R22, !P2 ;  /* 0x00000016c3187207 */ /* 0x044fe40005000000 */
[----:B-1----:R-:W-:-:S03]  /*1d200*/  SEL R23, R195, R21, !P2 ;  /* 0x00000015c3177207 */ /* 0x002fc60005000000 */
        /* <DEDUP_REMOVED lines=11> */
[----:B---3--:R-:W-:-:S03]  /*1d2c0*/  SEL R17, R195, R15, !P2 ;  /* 0x0000000fc3117207 */ /* 0x008fc60005000000 */
        /* <DEDUP_REMOVED lines=11> */
[C---:B------:R-:W-:Y:S02]  /*1d380*/  SEL R11, R195.reuse, R9, !P2 ;  /* 0x00000009c30b7207 */ /* 0x040fe40005000000 */
[C---:B------:R-:W-:Y:S02]  /*1d390*/  SEL R9, R195.reuse, R57, !P2 ;  /* 0x00000039c3097207 */ /* 0x040fe40005000000 */
[C---:B------:R-:W-:Y:S01]  /*1d3a0*/  SEL R10, R195.reuse, R8, !P2 ;  /* 0x00000008c30a7207 */ /* 0x040fe20005000000 */
[----:B------:R-:W-:Y:S01]  /*1d3b0*/  STL [R1+0x194], R12 ;  /* 0x0001940c01007387 */ /* 0x000fe20000100800 */
[----:B------:R-:W-:-:S03]  /*1d3c0*/  SEL R8, R195, R58, !P2 ;  /* 0x0000003ac3087207 */ /* 0x000fc60005000000 */
[----:B------:R-:W-:Y:S04]  /*1d3d0*/  STL [R1+0x18c], R11 ;  /* 0x00018c0b01007387 */ /* 0x000fe80000100800 */
[----:B------:R1:W-:Y:S04]  /*1d3e0*/  STL [R1+0x158], R10 ;  /* 0x0001580a01007387 */ /* 0x0003e80000100800 */
[----:B------:R2:W-:Y:S04]  /*1d3f0*/  STL [R1+0x154], R9 ;  /* 0x0001540901007387 */ /* 0x0005e80000100800 */
[----:B------:R3:W-:Y:S01]  /*1d400*/  STL [R1+0x150], R8 ;  /* 0x0001500801007387 */ /* 0x0007e20000100800 */
[----:B-1----:R-:W-:-:S02]  /*1d410*/  SEL R10, R195, R59, !P2 ;  /* 0x0000003bc30a7207 */ /* 0x002fc40005000000 */
[----:B--2---:R-:W-:-:S03]  /*1d420*/  SEL R9, R195, R60, !P2 ;  /* 0x0000003cc3097207 */ /* 0x004fc60005000000 */
[----:B------:R-:W-:Y:S01]  /*1d430*/  STL [R1+0x14c], R10 ;  /* 0x00014c0a01007387 */ /* 0x000fe20000100800 */
[----:B---3--:R-:W-:-:S03]  /*1d440*/  SEL R8, R195, R7, !P2 ;  /* 0x00000007c3087207 */ /* 0x008fc60005000000 */
        /* <DEDUP_REMOVED lines=8> */
[----:B------:R1:W-:Y:S01]  /*1d4d0*/  STL [R1+0x138], R5 ;  /* 0x0001380501007387 */ /* 0x0003e20000100800 */
[----:B------:R-:W-:-:S03]  /*1d4e0*/  SEL R3, R195, R250, !P2 ;  /* 0x000000fac3037207 */ /* 0x000fc60005000000 */
[----:B------:R2:W-:Y:S04]  /*1d4f0*/  STL [R1+0x134], R4 ;  /* 0x0001340401007387 */ /* 0x0005e80000100800 */
[----:B------:R3:W-:Y:S01]  /*1d500*/  STL [R1+0x130], R3 ;  /* 0x0001300301007387 */ /* 0x0007e20000100800 */
[C---:B-1----:R-:W-:Y:S02]  /*1d510*/  SEL R5, R195.reuse, R61, !P2 ;  /* 0x0000003dc3057207 */ /* 0x042fe40005000000 */
[----:B--2---:R-:W-:-:S03]  /*1d520*/  SEL R4, R195, R62, !P2 ;  /* 0x0000003ec3047207 */ /* 0x004fc60005000000 */
[----:B------:R1:W-:Y:S01]  /*1d530*/  STL [R1+0x12c], R5 ;  /* 0x00012c0501007387 */ /* 0x0003e20000100800 */
[----:B---3--:R-:W-:-:S03]  /*1d540*/  SEL R3, R195, R251, !P2 ;  /* 0x000000fbc3037207 */ /* 0x008fc60005000000 */
        /* <DEDUP_REMOVED lines=106> */
[----:B------:R-:W-:Y:S01]  /*1dbf0*/  STL [R1+0x54], R5 ;  /* 0x0000540501007387 */ /* 0x000fe20000100800 */
[----:B---3--:R-:W-:-:S03]  /*1dc00*/  SEL R3, R195, R115, !P2 ;  /* 0x00000073c3037207 */ /* 0x008fc60005000000 */
[----:B------:R-:W-:Y:S04]  /*1dc10*/  STL [R1+0x50], R4 ;  /* 0x0000500401007387 */ /* 0x000fe80000100800 */
[----:B------:R1:W-:Y:S04]  /*1dc20*/  STL [R1+0x4c], R3 ;  /* 0x00004c0301007387 */ /* 0x0003e80000100800 */
[----:B-1----:R-:W2:Y:S01]  /*1dc30*/  LDL.LU R3, [R1+0x264] ;  /* 0x0002640001037983 */ /* 0x002ea20000300800 */
[C---:B------:R-:W-:Y:S02]  /*1dc40*/  SEL R5, R195.reuse, R116, !P2 ;  /* 0x00000074c3057207 */ /* 0x040fe40005000000 */
[----:B------:R-:W-:-:S03]  /*1dc50*/  SEL R4, R195, R117, !P2 ;  /* 0x00000075c3047207 */ /* 0x000fc60005000000 */
[----:B------:R1:W-:Y:S04]  /*1dc60*/  STL [R1+0x48], R5 ;  /* 0x0000480501007387 */ /* 0x0003e80000100800 */
[----:B------:R3:W-:Y:S04]  /*1dc70*/  STL [R1+0x44], R4 ;  /* 0x0000440401007387 */ /* 0x0007e80000100800 */
[----:B------:R-:W4:Y:S01]  /*1dc80*/  LDL.LU R9, [R1+0x278] ;  /* 0x0002780001097983 */ /* 0x000f220000300800 */
[----:B-1----:R-:W-:-:S05]  /*1dc90*/  SEL R5, R195, R118, !P2 ;  /* 0x00000076c3057207 */ /* 0x002fca0005000000 */
[----:B------:R1:W-:Y:S04]  /*1dca0*/  STL [R1+0x40], R5 ;  /* 0x0000400501007387 */ /* 0x0003e80000100800 */
[----:B------:R-:W4:Y:S01]  /*1dcb0*/  LDL.LU R250, [R1+0x26c] ;  /* 0x00026c0001fa7983 */ /* 0x000f220000300800 */
[C---:B---3--:R-:W-:Y:S02]  /*1dcc0*/  SEL R4, R195.reuse, R119, !P2 ;  /* 0x00000077c3047207 */ /* 0x048fe40005000000 */
[----:B------:R-:W-:-:S03]  /*1dcd0*/  SEL R6, R195, R120, !P2 ;  /* 0x00000078c3067207 */ /* 0x000fc60005000000 */
[----:B------:R3:W-:Y:S01]  /*1dce0*/  STL [R1+0x3c], R4 ;  /* 0x00003c0401007387 */ /* 0x0007e20000100800 */
[----:B-1----:R-:W-:-:S03]  /*1dcf0*/  SEL R5, R195, R122, !P2 ;  /* 0x0000007ac3057207 */ /* 0x002fc60005000000 */
[----:B------:R1:W-:Y:S04]  /*1dd00*/  STL [R1+0x38], R6 ;  /* 0x0000380601007387 */ /* 0x0003e80000100800 */
[----:B------:R-:W4:Y:S01]  /*1dd10*/  LDL.LU R8, [R1+0x274] ;  /* 0x0002740001087983 */ /* 0x000f220000300800 */
[----:B---3--:R-:W-:-:S05]  /*1dd20*/  SEL R4, R195, R121, !P2 ;  /* 0x00000079c3047207 */ /* 0x008fca0005000000 */
[----:B------:R3:W-:Y:S01]  /*1dd30*/  STL [R1+0x34], R4 ;  /* 0x0000340401007387 */ /* 0x0007e20000100800 */
[----:B-1----:R-:W-:-:S03]  /*1dd40*/  SEL R6, R195, R124, !P2 ;  /* 0x0000007cc3067207 */ /* 0x002fc60005000000 */
[----:B------:R1:W-:Y:S04]  /*1dd50*/  STL [R1+0x30], R5 ;  /* 0x0000300501007387 */ /* 0x0003e80000100800 */
[----:B------:R-:W4:Y:S01]  /*1dd60*/  LDL.LU R7, [R1+0x270] ;  /* 0x0002700001077983 */ /* 0x000f220000300800 */
[C---:B---3--:R-:W-:Y:S02]  /*1dd70*/  SEL R4, R195.reuse, R123, !P2 ;  /* 0x0000007bc3047207 */ /* 0x048fe40005000000 */
[----:B-1----:R-:W-:-:S03]  /*1dd80*/  SEL R5, R195, R125, !P2 ;  /* 0x0000007dc3057207 */ /* 0x002fc60005000000 */
[----:B------:R1:W-:Y:S04]  /*1dd90*/  STL [R1+0x2c], R4 ;  /* 0x00002c0401007387 */ /* 0x0003e80000100800 */
[----:B------:R3:W-:Y:S01]  /*1dda0*/  STL [R1+0x28], R6 ;  /* 0x0000280601007387 */ /* 0x0007e20000100800 */
[----:B-1----:R-:W-:-:S03]  /*1ddb0*/  SEL R4, R195, R126, !P2 ;  /* 0x0000007ec3047207 */ /* 0x002fc60005000000 */
[----:B------:R1:W-:Y:S01]  /*1ddc0*/  STL [R1+0x24], R5 ;  /* 0x0000240501007387 */ /* 0x0003e20000100800 */
[----:B---3--:R-:W-:-:S03]  /*1ddd0*/  SEL R6, R195, R127, !P2 ;  /* 0x0000007fc3067207 */ /* 0x008fc60005000000 */
[----:B------:R3:W-:Y:S01]  /*1dde0*/  STL [R1+0x20], R4 ;  /* 0x0000200401007387 */ /* 0x0007e20000100800 */
[----:B-1----:R-:W-:-:S03]  /*1ddf0*/  SEL R5, R195, R128, !P2 ;  /* 0x00000080c3057207 */ /* 0x002fc60005000000 */
[----:B------:R1:W-:Y:S01]  /*1de00*/  STL [R1+0x1c], R6 ;  /* 0x00001c0601007387 */ /* 0x0003e20000100800 */
[----:B---3--:R-:W-:-:S03]  /*1de10*/  SEL R4, R195, R129, !P2 ;  /* 0x00000081c3047207 */ /* 0x008fc60005000000 */
[----:B-1----:R-:W3:Y:S04]  /*1de20*/  LDL.LU R6, [R1+0x268] ;  /* 0x0002680001067983 */ /* 0x002ee80000300800 */
[----:B------:R1:W-:Y:S04]  /*1de30*/  STL [R1+0x18], R5 ;  /* 0x0000180501007387 */ /* 0x0003e80000100800 */
[----:B------:R1:W-:Y:S04]  /*1de40*/  STL [R1+0x14], R4 ;  /* 0x0000140401007387 */ /* 0x0003e80000100800 */
[----:B------:R-:W3:Y:S01]  /*1de50*/  LDL.LU R251, [R1+0x260] ;  /* 0x0002600001fb7983 */ /* 0x000ee20000300800 */
[----:B-1----:R-:W-:-:S02]  /*1de60*/  SEL R5, R195, R130, !P2 ;  /* 0x00000082c3057207 */ /* 0x002fc40005000000 */
[----:B------:R-:W-:-:S03]  /*1de70*/  SEL R4, R195, R131, !P2 ;  /* 0x00000083c3047207 */ /* 0x000fc60005000000 */
[----:B------:R1:W-:Y:S04]  /*1de80*/  STL [R1+0x10], R5 ;  /* 0x0000100501007387 */ /* 0x0003e80000100800 */
[----:B------:R1:W-:Y:S02]  /*1de90*/  STL [R1+0xc], R4 ;  /* 0x00000c0401007387 */ /* 0x0003e40000100800 */
[C---:B-1----:R-:W-:Y:S02]  /*1dea0*/  SEL R5, R195.reuse, R132, !P2 ;  /* 0x00000084c3057207 */ /* 0x042fe40005000000 */
[----:B------:R-:W-:-:S03]  /*1deb0*/  SEL R4, R195, R133, !P2 ;  /* 0x00000085c3047207 */ /* 0x000fc60005000000 */
[----:B------:R1:W-:Y:S01]  /*1dec0*/  STL [R1+0x8], R5 ;  /* 0x0000080501007387 */ /* 0x0003e20000100800 */
[----:B------:R-:W-:-:S03]  /*1ded0*/  SEL R10, R195, R134, !P2 ;  /* 0x00000086c30a7207 */ /* 0x000fc60005000000 */
[----:B-1----:R-:W3:Y:S04]  /*1dee0*/  LDL.LU R5, [R1+0x25c] ;  /* 0x00025c0001057983 */ /* 0x002ee80000300800 */
[----:B------:R1:W-:Y:S04]  /*1def0*/  STL [R1+0x4], R4 ;  /* 0x0000040401007387 */ /* 0x0003e80000100800 */
[----:B-1----:R-:W3:Y:S04]  /*1df00*/  LDL.LU R4, [R1+0x250] ;  /* 0x0002500001047983 */ /* 0x002ee80000300800 */
[----:B------:R1:W-:Y:S04]  /*1df10*/  STL [R1], R10 ;  /* 0x0000000a01007387 */ /* 0x0003e80000100800 */
[----:B------:R-:W-:Y:S01]  /*1df20*/  STL.64 [R1+0x1958], R136 ;  /* 0x0019588801007387 */ /* 0x000fe20000100a00 */
[----:B--2---:R-:W-:-:S03]  /*1df30*/  SEL R80, R195, R3, !P2 ;  /* 0x00000003c3507207 */ /* 0x004fc60005000000 */
[----:B------:R-:W2:Y:S04]  /*1df40*/  LDL.LU R3, [R1+0x22c] ;  /* 0x00022c0001037983 */ /* 0x000ea80000300800 */
[----:B------:R-:W-:Y:S04]  /*1df50*/  STL [R1+0x1960], R80 ;  /* 0x0019605001007387 */ /* 0x000fe80000100800 */
[----:B------:R-:W2:Y:S01]  /*1df60*/  LDL.LU R20, [R1+0x244] ;  /* 0x0002440001147983 */ /* 0x000ea20000300800 */
[----:B----4-:R-:W-:-:S03]  /*1df70*/  SEL R78, R195, R250, !P2 ;  /* 0x000000fac34e7207 */ /* 0x010fc60005000000 */
[----:B------:R-:W4:Y:S01]  /*1df80*/  LDL.LU R250, [R1+0x248] ;  /* 0x0002480001fa7983 */ /* 0x000f220000300800 */
[----:B------:R-:W-:-:S05]  /*1df90*/  SEL R79, R195, R9, !P2 ;  /* 0x00000009c34f7207 */ /* 0x000fca0005000000 */
[----:B------:R-:W-:Y:S04]  /*1dfa0*/  STL.64 [R1+0x1968], R78 ;  /* 0x0019684e01007387 */ /* 0x000fe80000100a00 */
[----:B------:R-:W4:Y:S01]  /*1dfb0*/  LDL.LU R19, [R1+0x23c] ;  /* 0x00023c0001137983 */ /* 0x000f220000300800 */
[----:B------:R-:W-:-:S03]  /*1dfc0*/  SEL R77, R195, R8, !P2 ;  /* 0x00000008c34d7207 */ /* 0x000fc60005000000 */
[----:B------:R-:W4:Y:S04]  /*1dfd0*/  LDL.LU R18, [R1+0x238] ;  /* 0x0002380001127983 */ /* 0x000f280000300800 */
[----:B------:R-:W4:Y:S04]  /*1dfe0*/  LDL.LU R17, [R1+0x234] ;  /* 0x0002340001117983 */ /* 0x000f280000300800 */
[----:B------:R-:W4:Y:S04]  /*1dff0*/  LDL.LU R16, [R1+0x230] ;  /* 0x0002300001107983 */ /* 0x000f280000300800 */
[----:B------:R-:W4:Y:S01]  /*1e000*/  LDL.LU R15, [R1+0x224] ;  /* 0x00022400010f7983 */ /* 0x000f220000300800 */
[----:B------:R-:W-:-:S03]  /*1e010*/  SEL R76, R195, R7, !P2 ;  /* 0x00000007c34c7207 */ /* 0x000fc60005000000 */
[----:B------:R-:W4:Y:S04]  /*1e020*/  LDL.LU R14, [R1+0x220] ;  /* 0x00022000010e7983 */ /* 0x000f280000300800 */
[----:B------:R-:W-:Y:S04]  /*1e030*/  STL.64 [R1+0x1970], R76 ;  /* 0x0019704c01007387 */ /* 0x000fe80000100a00 */
[----:B------:R-:W4:Y:S04]  /*1e040*/  LDL.LU R13, [R1+0x21c] ;  /* 0x00021c00010d7983 */ /* 0x000f280000300800 */
[----:B------:R-:W4:Y:S01]  /*1e050*/  LDL.LU R12, [R1+0x218] ;  /* 0x00021800010c7983 */ /* 0x000f220000300800 */
[----:B---3--:R-:W-:-:S03]  /*1e060*/  SEL R74, R195, R251, !P2 ;  /* 0x000000fbc34a7207 */ /* 0x008fc60005000000 */
[----:B------:R-:W3:Y:S01]  /*1e070*/  LDL.LU R251, [R1+0x1c8] ;  /* 0x0001c80001fb7983 */ /* 0x000ee20000300800 */
[----:B------:R-:W-:-:S03]  /*1e080*/  SEL R75, R195, R6, !P2 ;  /* 0x00000006c34b7207 */ /* 0x000fc60005000000 */
[----:B------:R-:W3:Y:S04]  /*1e090*/  LDL.LU R11, [R1+0x1cc] ;  /* 0x0001cc00010b7983 */ /* 0x000ee80000300800 */
[----:B------:R-:W-:Y:S04]  /*1e0a0*/  STL.64 [R1+0x1978], R74 ;  /* 0x0019784a01007387 */ /* 0x000fe80000100a00 */
[----:B-1----:R-:W3:Y:S04]  /*1e0b0*/  LDL.LU R10, [R1+0x1f8] ;  /* 0x0001f800010a7983 */ /* 0x002ee80000300800 */
[----:B------:R-:W3:Y:S04]  /*1e0c0*/  LDL.LU R9, [R1+0x1fc] ;  /* 0x0001fc0001097983 */ /* 0x000ee80000300800 */
[----:B------:R-:W3:Y:S04]  /*1e0d0*/  LDL.LU R8, [R1+0x200] ;  /* 0x0002000001087983 */ /* 0x000ee80000300800 */
[----:B------:R-:W3:Y:S04]  /*1e0e0*/  LDL.LU R7, [R1+0x208] ;  /* 0x0002080001077983 */ /* 0x000ee80000300800 */
[----:B------:R-:W3:Y:S01]  /*1e0f0*/  LDL.LU R6, [R1+0x20c] ;  /* 0x00020c0001067983 */ /* 0x000ee20000300800 */
[----:B------:R-:W-:-:S03]  /*1e100*/  SEL R73, R195, R5, !P2 ;  /* 0x00000005c3497207 */ /* 0x000fc60005000000 */
[----:B------:R-:W3:Y:S01]  /*1e110*/  LDL.LU R5, [R1+0x204] ;  /* 0x0002040001057983 */ /* 0x000ee20000300800 */
[----:B------:R-:W-:-:S05]  /*1e120*/  SEL R72, R195, R4, !P2 ;  /* 0x00000004c3487207 */ /* 0x000fca0005000000 */
[----:B------:R-:W-:Y:S04]  /*1e130*/  STL.64 [R1+0x1980], R72 ;  /* 0x0019804801007387 */ /* 0x000fe80000100a00 */
[----:B------:R-:W3:Y:S01]  /*1e140*/  LDL.LU R4, [R1+0x1d0] ;  /* 0x0001d00001047983 */ /* 0x000ee20000300800 */
[----:B--2---:R-:W-:-:S03]  /*1e150*/  SEL R71, R195, R3, !P2 ;  /* 0x00000003c3477207 */ /* 0x004fc60005000000 */
[----:B------:R-:W2:Y:S01]  /*1e160*/  LDL.LU R3, [R1+0x1f0] ;  /* 0x0001f00001037983 */ /* 0x000ea20000300800 */
[----:B------:R-:W-:-:S05]  /*1e170*/  SEL R70, R195, R20, !P2 ;  /* 0x00000014c3467207 */ /* 0x000fca0005000000 */
[----:B------:R-:W-:Y:S01]  /*1e180*/  STL.64 [R1+0x1988], R70 ;  /* 0x0019884601007387 */ /* 0x000fe20000100a00 */
[----:B----4-:R-:W-:-:S03]  /*1e190*/  SEL R69, R195, R250, !P2 ;  /* 0x000000fac3457207 */ /* 0x010fc60005000000 */
[----:B------:R-:W4:Y:S01]  /*1e1a0*/  LDL.LU R250, [R1+0x1f4] ;  /* 0x0001f40001fa7983 */ /* 0x000f220000300800 */
[C---:B------:R-:W-:Y:S02]  /*1e1b0*/  SEL R68, R195.reuse, R19, !P2 ;  /* 0x00000013c3447207 */ /* 0x040fe40005000000 */
[C---:B------:R-:W-:Y:S02]  /*1e1c0*/  SEL R67, R195.reuse, R18, !P2 ;  /* 0x00000012c3437207 */ /* 0x040fe40005000000 */
[C---:B------:R-:W-:Y:S01]  /*1e1d0*/  SEL R66, R195.reuse, R17, !P2 ;  /* 0x00000011c3427207 */ /* 0x040fe20005000000 */
[----:B------:R-:W-:Y:S01]  /*1e1e0*/  STL.64 [R1+0x1990], R68 ;  /* 0x0019904401007387 */ /* 0x000fe20000100a00 */
[C---:B------:R-:W-:Y:S02]  /*1e1f0*/  SEL R33, R195.reuse, R15, !P2 ;  /* 0x0000000fc3217207 */ /* 0x040fe40005000000 */
[C---:B------:R-:W-:Y:S01]  /*1e200*/  SEL R32, R195.reuse, R14, !P2 ;  /* 0x0000000ec3207207 */ /* 0x040fe20005000000 */
[----:B------:R-:W-:Y:S01]  /*1e210*/  STL.64 [R1+0x1998], R66 ;  /* 0x0019984201007387 */ /* 0x000fe20000100a00 */
[----:B------:R-:W-:-:S02]  /*1e220*/  SEL R31, R195, R13, !P2 ;  /* 0x0000000dc31f7207 */ /* 0x000fc40005000000 */
[C---:B------:R-:W-:Y:S01]  /*1e230*/  SEL R30, R195.reuse, R12, !P2 ;  /* 0x0000000cc31e7207 */ /* 0x040fe20005000000 */
[----:B------:R-:W-:Y:S04]  /*1e240*/  STL.64 [R1+0x19a0], R32 ;  /* 0x0019a02001007387 */ /* 0x000fe80000100a00 */
[----:B------:R-:W-:Y:S01]  /*1e250*/  STL.64 [R1+0x19a8], R30 ;  /* 0x0019a81e01007387 */ /* 0x000fe20000100a00 */
[----:B---3--:R-:W-:-:S03]  /*1e260*/  SEL R29, R195, R251, !P2 ;  /* 0x000000fbc31d7207 */ /* 0x008fc60005000000 */
[----:B------:R-:W3:Y:S01]  /*1e270*/  LDL.LU R251, [R1+0x1dc] ;  /* 0x0001dc0001fb7983 */ /* 0x000ee20000300800 */
        /* <DEDUP_REMOVED lines=9> */
[----:B------:R-:W-:Y:S01]  /*1e310*/  STL.64 [R1+0x19c0], R24 ;  /* 0x0019c01801007387 */ /* 0x000fe20000100a00 */
[----:B------:R-:W-:-:S03]  /*1e320*/  SEL R34, R195, R16, !P2 ;  /* 0x00000010c3227207 */ /* 0x000fc60005000000 */
[----:B------:R-:W-:Y:S04]  /*1e330*/  STL.64 [R1+0x19c8], R22 ;  /* 0x0019c81601007387 */ /* 0x000fe80000100a00 */
[----:B------:R-:W3:Y:S04]  /*1e340*/  LDL.LU R17, [R1+0x1e0] ;  /* 0x0001e00001117983 */ /* 0x000ee80000300800 */
[----:B------:R-:W3:Y:S01]  /*1e350*/  LDL.LU R16, [R1+0x1e4] ;  /* 0x0001e40001107983 */ /* 0x000ee20000300800 */
[C---:B------:R-:W-:Y:S02]  /*1e360*/  SEL R21, R195.reuse, R4, !P2 ;  /* 0x00000004c3157207 */ /* 0x040fe40005000000 */
[----:B--2---:R-:W-:-:S05]  /*1e370*/  SEL R20, R195, R3, !P2 ;  /* 0x00000003c3147207 */ /* 0x004fca0005000000 */
[----:B------:R-:W-:Y:S04]  /*1e380*/  STL.64 [R1+0x19d0], R20 ;  /* 0x0019d01401007387 */ /* 0x000fe80000100a00 */
[----:B------:R-:W2:Y:S04]  /*1e390*/  LDL.LU R15, [R1+0x1e8] ;  /* 0x0001e800010f7983 */ /* 0x000ea80000300800 */
        /* <DEDUP_REMOVED lines=18> */
[----:B------:R-:W2:Y:S01]  /*1e4c0*/  LDL.LU R39, [R1+0x170] ;  /* 0x0001700001277983 */ /* 0x000ea20000300800 */
[----:B----4-:R-:W-:-:S03]  /*1e4d0*/  SEL R19, R195, R250, !P2 ;  /* 0x000000fac3137207 */ /* 0x010fc60005000000 */
[----:B------:R-:W4:Y:S04]  /*1e4e0*/  LDL.LU R38, [R1+0x174] ;  /* 0x0001740001267983 */ /* 0x000f280000300800 */
[----:B------:R-:W4:Y:S04]  /*1e4f0*/  LDL.LU R37, [R1+0x178] ;  /* 0x0001780001257983 */ /* 0x000f280000300800 */
[----:B------:R-:W4:Y:S04]  /*1e500*/  LDL.LU R36, [R1+0x180] ;  /* 0x0001800001247983 */ /* 0x000f280000300800 */
[----:B------:R-:W4:Y:S04]  /*1e510*/  LDL.LU R35, [R1+0x17c] ;  /* 0x00017c0001237983 */ /* 0x000f280000300800 */
[----:B------:R-:W4:Y:S01]  /*1e520*/  LDL.LU R250, [R1+0x160] ;  /* 0x0001600001fa7983 */ /* 0x000f220000300800 */
[----:B---3--:R-:W-:-:S03]  /*1e530*/  SEL R18, R195, R251, !P2 ;  /* 0x000000fbc3127207 */ /* 0x008fc60005000000 */
[----:B------:R-:W3:Y:S04]  /*1e540*/  LDL.LU R251, [R1+0x15c] ;  /* 0x00015c0001fb7983 */ /* 0x000ee80000300800 */
[----:B------:R-:W-:Y:S01]  /*1e550*/  STL.64 [R1+0x19d8], R18 ;  /* 0x0019d81201007387 */ /* 0x000fe20000100a00 */
[C---:B------:R-:W-:Y:S02]  /*1e560*/  SEL R17, R195.reuse, R17, !P2 ;  /* 0x00000011c3117207 */ /* 0x040fe40005000000 */
[----:B------:R-:W-:-:S05]  /*1e570*/  SEL R16, R195, R16, !P2 ;  /* 0x00000010c3107207 */ /* 0x000fca0005000000 */
[----:B------:R1:W-:Y:S01]  /*1e580*/  STL.64 [R1+0x19e0], R16 ;  /* 0x0019e01001007387 */ /* 0x0003e20000100a00 */
[C---:B--2---:R-:W-:Y:S02]  /*1e590*/  SEL R46, R195.reuse, R44, !P2 ;  /* 0x0000002cc32e7207 */ /* 0x044fe40005000000 */
[C---:B------:R-:W-:Y:S02]  /*1e5a0*/  SEL R44, R195.reuse, R42, !P2 ;  /* 0x0000002ac32c7207 */ /* 0x040fe40005000000 */
[C---:B------:R-:W-:Y:S02]  /*1e5b0*/  SEL R42, R195.reuse, R40, !P2 ;  /* 0x00000028c32a7207 */ /* 0x040fe40005000000 */
[C---:B----4-:R-:W-:Y:S02]  /*1e5c0*/  SEL R40, R195.reuse, R38, !P2 ;  /* 0x00000026c3287207 */ /* 0x050fe40005000000 */
[C---:B------:R-:W-:Y:S02]  /*1e5d0*/  SEL R38, R195.reuse, R36, !P2 ;  /* 0x00000024c3267207 */ /* 0x040fe40005000000 */
[----:B------:R-:W-:-:S02]  /*1e5e0*/  SEL R36, R195, R250, !P2 ;  /* 0x000000fac3247207 */ /* 0x000fc40005000000 */
[----:B------:R-:W2:Y:S01]  /*1e5f0*/  LDL.LU R250, [R1+0x1b8] ;  /* 0x0001b80001fa7983 */ /* 0x000ea20000300800 */
[C---:B------:R-:W-:Y:S02]  /*1e600*/  SEL R47, R195.reuse, R45, !P2 ;  /* 0x0000002dc32f7207 */ /* 0x040fe40005000000 */
[C---:B------:R-:W-:Y:S02]  /*1e610*/  SEL R45, R195.reuse, R43, !P2 ;  /* 0x0000002bc32d7207 */ /* 0x040fe40005000000 */
[C---:B------:R-:W-:Y:S02]  /*1e620*/  SEL R43, R195.reuse, R41, !P2 ;  /* 0x00000029c32b7207 */ /* 0x040fe40005000000 */
[C---:B------:R-:W-:Y:S02]  /*1e630*/  SEL R41, R195.reuse, R39, !P2 ;  /* 0x00000027c3297207 */ /* 0x040fe40005000000 */
[C---:B------:R-:W-:Y:S02]  /*1e640*/  SEL R39, R195.reuse, R37, !P2 ;  /* 0x00000025c3277207 */ /* 0x040fe40005000000 */
[----:B------:R-:W-:-:S02]  /*1e650*/  SEL R37, R195, R35, !P2 ;  /* 0x00000023c3257207 */ /* 0x000fc40005000000 */
[C---:B---3--:R-:W-:Y:S02]  /*1e660*/  SEL R35, R195.reuse, R251, !P2 ;  /* 0x000000fbc3237207 */ /* 0x048fe40005000000 */
[----:B------:R-:W3:Y:S04]  /*1e670*/  LDL.LU R251, [R1+0x380] ;  /* 0x0003800001fb7983 */ /* 0x000ee80000300800 */
[----:B------:R-:W4:Y:S01]  /*1e680*/  S2R R51, SR_TID.X ;  /* 0x0000000000337919 */ /* 0x000f220000002100 */
[----:B------:R-:W-:Y:S01]  /*1e690*/  @!P4 LOP3.LUT R0, RZ, c[0x0][0x178], RZ, 0x33, !PT ;  /* 0x00005e00ff00ca12 */ /* 0x000fe200078e33ff */
[----:B------:R-:W-:Y:S01]  /*1e6a0*/  IMAD.MOV.U32 R199, RZ, RZ, c[0x0][0x188] ;  /* 0x00006200ffc77624 */ /* 0x000fe200078e00ff */
[C---:B-1----:R-:W-:Y:S02]  /*1e6b0*/  SEL R17, R195.reuse, R198, !P2 ;  /* 0x000000c6c3117207 */ /* 0x042fe40005000000 */
[----:B------:R-:W-:Y:S01]  /*1e6c0*/  SEL R16, R195, R194, !P2 ;  /* 0x000000c2c3107207 */ /* 0x000fe20005000000 */
[----:B------:R-:W-:-:S02]  /*1e6d0*/  IMAD R0, R0, c[0x0][0x184], RZ ;  /* 0x0000610000007a24 */ /* 0x000fc400078e02ff */
[----:B------:R-:W-:Y:S01]  /*1e6e0*/  STL [R1+0xfc0], R17 ;  /* 0x000fc01101007387 */ /* 0x000fe20000100800 */
[----:B------:R-:W-:Y:S02]  /*1e6f0*/  SEL R252, R195, R135, !P2 ;  /* 0x00000087c3fc7207 */ /* 0x000fe40005000000 */
[----:B----4-:R-:W-:-:S04]  /*1e700*/  SHF.R.U32.HI R57, RZ, 0x6, R51 ;  /* 0x00000006ff397819 */ /* 0x010fc80000011633 */
[----:B------:R-:W-:-:S05]  /*1e710*/  SGXT.U32 R57, R57, 0x1 ;  /* 0x000000013939781a */ /* 0x000fca0000000000 */
[C---:B------:R-:W-:Y:S02]  /*1e720*/  IMAD R55, R57.reuse, c[0x0][0x188], RZ ;  /* 0x0000620039377a24 */ /* 0x040fe400078e02ff */
[C---:B------:R-:W-:Y:S02]  /*1e730*/  IMAD R58, R57.reuse, c[0x0][0x188], RZ ;  /* 0x00006200393a7a24 */ /* 0x040fe400078e02ff */
[----:B------:R-:W-:Y:S01]  /*1e740*/  IMAD R56, R57, c[0x0][0x188], RZ ;  /* 0x0000620039387a24 */ /* 0x000fe200078e02ff */
[----:B------:R1:W-:Y:S01]  /*1e750*/  STL [R1+0xfc4], R16 ;  /* 0x000fc41001007387 */ /* 0x0003e20000100800 */
[----:B------:R-:W-:Y:S02]  /*1e760*/  IMAD R55, R199, 0x2, R55 ;  /* 0x00000002c7377824 */ /* 0x000fe400078e0237 */
[----:B------:R-:W-:Y:S01]  /*1e770*/  IMAD R57, R57, c[0x0][0x188], RZ ;  /* 0x0000620039397a24 */ /* 0x000fe200078e02ff */
[----:B------:R-:W-:Y:S01]  /*1e780*/  SEL R138, R195, R138, !P2 ;  /* 0x0000008ac38a7207 */ /* 0x000fe20005000000 */
[----:B------:R-:W-:Y:S01]  /*1e790*/  IMAD R56, R199, 0x2, R56 ;  /* 0x00000002c7387824 */ /* 0x000fe200078e0238 */
[----:B------:R-:W-:-:S02]  /*1e7a0*/  SEL R15, R195, R15, !P2 ;  /* 0x0000000fc30f7207 */ /* 0x000fc40005000000 */
[C---:B------:R-:W-:Y:S02]  /*1e7b0*/  SEL R14, R195.reuse, R14, !P2 ;  /* 0x0000000ec30e7207 */ /* 0x040fe40005000000 */
[C---:B------:R-:W-:Y:S02]  /*1e7c0*/  SEL R13, R195.reuse, R13, !P2 ;  /* 0x0000000dc30d7207 */ /* 0x040fe40005000000 */
[C---:B------:R-:W-:Y:S02]  /*1e7d0*/  SEL R12, R195.reuse, R12, !P2 ;  /* 0x0000000cc30c7207 */ /* 0x040fe40005000000 */
[C---:B------:R-:W-:Y:S02]  /*1e7e0*/  SEL R11, R195.reuse, R11, !P2 ;  /* 0x0000000bc30b7207 */ /* 0x040fe40005000000 */
[C---:B------:R-:W-:Y:S02]  /*1e7f0*/  SEL R10, R195.reuse, R10, !P2 ;  /* 0x0000000ac30a7207 */ /* 0x040fe40005000000 */
        /* <DEDUP_REMOVED lines=62> */
[----:B-1----:R-:W-:Y:S01]  /*1ebe0*/  SEL R16, R195, R197, !P2 ;  /* 0x000000c5c3107207 */ /* 0x002fe20005000000 */
[C---:B------:R-:W-:Y:S01]  /*1ebf0*/  IMAD R57, R199.reuse, 0x2, R57 ;  /* 0x00000002c7397824 */ /* 0x040fe200078e0239 */
[C---:B------:R-:W-:Y:S01]  /*1ec00*/  LEA R51, P2, R0.reuse, c[0x0][0x160], 0x2 ;  /* 0x0000580000337a11 */ /* 0x040fe200078410ff */
[C---:B------:R-:W-:Y:S01]  /*1ec10*/  IMAD R55, R199.reuse, 0x2, R55 ;  /* 0x00000002c7377824 */ /* 0x040fe200078e0237 */
[C---:B------:R-:W-:Y:S01]  /*1ec20*/  LEA R56, R199.reuse, R56, 0x1 ;  /* 0x00000038c7387211 */ /* 0x040fe200078e08ff */
[----:B------:R1:W-:Y:S01]  /*1ec30*/  STL [R1+0xfc8], R16 ;  /* 0x000fc81001007387 */ /* 0x0003e20000100800 */
[----:B------:R-:W-:Y:S01]  /*1ec40*/  LEA.HI.X.SX32 R0, R0, c[0x0][0x164], 0x2, P2 ;  /* 0x0000590000007a11 */ /* 0x000fe200010f16ff */
[----:B------:R-:W-:Y:S01]  /*1ec50*/  IMAD R55, R199, 0x2, R55 ;  /* 0x00000002c7377824 */ /* 0x000fe200078e0237 */
[----:B------:R-:W-:-:S02]  /*1ec60*/  LEA R194, P6, R57, R51, 0x2 ;  /* 0x0000003339c27211 */ /* 0x000fc400078c10ff */
[-C--:B------:R-:W-:Y:S02]  /*1ec70*/  LEA R18, P4, R56, R51.reuse, 0x2 ;  /* 0x0000003338127211 */ /* 0x080fe400078810ff */
[CC--:B-1----:R-:W-:Y:S02]  /*1ec80*/  LEA R16, P2, R58.reuse, R51.reuse, 0x2 ;  /* 0x000000333a107211 */ /* 0x0c2fe400078410ff */
[-C--:B------:R-:W-:Y:S02]  /*1ec90*/  LEA.HI.X.SX32 R195, R57, R0.reuse, 0x2, P6 ;  /* 0x0000000039c37211 */ /* 0x080fe400030f16ff */
[-C--:B------:R-:W-:Y:S02]  /*1eca0*/  LEA.HI.X.SX32 R17, R58, R0.reuse, 0x2, P2 ;  /* 0x000000003a117211 */ /* 0x080fe400010f16ff */
[----:B------:R-:W-:Y:S02]  /*1ecb0*/  LEA R134, P2, R55, R51, 0x2 ;  /* 0x0000003337867211 */ /* 0x000fe400078410ff */
[----:B------:R-:W-:-:S02]  /*1ecc0*/  LEA.HI.X.SX32 R19, R56, R0, 0x2, P4 ;  /* 0x0000000038137211 */ /* 0x000fc400020f16ff */
[----:B------:R-:W-:Y:S01]  /*1ecd0*/  LEA.HI.X.SX32 R135, R55, R0, 0x2, P2 ;  /* 0x0000000037877211 */ /* 0x000fe200010f16ff */
[----:B------:R1:W-:Y:S04]  /*1ece0*/  STL.64 [R1+0xe40], R16 ;  /* 0x000e401001007387 */ /* 0x0003e80000100a00 */
[----:B------:R-:W-:Y:S04]  /*1ecf0*/  STL.64 [R1+0xe38], R194 ;  /* 0x000e38c201007387 */ /* 0x000fe80000100a00 */
[----:B------:R4:W-:Y:S04]  /*1ed00*/  STL.64 [R1+0xe30], R18 ;  /* 0x000e301201007387 */ /* 0x0009e80000100a00 */
[----:B------:R-:W-:Y:S01]  /*1ed10*/  STL.64 [R1+0xe28], R134 ;  /* 0x000e288601007387 */ /* 0x000fe20000100a00 */
[----:B--2---:R-:W-:-:S04]  /*1ed20*/  LEA R20, P6, R250, R51, 0x2 ;  /* 0x00000033fa147211 */ /* 0x004fc800078c10ff */
[----:B------:R-:W-:-:S05]  /*1ed30*/  LEA.HI.X.SX32 R21, R250, R0, 0x2, P6 ;  /* 0x00000000fa157211 */ /* 0x000fca00030f16ff */
[----:B------:R2:W-:Y:S04]  /*1ed40*/  STL.64 [R1+0xe20], R20 ;  /* 0x000e201401007387 */ /* 0x0005e80000100a00 */
[----:B------:R-:W2:Y:S01]  /*1ed50*/  LDL R55, [R1+0x480] ;  /* 0x0004800001377983 */ /* 0x000ea20000100800 */
[CC--:B------:R-:W-:Y:S02]  /*1ed60*/  LEA R22, P2, R200.reuse, R51.reuse, 0x2 ;  /* 0x00000033c8167211 */ /* 0x0c0fe400078410ff */
[-C--:B---3--:R-:W-:Y:S02]  /*1ed70*/  LEA R132, P4, R251, R51.reuse, 0x2 ;  /* 0x00000033fb847211 */ /* 0x088fe400078810ff */
[----:B------:R-:W-:Y:S02]  /*1ed80*/  LEA R130, P6, R201, R51, 0x2 ;  /* 0x00000033c9827211 */ /* 0x000fe400078c10ff */
[----:B------:R-:W-:-:S02]  /*1ed90*/  LEA.HI.X.SX32 R23, R200, R0, 0x2, P2 ;  /* 0x00000000c8177211 */ /* 0x000fc400010f16ff */
[-C--:B------:R-:W-:Y:S02]  /*1eda0*/  LEA.HI.X.SX32 R133, R251, R0.reuse, 0x2, P4 ;  /* 0x00000000fb857211 */ /* 0x080fe400020f16ff */
[-C--:B------:R-:W-:Y:S02]  /*1edb0*/  LEA R128, P2, R203, R51.reuse, 0x2 ;  /* 0x00000033cb807211 */ /* 0x080fe400078410ff */
[-C--:B------:R-:W-:Y:S02]  /*1edc0*/  LEA R24, P4, R202, R51.reuse, 0x2 ;  /* 0x00000033ca187211 */ /* 0x080fe400078810ff */
[-C--:B------:R-:W-:Y:S02]  /*1edd0*/  LEA.HI.X.SX32 R131, R201, R0.reuse, 0x2, P6 ;  /* 0x00000000c9837211 */ /* 0x080fe400030f16ff */
        /* <DEDUP_REMOVED lines=63> */
[-C--:B------:R-:W-:Y:S01]  /*1f1d0*/  LEA R218, P2, R236, R51.reuse, 0x2 ;  /* 0x00000033ecda7211 */ /* 0x080fe200078410ff */
[----:B------:R-:W3:Y:S01]  /*1f1e0*/  S2R R54, SR_TID.X ;  /* 0x0000000000367919 */ /* 0x000ee20000002100 */
[-C--:B------:R-:W-:Y:S02]  /*1f1f0*/  LEA R96, P4, R235, R51.reuse, 0x2 ;  /* 0x00000033eb607211 */ /* 0x080fe400078810ff */
[-C--:B------:R-:W-:Y:S02]  /*1f200*/  LEA.HI.X.SX32 R221, R234, R0.reuse, 0x2, P6 ;  /* 0x00000000eadd7211 */ /* 0x080fe400030f16ff */
[----:B------:R-:W-:Y:S02]  /*1f210*/  LEA R94, P6, R237, R51, 0x2 ;  /* 0x00000033ed5e7211 */ /* 0x000fe400078c10ff */
[----:B------:R-:W-:-:S02]  /*1f220*/  LEA.HI.X.SX32 R219, R236, R0, 0x2, P2 ;  /* 0x00000000ecdb7211 */ /* 0x000fc400010f16ff */
[-C--:B------:R-:W-:Y:S02]  /*1f230*/  LEA.HI.X.SX32 R97, R235, R0.reuse, 0x2, P4 ;  /* 0x00000000eb617211 */ /* 0x080fe400020f16ff */
[-C--:B------:R-:W-:Y:S02]  /*1f240*/  LEA R84, P2, R239, R51.reuse, 0x2 ;  /* 0x00000033ef547211 */ /* 0x080fe400078410ff */
[-C--:B------:R-:W-:Y:S01]  /*1f250*/  LEA R216, P4, R238, R51.reuse, 0x2 ;  /* 0x00000033eed87211 */ /* 0x080fe200078810ff */
[----:B------:R-:W-:Y:S01]  /*1f260*/  IMAD R48, R199, 0x2, R249 ;  /* 0x00000002c7307824 */ /* 0x000fe200078e02f9 */
[-C--:B------:R-:W-:Y:S02]  /*1f270*/  LEA.HI.X.SX32 R95, R237, R0.reuse, 0x2, P6 ;  /* 0x00000000ed5f7211 */ /* 0x080fe400030f16ff */
[----:B------:R-:W-:Y:S02]  /*1f280*/  LEA R214, P6, R240, R51, 0x2 ;  /* 0x00000033f0d67211 */ /* 0x000fe400078c10ff */
[----:B------:R-:W-:-:S02]  /*1f290*/  LEA.HI.X.SX32 R85, R239, R0, 0x2, P2 ;  /* 0x00000000ef557211 */ /* 0x000fc400010f16ff */
[----:B------:R-:W-:Y:S02]  /*1f2a0*/  LEA.HI.X.SX32 R217, R238, R0, 0x2, P4 ;  /* 0x00000000eed97211 */ /* 0x000fe400020f16ff */
[-C--:B------:R-:W-:Y:S02]  /*1f2b0*/  LEA R212, P2, R242, R51.reuse, 0x2 ;  /* 0x00000033f2d47211 */ /* 0x080fe400078410ff */
[-C--:B------:R-:W-:Y:S02]  /*1f2c0*/  LEA R82, P4, R241, R51.reuse, 0x2 ;  /* 0x00000033f1527211 */ /* 0x080fe400078810ff */
[----:B------:R-:W-:Y:S02]  /*1f2d0*/  LEA R49, R199, R48, 0x1 ;  /* 0x00000030c7317211 */ /* 0x000fe400078e08ff */
[----:B------:R-:W-:Y:S02]  /*1f2e0*/  LEA.HI.X.SX32 R215, R240, R0, 0x2, P6 ;  /* 0x00000000f0d77211 */ /* 0x000fe400030f16ff */
[----:B------:R-:W-:-:S02]  /*1f2f0*/  LEA R64, P6, R243, R51, 0x2 ;  /* 0x00000033f3407211 */ /* 0x000fc400078c10ff */
[-C--:B------:R-:W-:Y:S02]  /*1f300*/  LEA.HI.X.SX32 R213, R242, R0.reuse, 0x2, P2 ;  /* 0x00000000f2d57211 */ /* 0x080fe400010f16ff */
[-C--:B------:R-:W-:Y:S02]  /*1f310*/  LEA.HI.X.SX32 R83, R241, R0.reuse, 0x2, P4 ;  /* 0x00000000f1537211 */ /* 0x080fe400020f16ff */
[-C--:B------:R-:W-:Y:S02]  /*1f320*/  LEA R62, P2, R245, R51.reuse, 0x2 ;  /* 0x00000033f53e7211 */ /* 0x080fe400078410ff */
[-C--:B------:R-:W-:Y:S01]  /*1f330*/  LEA R210, P4, R244, R51.reuse, 0x2 ;  /* 0x00000033f4d27211 */ /* 0x080fe200078810ff */
[----:B------:R-:W-:Y:S01]  /*1f340*/  IMAD R50, R199, 0x2, R49 ;  /* 0x00000002c7327824 */ /* 0x000fe200078e0231 */
[----:B------:R-:W-:Y:S02]  /*1f350*/  LEA.HI.X.SX32 R65, R243, R0, 0x2, P6 ;  /* 0x00000000f3417211 */ /* 0x000fe400030f16ff */
[----:B------:R-:W-:-:S02]  /*1f360*/  LEA R208, P6, R246, R51, 0x2 ;  /* 0x00000033f6d07211 */ /* 0x000fc400078c10ff */
[-C--:B------:R-:W-:Y:S02]  /*1f370*/  LEA.HI.X.SX32 R63, R245, R0.reuse, 0x2, P2 ;  /* 0x00000000f53f7211 */ /* 0x080fe400010f16ff */
[-C--:B------:R-:W-:Y:S02]  /*1f380*/  LEA.HI.X.SX32 R211, R244, R0.reuse, 0x2, P4 ;  /* 0x00000000f4d37211 */ /* 0x080fe400020f16ff */
[-C--:B------:R-:W-:Y:S01]  /*1f390*/  LEA R206, P2, R248, R51.reuse, 0x2 ;  /* 0x00000033f8ce7211 */ /* 0x080fe200078410ff */
[----:B------:R-:W-:Y:S01]  /*1f3a0*/  IMAD R53, R199, 0x2, R50 ;  /* 0x00000002c7357824 */ /* 0x000fe200078e0232 */
[-C--:B------:R-:W-:Y:S02]  /*1f3b0*/  LEA R60, P4, R247, R51.reuse, 0x2 ;  /* 0x00000033f73c7211 */ /* 0x080fe400078810ff */
[----:B------:R-:W-:Y:S02]  /*1f3c0*/  LEA.HI.X.SX32 R209, R246, R0, 0x2, P6 ;  /* 0x00000000f6d17211 */ /* 0x000fe400030f16ff */
[----:B------:R-:W-:-:S02]  /*1f3d0*/  LEA R58, P6, R191, R51, 0x2 ;  /* 0x00000033bf3a7211 */ /* 0x000fc400078c10ff */
[-C--:B------:R-:W-:Y:S01]  /*1f3e0*/  LEA.HI.X.SX32 R207, R248, R0.reuse, 0x2, P2 ;  /* 0x00000000f8cf7211 */ /* 0x080fe200010f16ff */
[----:B------:R-:W-:Y:S01]  /*1f3f0*/  IMAD R52, R199, 0x2, R53 ;  /* 0x00000002c7347824 */ /* 0x000fe200078e0235 */
[-C--:B------:R-:W-:Y:S02]  /*1f400*/  LEA.HI.X.SX32 R61, R247, R0.reuse, 0x2, P4 ;  /* 0x00000000f73d7211 */ /* 0x080fe400020f16ff */
[-C--:B------:R-:W-:Y:S02]  /*1f410*/  LEA R56, P2, R48, R51.reuse, 0x2 ;  /* 0x0000003330387211 */ /* 0x080fe400078410ff */
[----:B---3--:R-:W-:Y:S02]  /*1f420*/  SHF.R.U32.HI R87, RZ, 0x6, R54 ;  /* 0x00000006ff577819 */ /* 0x008fe40000011636 */
[----:B------:R-:W-:Y:S02]  /*1f430*/  LEA R204, P4, R249, R51, 0x2 ;  /* 0x00000033f9cc7211 */ /* 0x000fe400078810ff */
[----:B------:R-:W-:-:S02]  /*1f440*/  LEA.HI.X.SX32 R59, R191, R0, 0x2, P6 ;  /* 0x00000000bf3b7211 */ /* 0x000fc400030f16ff */
[-C--:B------:R-:W-:Y:S02]  /*1f450*/  LEA R202, P6, R49, R51.reuse, 0x2 ;  /* 0x0000003331ca7211 */ /* 0x080fe400078c10ff */
[-C--:B------:R-:W-:Y:S01]  /*1f460*/  LEA.HI.X.SX32 R57, R48, R0.reuse, 0x2, P2 ;  /* 0x0000000030397211 */ /* 0x080fe200010f16ff */
[----:B------:R-:W-:Y:S01]  /*1f470*/  IMAD R48, R199, 0x2, R52 ;  /* 0x00000002c7307824 */ /* 0x000fe200078e0234 */
[----:B------:R-:W-:Y:S02]  /*1f480*/  SGXT.U32 R87, R87, 0x1 ;  /* 0x000000015757781a */ /* 0x000fe40000000000 */
[----:B------:R-:W-:Y:S02]  /*1f490*/  LEA.HI.X.SX32 R205, R249, R0, 0x2, P4 ;  /* 0x00000000f9cd7211 */ /* 0x000fe400020f16ff */
[-C--:B------:R-:W-:Y:S01]  /*1f4a0*/  LEA R92, P4, R50, R51.reuse, 0x2 ;  /* 0x00000033325c7211 */ /* 0x080fe200078810ff */
[----:B------:R-:W-:Y:S01]  /*1f4b0*/  IMAD R199, R199, 0x2, R48 ;  /* 0x00000002c7c77824 */ /* 0x000fe200078e0230 */
[----:B------:R-:W-:-:S02]  /*1f4c0*/  LEA R200, P2, R53, R51, 0x2 ;  /* 0x0000003335c87211 */ /* 0x000fc400078410ff */
[-C--:B------:R-:W-:Y:S02]  /*1f4d0*/  LEA.HI.X.SX32 R203, R49, R0.reuse, 0x2, P6 ;  /* 0x0000000031cb7211 */ /* 0x080fe400030f16ff */
[C---:B------:R-:W-:Y:S02]  /*1f4e0*/  LOP3.LUT R88, R87.reuse, 0xc, RZ, 0xfc, !PT ;  /* 0x0000000c57587812 */ /* 0x040fe400078efcff */
[-C--:B------:R-:W-:Y:S02]  /*1f4f0*/  LEA R90, P6, R52, R51.reuse, 0x2 ;  /* 0x00000033345a7211 */ /* 0x080fe400078c10ff */
[----:B------:R-:W-:Y:S02]  /*1f500*/  LEA.HI.X.SX32 R93, R50, R0, 0x2, P4 ;  /* 0x00000000325d7211 */ /* 0x000fe400020f16ff */
[----:B------:R-:W-:Y:S02]  /*1f510*/  LEA R250, P4, R48, R51, 0x2 ;  /* 0x0000003330fa7211 */ /* 0x000fe400078810ff */
[----:B------:R-:W-:-:S02]  /*1f520*/  LOP3.LUT R86, R87, 0x10, RZ, 0xfc, !PT ;  /* 0x0000001057567812 */ /* 0x000fc400078efcff */
[-C--:B------:R-:W-:Y:S02]  /*1f530*/  LEA.HI.X.SX32 R201, R53, R0.reuse, 0x2, P2 ;  /* 0x0000000035c97211 */ /* 0x080fe400010f16ff */
[----:B------:R-:W-:Y:S02]  /*1f540*/  ISETP.GE.AND P2, PT, R88, c[0x0][0x180], PT ;  /* 0x0000600058007a0c */ /* 0x000fe40003f46270 */
[-C--:B------:R-:W-:Y:S02]  /*1f550*/  LEA.HI.X.SX32 R91, R52, R0.reuse, 0x2, P6 ;  /* 0x00000000345b7211 */ /* 0x080fe400030f16ff */
[----:B------:R-:W-:Y:S02]  /*1f560*/  LEA R88, P6, R199, R51, 0x2 ;  /* 0x00000033c7587211 */ /* 0x000fe400078c10ff */
[----:B------:R-:W-:Y:S02]  /*1f570*/  LEA.HI.X.SX32 R251, R48, R0, 0x2, P4 ;  /* 0x0000000030fb7211 */ /* 0x000fe400020f16ff */
[----:B------:R-:W-:-:S02]  /*1f580*/  ISETP.GE.AND P4, PT, R86, c[0x0][0x180], PT ;  /* 0x0000600056007a0c */ /* 0x000fc40003f86270 */
[----:B------:R-:W-:Y:S02]  /*1f590*/  LOP3.LUT R49, R87, 0x14, RZ, 0xfc, !PT ;  /* 0x0000001457317812 */ /* 0x000fe400078efcff */
[----:B------:R-:W-:Y:S02]  /*1f5a0*/  LEA.HI.X.SX32 R89, R199, R0, 0x2, P6 ;  /* 0x00000000c7597211 */ /* 0x000fe400030f16ff */
[C---:B------:R-:W-:Y:S02]  /*1f5b0*/  SEL R0, R2.reuse, RZ, !P2 ;  /* 0x000000ff02007207 */ /* 0x040fe40005000000 */
[----:B------:R-:W-:Y:S02]  /*1f5c0*/  SEL R48, R2, RZ, !P4 ;  /* 0x000000ff02307207 */ /* 0x000fe40006000000 */
[----:B------:R-:W-:Y:S02]  /*1f5d0*/  ISETP.GE.AND P6, PT, R49, c[0x0][0x180], PT ;  /* 0x0000600031007a0c */ /* 0x000fe40003fc6270 */
[----:B------:R-:W-:-:S02]  /*1f5e0*/  LOP3.LUT R49, R87, 0x18, RZ, 0xfc, !PT ;  /* 0x0000001857317812 */ /* 0x000fc400078efcff */
[----:B------:R-:W-:Y:S02]  /*1f5f0*/  ISETP.NE.U32.AND P4, PT, R0, RZ, PT ;  /* 0x000000ff0000720c */ /* 0x000fe40003f85070 */
[----:B------:R-:W-:Y:S02]  /*1f600*/  ISETP.NE.U32.AND P2, PT, R48, RZ, PT ;  /* 0x000000ff3000720c */ /* 0x000fe40003f45070 */
[C---:B------:R-:W-:Y:S02]  /*1f610*/  SEL R0, R2.reuse, RZ, !P6 ;  /* 0x000000ff02007207 */ /* 0x040fe40007000000 */
[----:B------:R-:W-:Y:S01]  /*1f620*/  ISETP.GE.AND P6, PT, R49, c[0x0][0x180], PT ;  /* 0x0000600031007a0c */ /* 0x000fe20003fc6270 */
[----:B------:R-:W-:Y:S01]  /*1f630*/  ULDC.64 UR12, c[0x0][0x118] ;  /* 0x00004600000c7ab9 */ /* 0x000fe20000000a00 */
[----:B------:R-:W-:Y:S02]  /*1f640*/  LOP3.LUT R51, R87, 0x1c, RZ, 0xfc, !PT ;  /* 0x0000001c57337812 */ /* 0x000fe400078efcff */
[----:B------:R-:W-:-:S04]  /*1f650*/  SEL R50, R2, RZ, !P6 ;  /* 0x000000ff02327207 */ /* 0x000fc80007000000 */
[----:B------:R-:W-:Y:S02]  /*1f660*/  ISETP.NE.U32.AND P6, PT, R50, RZ, PT ;  /* 0x000000ff3200720c */ /* 0x000fe40003fc5070 */
[----:B------:R-:W-:Y:S02]  /*1f670*/  LOP3.LUT R50, R87, 0x20, RZ, 0xfc, !PT ;  /* 0x0000002057327812 */ /* 0x000fe400078efcff */
[C---:B--2---:R-:W-:Y:S02]  /*1f680*/  IADD3 R48, R55.reuse, 0x100000, RZ ;  /* 0x0010000037307810 */ /* 0x044fe40007ffe0ff */
[----:B------:R-:W-:-:S03]  /*1f690*/  IADD3 R49, R55, 0x100000, RZ ;  /* 0x0010000037317810 */ /* 0x000fc60007ffe0ff */
[----:B------:R2:W-:Y:S01]  /*1f6a0*/  LDGSTS.E [R48+-0x80000], [R16.64], P0 ;  /* 0x8000000010307fae */ /* 0x0005e2000812184c */
[----:B------:R-:W-:Y:S02]  /*1f6b0*/  ISETP.NE.U32.AND P0, PT, R0, RZ, PT ;  /* 0x000000ff0000720c */ /* 0x000fe40003f05070 */
[----:B------:R-:W-:Y:S01]  /*1f6c0*/  IADD3 R0, R55, 0x100000, RZ ;  /* 0x0010000037007810 */ /* 0x000fe20007ffe0ff */
[----:B------:R3:W-:Y:S01]  /*1f6d0*/  LDGSTS.E [R49+-0x7fc00], [R18.64], P1 ;  /* 0x8040000012317fae */ /* 0x0007e2000892184c */
[----:B------:R-:W-:-:S03]  /*1f6e0*/  ISETP.GE.AND P1, PT, R51, c[0x0][0x180], PT ;  /* 0x0000600033007a0c */ /* 0x000fc60003f26270 */
[----:B------:R1:W-:Y:S01]  /*1f6f0*/  LDGSTS.E [R0+-0x7f800], [R20.64], P3 ;  /* 0x8080000014007fae */ /* 0x0003e2000992184c */
[----:B------:R-:W-:Y:S02]  /*1f700*/  ISETP.GE.AND P3, PT, R50, c[0x0][0x180], PT ;  /* 0x0000600032007a0c */ /* 0x000fe40003f66270 */
[----:B--2---:R-:W-:Y:S01]  /*1f710*/  LOP3.LUT R48, R87, 0x24, RZ, 0xfc, !PT ;  /* 0x0000002457307812 */ /* 0x004fe200078efcff */
[----:B------:R1:W-:Y:S01]  /*1f720*/  LDGSTS.E [R0+-0x7f400], [R22.64], P4 ;  /* 0x80c0000016007fae */ /* 0x0003e2000a12184c */
[----:B---3--:R-:W-:Y:S02]  /*1f730*/  SEL R49, R2, RZ, !P1 ;  /* 0x000000ff02317207 */ /* 0x008fe40004800000 */
[----:B------:R-:W-:Y:S02]  /*1f740*/  ISETP.GE.AND P1, PT, R48, c[0x0][0x180], PT ;  /* 0x0000600030007a0c */ /* 0x000fe40003f26270 */
[----:B------:R-:W-:Y:S02]  /*1f750*/  SEL R48, R2, RZ, !P3 ;  /* 0x000000ff02307207 */ /* 0x000fe40005800000 */
[----:B------:R-:W-:-:S02]  /*1f760*/  ISETP.NE.U32.AND P3, PT, R49, RZ, PT ;  /* 0x000000ff3100720c */ /* 0x000fc40003f65070 */
[----:B------:R-:W-:Y:S02]  /*1f770*/  IADD3 R49, R55, 0x100000, RZ ;  /* 0x0010000037317810 */ /* 0x000fe40007ffe0ff */
[----:B------:R-:W-:Y:S02]  /*1f780*/  SEL R50, R2, RZ, !P1 ;  /* 0x000000ff02327207 */ /* 0x000fe40004800000 */
[C---:B------:R-:W-:Y:S01]  /*1f790*/  LOP3.LUT R51, R87.reuse, 0x28, RZ, 0xfc, !PT ;  /* 0x0000002857337812 */ /* 0x040fe200078efcff */
[----:B------:R2:W-:Y:S01]  /*1f7a0*/  LDGSTS.E [R49+-0x7f000], [R24.64], P2 ;  /* 0x8100000018317fae */ /* 0x0005e2000912184c */
[----:B------:R-:W-:Y:S02]  /*1f7b0*/  ISETP.NE.U32.AND P1, PT, R50, RZ, PT ;  /* 0x000000ff3200720c */ /* 0x000fe40003f25070 */
[----:B------:R-:W-:Y:S01]  /*1f7c0*/  LOP3.LUT R50, R87, 0x2c, RZ, 0xfc, !PT ;  /* 0x0000002c57327812 */ /* 0x000fe200078efcff */
[----:B------:R1:W-:Y:S01]  /*1f7d0*/  LDGSTS.E [R0+-0x7ec00], [R26.64], P0 ;  /* 0x814000001a007fae */ /* 0x0003e2000812184c */
[----:B------:R-:W-:-:S02]  /*1f7e0*/  ISETP.NE.U32.AND P4, PT, R48, RZ, PT ;  /* 0x000000ff3000720c */ /* 0x000fc40003f85070 */
[----:B------:R-:W-:Y:S01]  /*1f7f0*/  ISETP.GE.AND P2, PT, R51, c[0x0][0x180], PT ;  /* 0x0000600033007a0c */ /* 0x000fe20003f46270 */
[----:B------:R1:W-:Y:S01]  /*1f800*/  LDGSTS.E [R0+-0x7e800], [R28.64], P6 ;  /* 0x818000001c007fae */ /* 0x0003e2000b12184c */
[----:B------:R-:W-:Y:S02]  /*1f810*/  LOP3.LUT R48, R87, 0x30, RZ, 0xfc, !PT ;  /* 0x0000003057307812 */ /* 0x000fe400078efcff */
[----:B------:R-:W-:Y:S02]  /*1f820*/  ISETP.GE.AND P0, PT, R50, c[0x0][0x180], PT ;  /* 0x0000600032007a0c */ /* 0x000fe40003f06270 */
[----:B--2---:R-:W-:Y:S02]  /*1f830*/  SEL R49, R2, RZ, !P2 ;  /* 0x000000ff02317207 */ /* 0x004fe40005000000 */
[----:B------:R-:W-:Y:S02]  /*1f840*/  ISETP.GE.AND P2, PT, R48, c[0x0][0x180], PT ;  /* 0x0000600030007a0c */ /* 0x000fe40003f46270 */
[----:B------:R-:W-:-:S02]  /*1f850*/  SEL R48, R2, RZ, !P0 ;  /* 0x000000ff02307207 */ /* 0x000fc40004000000 */
[----:B------:R-:W-:Y:S02]  /*1f860*/  ISETP.NE.U32.AND P0, PT, R49, RZ, PT ;  /* 0x000000ff3100720c */ /* 0x000fe40003f05070 */
        /* <DEDUP_REMOVED lines=87> */
[----:B------:R-:W-:-:S02]  /*1fde0*/  ISETP.GE.AND P0, PT, R51, c[0x0][0x180], PT ;  /* 0x0000600033007a0c */ /* 0x000fc40003f06270 */
[----:B------:R-:W-:Y:S01]  /*1fdf0*/  ISETP.NE.U32.AND P3, PT, R48, RZ, PT ;  /* 0x000000ff3000720c */ /* 0x000fe20003f65070 */
        /* <DEDUP_REMOVED lines=12> */
[----:B------:R-:W-:Y:S01]  /*1fec0*/  ISETP.NE.U32.AND P0, PT, R48, RZ, PT ;  /* 0x000000ff3000720c */ /* 0x000fe20003f05070 */
[----:B------:R1:W-:Y:S01]  /*1fed0*/  LDGSTS.E [R0+-0x79800], [R208.64], P3 ;  /* 0x86800000d0007fae */ /* 0x0003e2000992184c */
[----:B------:R-:W-:-:S02]  /*1fee0*/  LOP3.LUT R50, R87, 0x2, RZ, 0xfc, !PT ;  /* 0x0000000257327812 */ /* 0x000fc400078efcff */
        /* <DEDUP_REMOVED lines=8> */
[----:B------:R-:W-:Y:S02]  /*1ff70*/  SEL R50, R2, RZ, !P4 ;  /* 0x000000ff02327207 */ /* 0x000fe40006000000 */
[----:B------:R-:W-:Y:S02]  /*1ff80*/  IADD3 R49, R55, 0x100000, RZ ;  /* 0x0010000037317810 */ /* 0x000fe40007ffe0ff */
[C---:B------:R-:W-:Y:S02]  /*1ff90*/  LOP3.LUT R51, R87.reuse, 0xa, RZ, 0xfc, !PT ;  /* 0x0000000a57337812 */ /* 0x040fe400078efcff */
[----:B------:R-:W-:Y:S01]  /*1ffa0*/  ISETP.NE.U32.AND P1, PT, R50, RZ, PT ;  /* 0x000000ff3200720c */ /* 0x000fe20003f25070 */
[----:B------:R2:W-:Y:S01]  /*1ffb0*/  LDGSTS.E [R49+-0x79000], [R204.64], P2 ;  /* 0x87000000cc317fae */ /* 0x0005e2000912184c */
[----:B------:R-:W-:-:S02]  /*1ffc0*/  LOP3.LUT R50, R87, 0xe, RZ, 0xfc, !PT ;  /* 0x0000000e57327812 */ /* 0x000fc400078efcff */
[----:B------:R-:W-:Y:S01]  /*1ffd0*/  ISETP.NE.U32.AND P4, PT, R48, RZ, PT ;  /* 0x000000ff3000720c */ /* 0x000fe20003f85070 */
[----:B------:R1:W-:Y:S01]  /*1ffe0*/  LDGSTS.E [R0+-0x78c00], [R202.64], P0 ;  /* 0x87400000ca007fae */ /* 0x0003e2000812184c */
[----:B------:R-:W-:Y:S02]  /*1fff0*/  ISETP.GE.AND P2, PT, R51, c[0x0][0x180], PT ;  /* 0x0000600033007a0c */ /* 0x000fe40003f46270 */
[----:B------:R-:W-:Y:S01]  /*20000*/  LOP3.LUT R48, R87, 0x12, RZ, 0xfc, !PT ;  /* 0x0000001257307812 */ /* 0x000fe200078efcff */
[----:B------:R1:W-:Y:S01]  /*20010*/  LDGSTS.E [R0+-0x78800], [R200.64], P6 ;  /* 0x87800000c8007fae */ /* 0x0003e2000b12184c */
[----:B------:R-:W-:Y:S02]  /*20020*/  ISETP.GE.AND P0, PT, R50, c[0x0][0x180], PT ;  /* 0x0000600032007a0c */ /* 0x000fe40003f06270 */
[----:B------:R-:W-:Y:S01]  /*20030*/  LOP3.LUT R51, R55, 0x40, RZ, 0x3c, !PT ;  /* 0x0000004037337812 */ /* 0x000fe200078e3cff */
[----:B------:R1:W-:Y:S01]  /*20040*/  LDGSTS.E [R0+-0x78400], [R250.64], P3 ;  /* 0x87c00000fa007fae */ /* 0x0003e2000992184c */
[----:B--2---:R-:W-:-:S02]  /*20050*/  SEL R49, R2, RZ, !P2 ;  /* 0x000000ff02317207 */ /* 0x004fc40005000000 */
[----:B------:R-:W-:Y:S02]  /*20060*/  ISETP.GE.AND P2, PT, R48, c[0x0][0x180], PT ;  /* 0x0000600030007a0c */ /* 0x000fe40003f46270 */
[C---:B------:R-:W-:Y:S02]  /*20070*/  SEL R48, R2.reuse, RZ, !P0 ;  /* 0x000000ff02307207 */ /* 0x040fe40004000000 */
[----:B------:R-:W-:Y:S02]  /*20080*/  ISETP.NE.U32.AND P0, PT, R49, RZ, PT ;  /* 0x000000ff3100720c */ /* 0x000fe40003f05070 */
[----:B------:R-:W-:Y:S02]  /*20090*/  LOP3.LUT R50, R87, 0x16, RZ, 0xfc, !PT ;  /* 0x0000001657327812 */ /* 0x000fe400078efcff */
[----:B------:R-:W-:Y:S02]  /*200a0*/  SEL R49, R2, RZ, !P2 ;  /* 0x000000ff02317207 */ /* 0x000fe40005000000 */
[----:B-1----:R-:W-:-:S02]  /*200b0*/  IADD3 R0, R51, 0x100000, RZ ;  /* 0x0010000033007810 */ /* 0x002fc40007ffe0ff */
[----:B------:R-:W-:Y:S02]  /*200c0*/  ISETP.NE.U32.AND P2, PT, R48, RZ, PT ;  /* 0x000000ff3000720c */ /* 0x000fe40003f45070 */
[----:B------:R-:W-:Y:S01]  /*200d0*/  LOP3.LUT R48, R87, 0x1a, RZ, 0xfc, !PT ;  /* 0x0000001a57307812 */ /* 0x000fe200078efcff */
[----:B------:R1:W-:Y:S01]  /*200e0*/  LDGSTS.E [R0+-0x7fe00], [R194.64], P4 ;  /* 0x80200000c2007fae */ /* 0x0003e2000a12184c */
[----:B------:R-:W-:Y:S02]  /*200f0*/  ISETP.GE.AND P3, PT, R50, c[0x0][0x180], PT ;  /* 0x0000600032007a0c */ /* 0x000fe40003f66270 */
[----:B------:R-:W-:Y:S02]  /*20100*/  ISETP.NE.U32.AND P6, PT, R49, RZ, PT ;  /* 0x000000ff3100720c */ /* 0x000fe40003fc5070 */
[----:B------:R-:W-:Y:S02]  /*20110*/  LOP3.LUT R49, R87, 0x1e, RZ, 0xfc, !PT ;  /* 0x0000001e57317812 */ /* 0x000fe400078efcff */
[----:B------:R-:W-:-:S02]  /*20120*/  ISETP.GE.AND P4, PT, R48, c[0x0][0x180], PT ;  /* 0x0000600030007a0c */ /* 0x000fc40003f86270 */
[C---:B------:R-:W-:Y:S02]  /*20130*/  SEL R48, R2.reuse, RZ, !P3 ;  /* 0x000000ff02307207 */ /* 0x040fe40005800000 */
[----:B------:R-:W-:Y:S02]  /*20140*/  ISETP.GE.AND P3, PT, R49, c[0x0][0x180], PT ;  /* 0x0000600031007a0c */ /* 0x000fe40003f66270 */
[----:B-1----:R-:W-:Y:S02]  /*20150*/  SEL R0, R2, RZ, !P4 ;  /* 0x000000ff02007207 */ /* 0x002fe40006000000 */
[C---:B------:R-:W-:Y:S02]  /*20160*/  IADD3 R50, R51.reuse, 0x100000, RZ ;  /* 0x0010000033327810 */ /* 0x040fe40007ffe0ff */
[----:B------:R-:W-:Y:S02]  /*20170*/  ISETP.NE.U32.AND P4, PT, R48, RZ, PT ;  /* 0x000000ff3000720c */ /* 0x000fe40003f85070 */
[----:B------:R-:W-:Y:S01]  /*20180*/  IADD3 R48, R51, 0x100000, RZ ;  /* 0x0010000033307810 */ /* 0x000fe20007ffe0ff */
[----:B------:R1:W-:Y:S01]  /*20190*/  LDGSTS.E [R50+-0x7fa00], [R134.64], P1 ;  /* 0x8060000086327fae */ /* 0x0003e2000892184c */
[----:B------:R-:W-:-:S02]  /*201a0*/  SEL R49, R2, RZ, !P3 ;  /* 0x000000ff02317207 */ /* 0x000fc40005800000 */
[----:B------:R-:W-:Y:S01]  /*201b0*/  ISETP.NE.U32.AND P3, PT, R0, RZ, PT ;  /* 0x000000ff0000720c */ /* 0x000fe20003f65070 */
[----:B------:R2:W-:Y:S01]  /*201c0*/  LDGSTS.E [R48+-0x7f600], [R132.64], P0 ;  /* 0x80a0000084307fae */ /* 0x0005e2000812184c */
[----:B------:R-:W-:Y:S02]  /*201d0*/  LOP3.LUT R52, R87, 0x22, RZ, 0xfc, !PT ;  /* 0x0000002257347812 */ /* 0x000fe400078efcff */
[----:B------:R-:W-:Y:S02]  /*201e0*/  IADD3 R0, R51, 0x100000, RZ ;  /* 0x0010000033007810 */ /* 0x000fe40007ffe0ff */
[----:B------:R-:W-:Y:S02]  /*201f0*/  ISETP.GE.AND P0, PT, R52, c[0x0][0x180], PT ;  /* 0x0000600034007a0c */ /* 0x000fe40003f06270 */
[----:B-1----:R-:W-:Y:S01]  /*20200*/  LOP3.LUT R50, R87, 0x26, RZ, 0xfc, !PT ;  /* 0x0000002657327812 */ /* 0x002fe200078efcff */
[----:B------:R1:W-:Y:S01]  /*20210*/  LDGSTS.E [R0+-0x7f200], [R130.64], P2 ;  /* 0x80e0000082007fae */ /* 0x0003e2000912184c */
[----:B------:R-:W-:-:S02]  /*20220*/  ISETP.NE.U32.AND P1, PT, R49, RZ, PT ;  /* 0x000000ff3100720c */ /* 0x000fc40003f25070 */
[----:B------:R-:W-:Y:S02]  /*20230*/  LOP3.LUT R49, R87, 0x2a, RZ, 0xfc, !PT ;  /* 0x0000002a57317812 */ /* 0x000fe400078efcff */
[----:B------:R-:W-:Y:S02]  /*20240*/  ISETP.GE.AND P2, PT, R50, c[0x0][0x180], PT ;  /* 0x0000600032007a0c */ /* 0x000fe40003f46270 */
[C---:B--2---:R-:W-:Y:S02]  /*20250*/  SEL R48, R2.reuse, RZ, !P0 ;  /* 0x000000ff02307207 */ /* 0x044fe40004000000 */
[----:B------:R-:W-:Y:S02]  /*20260*/  ISETP.GE.AND P0, PT, R49, c[0x0][0x180], PT ;  /* 0x0000600031007a0c */ /* 0x000fe40003f06270 */
[----:B------:R-:W-:Y:S02]  /*20270*/  IADD3 R50, R51, 0x100000, RZ ;  /* 0x0010000033327810 */ /* 0x000fe40007ffe0ff */
[----:B-1----:R-:W-:-:S02]  /*20280*/  SEL R0, R2, RZ, !P2 ;  /* 0x000000ff02007207 */ /* 0x002fc40005000000 */
[----:B------:R-:W-:Y:S01]  /*20290*/  ISETP.NE.U32.AND P2, PT, R48, RZ, PT ;  /* 0x000000ff3000720c */ /* 0x000fe20003f45070 */
[----:B------:R1:W-:Y:S01]  /*202a0*/  LDGSTS.E [R50+-0x7ee00], [R128.64], P6 ;  /* 0x8120000080327fae */ /* 0x0003e2000b12184c */
[----:B------:R-:W-:Y:S02]  /*202b0*/  IADD3 R48, R51, 0x100000, RZ ;  /* 0x0010000033307810 */ /* 0x000fe40007ffe0ff */
[----:B------:R-:W-:Y:S02]  /*202c0*/  SEL R49, R2, RZ, !P0 ;  /* 0x000000ff02317207 */ /* 0x000fe40004000000 */
[----:B------:R-:W-:Y:S01]  /*202d0*/  ISETP.NE.U32.AND P0, PT, R0, RZ, PT ;  /* 0x000000ff0000720c */ /* 0x000fe20003f05070 */
[----:B------:R2:W-:Y:S01]  /*202e0*/  LDGSTS.E [R48+-0x7ea00], [R126.64], P4 ;  /* 0x816000007e307fae */ /* 0x0005e2000a12184c */
[----:B------:R-:W-:Y:S02]  /*202f0*/  LOP3.LUT R52, R87, 0x2e, RZ, 0xfc, !PT ;  /* 0x0000002e57347812 */ /* 0x000fe400078efcff */
[----:B------:R-:W-:-:S02]  /*20300*/  IADD3 R0, R51, 0x100000, RZ ;  /* 0x0010000033007810 */ /* 0x000fc40007ffe0ff */
[----:B------:R-:W-:Y:S02]  /*20310*/  ISETP.GE.AND P4, PT, R52, c[0x0][0x180], PT ;  /* 0x0000600034007a0c */ /* 0x000fe40003f86270 */
[----:B-1----:R-:W-:Y:S01]  /*20320*/  LOP3.LUT R50, R87, 0x32, RZ, 0xfc, !PT ;  /* 0x0000003257327812 */ /* 0x002fe200078efcff */
[----:B------:R1:W-:Y:S01]  /*20330*/  LDGSTS.E [R0+-0x7e600], [R124.64], P3 ;  /* 0x81a000007c007fae */ /* 0x0003e2000992184c */
[----:B------:R-:W-:Y:S02]  /*20340*/  ISETP.NE.U32.AND P6, PT, R49, RZ, PT ;  /* 0x000000ff3100720c */ /* 0x000fe40003fc5070 */
[----:B------:R-:W-:Y:S02]  /*20350*/  LOP3.LUT R49, R87, 0x36, RZ, 0xfc, !PT ;  /* 0x0000003657317812 */ /* 0x000fe400078efcff */
[----:B------:R-:W-:Y:S02]  /*20360*/  ISETP.GE.AND P3, PT, R50, c[0x0][0x180], PT ;  /* 0x0000600032007a0c */ /* 0x000fe40003f66270 */
[----:B--2---:R-:W-:-:S02]  /*20370*/  SEL R48, R2, RZ, !P4 ;  /* 0x000000ff02307207 */ /* 0x004fc40006000000 */
[----:B------:R-:W-:Y:S02]  /*20380*/  ISETP.GE.AND P4, PT, R49, c[0x0][0x180], PT ;  /* 0x0000600031007a0c */ /* 0x000fe40003f86270 */
[C---:B------:R-:W-:Y:S02]  /*20390*/  IADD3 R50, R51.reuse, 0x100000, RZ ;  /* 0x0010000033327810 */ /* 0x040fe40007ffe0ff */
[----:B-1----:R-:W-:Y:S02]  /*203a0*/  SEL R0, R2, RZ, !P3 ;  /* 0x000000ff02007207 */ /* 0x002fe40005800000 */
[----:B------:R-:W-:Y:S01]  /*203b0*/  ISETP.NE.U32.AND P3, PT, R48, RZ, PT ;  /* 0x000000ff3000720c */ /* 0x000fe20003f65070 */
[----:B------:R1:W-:Y:S01]  /*203c0*/  LDGSTS.E [R50+-0x7e200], [R122.64], P1 ;  /* 0x81e000007a327fae */ /* 0x0003e2000892184c */
[----:B------:R-:W-:Y:S02]  /*203d0*/  IADD3 R48, R51, 0x100000, RZ ;  /* 0x0010000033307810 */ /* 0x000fe40007ffe0ff */
        /* <DEDUP_REMOVED lines=11> */
[C---:B--2---:R-:W-:Y:S01]  /*20490*/  SEL R48, R2.reuse, RZ, !P2 ;  /* 0x000000ff02307207 */ /* 0x044fe20005000000 */
[----:B------:R-:W-:Y:S01]  /*204a0*/  STL.64 [R1+0xe18], R132 ;  /* 0x000e188401007387 */ /* 0x000fe20000100a00 */
[----:B------:R-:W-:Y:S02]  /*204b0*/  ISETP.GE.AND P2, PT, R49, c[0x0][0x180], PT ;  /* 0x0000600031007a0c */ /* 0x000fe40003f46270 */
[----:B------:R-:W-:Y:S01]  /*204c0*/  IADD3 R50, R51, 0x100000, RZ ;  /* 0x0010000033327810 */ /* 0x000fe20007ffe0ff */
[----:B------:R2:W-:Y:S01]  /*204d0*/  STL.64 [R1+0xe10], R22 ;  /* 0x000e101601007387 */ /* 0x0005e20000100a00 */
[----:B-1----:R-:W-:-:S02]  /*204e0*/  SEL R0, R2, RZ, !P0 ;  /* 0x000000ff02007207 */ /* 0x002fc40004000000 */
[----:B------:R-:W-:Y:S01]  /*204f0*/  ISETP.NE.U32.AND P0, PT, R48, RZ, PT ;  /* 0x000000ff3000720c */ /* 0x000fe20003f05070 */
[----:B------:R-:W-:Y:S01]  /*20500*/  STL.64 [R1+0xe08], R130 ;  /* 0x000e088201007387 */ /* 0x000fe20000100a00 */
[----:B------:R-:W-:Y:S02]  /*20510*/  IADD3 R48, R51, 0x100000, RZ ;  /* 0x0010000033307810 */ /* 0x000fe40007ffe0ff */
[----:B------:R-:W-:Y:S01]  /*20520*/  SEL R49, R2, RZ, !P2 ;  /* 0x000000ff02317207 */ /* 0x000fe20005000000 */
[----:B------:R1:W-:Y:S01]  /*20530*/  STL.64 [R1+0xe00], R24 ;  /* 0x000e001801007387 */ /* 0x0003e20000100a00 */
[----:B------:R-:W-:Y:S02]  /*20540*/  ISETP.NE.U32.AND P2, PT, R0, RZ, PT ;  /* 0x000000ff0000720c */ /* 0x000fe40003f45070 */
[----:B------:R-:W-:Y:S01]  /*20550*/  LOP3.LUT R52, R87, 0x46, RZ, 0xfc, !PT ;  /* 0x0000004657347812 */ /* 0x000fe200078efcff */
[----:B------:R-:W-:Y:S01]  /*20560*/  STL.64 [R1+0xdf8], R128 ;  /* 0x000df88001007387 */ /* 0x000fe20000100a00 */
[----:B------:R-:W-:-:S03]  /*20570*/  IADD3 R0, R51, 0x100000, RZ ;  /* 0x0010000033007810 */ /* 0x000fc60007ffe0ff */
[----:B------:R3:W-:Y:S04]  /*20580*/  STL.64 [R1+0xdf0], R26 ;  /* 0x000df01a01007387 */ /* 0x0007e80000100a00 */
[----:B------:R-:W-:Y:S04]  /*20590*/  STL.64 [R1+0xde8], R126 ;  /* 0x000de87e01007387 */ /* 0x000fe80000100a00 */
[----:B------:R1:W-:Y:S04]  /*205a0*/  STL.64 [R1+0xde0], R28 ;  /* 0x000de01c01007387 */ /* 0x0003e80000100a00 */
[----:B------:R1:W-:Y:S01]  /*205b0*/  LDGSTS.E [R50+-0x7d600], [R116.64], P6 ;  /* 0x82a0000074327fae */ /* 0x0003e2000b12184c */
[----:B------:R-:W-:-:S03]  /*205c0*/  ISETP.NE.U32.AND P6, PT, R49, RZ, PT ;  /* 0x000000ff3100720c */ /* 0x000fc60003fc5070 */
[----:B------:R-:W-:Y:S01]  /*205d0*/  STL.64 [R1+0xdd8], R124 ;  /* 0x000dd87c01007387 */ /* 0x000fe20000100a00 */
[----:B------:R-:W-:-:S03]  /*205e0*/  LOP3.LUT R49, R87, 0x4e, RZ, 0xfc, !PT ;  /* 0x0000004e57317812 */ /* 0x000fc600078efcff */
[----:B------:R2:W-:Y:S01]  /*205f0*/  LDGSTS.E [R48+-0x7d200], [R114.64], P3 ;  /* 0x82e0000072307fae */ /* 0x0005e2000992184c */
[----:B------:R-:W-:Y:S02]  /*20600*/  ISETP.GE.AND P3, PT, R52, c[0x0][0x180], PT ;  /* 0x0000600034007a0c */ /* 0x000fe40003f66270 */
[----:B-1----:R-:W-:Y:S01]  /*20610*/  LOP3.LUT R50, R87, 0x4a, RZ, 0xfc, !PT ;  /* 0x0000004a57327812 */ /* 0x002fe200078efcff */
[----:B------:R1:W-:Y:S04]  /*20620*/  STL.64 [R1+0xdd0], R30 ;  /* 0x000dd01e01007387 */ /* 0x0003e80000100a00 */
[----:B------:R-:W-:Y:S04]  /*20630*/  STL.64 [R1+0xdc8], R122 ;  /* 0x000dc87a01007387 */ /* 0x000fe80000100a00 */
[----:B------:R1:W-:Y:S01]  /*20640*/  STL.64 [R1+0xdc0], R32 ;  /* 0x000dc02001007387 */ /* 0x0003e20000100a00 */
[----:B--2---:R-:W-:-:S03]  /*20650*/  SEL R48, R2, RZ, !P3 ;  /* 0x000000ff02307207 */ /* 0x004fc60005800000 */
[----:B------:R2:W-:Y:S01]  /*20660*/  LDGSTS.E [R0+-0x7ce00], [R112.64], P4 ;  /* 0x8320000070007fae */ /* 0x0005e2000a12184c */
[----:B------:R-:W-:-:S03]  /*20670*/  ISETP.GE.AND P4, PT, R50, c[0x0][0x180], PT ;  /* 0x0000600032007a0c */ /* 0x000fc60003f86270 */
[----:B------:R-:W-:Y:S01]  /*20680*/  STL.64 [R1+0xdb8], R120 ;  /* 0x000db87801007387 */ /* 0x000fe20000100a00 */
[----:B------:R-:W-:-:S03]  /*20690*/  ISETP.GE.AND P3, PT, R49, c[0x0][0x180], PT ;  /* 0x0000600031007a0c */ /* 0x000fc60003f66270 */
[----:B------:R1:W-:Y:S01]  /*206a0*/  STL.64 [R1+0xdb0], R66 ;  /* 0x000db04201007387 */ /* 0x0003e20000100a00 */
[----:B------:R-:W-:-:S03]  /*206b0*/  IADD3 R50, R51, 0x100000, RZ ;  /* 0x0010000033327810 */ /* 0x000fc60007ffe0ff */
[----:B------:R-:W-:Y:S01]  /*206c0*/  STL.64 [R1+0xda8], R118 ;  /* 0x000da87601007387 */ /* 0x000fe20000100a00 */
[----:B--2---:R-:W-:-:S03]  /*206d0*/  SEL R0, R2, RZ, !P4 ;  /* 0x000000ff02007207 */ /* 0x004fc60006000000 */
[----:B------:R2:W-:Y:S01]  /*206e0*/  STL.64 [R1+0xda0], R68 ;  /* 0x000da04401007387 */ /* 0x0005e20000100a00 */
[----:B------:R-:W-:-:S03]  /*206f0*/  ISETP.NE.U32.AND P4, PT, R48, RZ, PT ;  /* 0x000000ff3000720c */ /* 0x000fc60003f85070 */
[----:B------:R-:W-:Y:S01]  /*20700*/  STL.64 [R1+0xd98], R116 ;  /* 0x000d987401007387 */ /* 0x000fe20000100a00 */
[----:B------:R-:W-:-:S03]  /*20710*/  IADD3 R48, R51, 0x100000, RZ ;  /* 0x0010000033307810 */ /* 0x000fc60007ffe0ff */
[----:B------:R1:W-:Y:S01]  /*20720*/  STL.64 [R1+0xd90], R70 ;  /* 0x000d904601007387 */ /* 0x0003e20000100a00 */
[----:B------:R-:W-:-:S03]  /*20730*/  SEL R49, R2, RZ, !P3 ;  /* 0x000000ff02317207 */ /* 0x000fc60005800000 */
[----:B------:R-:W-:Y:S01]  /*20740*/  STL.64 [R1+0xd88], R114 ;  /* 0x000d887201007387 */ /* 0x000fe20000100a00 */
[----:B------:R-:W-:Y:S02]  /*20750*/  ISETP.NE.U32.AND P3, PT, R0, RZ, PT ;  /* 0x000000ff0000720c */ /* 0x000fe40003f65070 */
[----:B------:R-:W-:Y:S01]  /*20760*/  LOP3.LUT R52, R87, 0x52, RZ, 0xfc, !PT ;  /* 0x0000005257347812 */ /* 0x000fe200078efcff */
[----:B------:R1:W-:Y:S01]  /*20770*/  STL.64 [R1+0xd80], R72 ;  /* 0x000d804801007387 */ /* 0x0003e20000100a00 */
[----:B------:R-:W-:-:S03]  /*20780*/  IADD3 R0, R51, 0x100000, RZ ;  /* 0x0010000033007810 */ /* 0x000fc60007ffe0ff */
[----:B------:R-:W-:Y:S04]  /*20790*/  STL.64 [R1+0xd78], R112 ;  /* 0x000d787001007387 */ /* 0x000fe80000100a00 */
[----:B------:R1:W-:Y:S04]  /*207a0*/  STL.64 [R1+0xd70], R74 ;  /* 0x000d704a01007387 */ /* 0x0003e80000100a00 */
[----:B------:R-:W-:Y:S04]  /*207b0*/  STL.64 [R1+0xd68], R110 ;  /* 0x000d686e01007387 */ /* 0x000fe80000100a00 */
[----:B------:R1:W-:Y:S01]  /*207c0*/  LDGSTS.E [R50+-0x7ca00], [R110.64], P1 ;  /* 0x836000006e327fae */ /* 0x0003e2000892184c */
[----:B------:R-:W-:-:S03]  /*207d0*/  ISETP.NE.U32.AND P1, PT, R49, RZ, PT ;  /* 0x000000ff3100720c */ /* 0x000fc60003f25070 */
[----:B------:R2:W-:Y:S01]  /*207e0*/  STL.64 [R1+0xd60], R76 ;  /* 0x000d604c01007387 */ /* 0x0005e20000100a00 */
[----:B------:R-:W-:-:S03]  /*207f0*/  LOP3.LUT R49, R87, 0x5a, RZ, 0xfc, !PT ;  /* 0x0000005a57317812 */ /* 0x000fc600078efcff */
[----:B------:R2:W-:Y:S01]  /*20800*/  LDGSTS.E [R48+-0x7c600], [R108.64], P0 ;  /* 0x83a000006c307fae */ /* 0x0005e2000812184c */
[----:B------:R-:W-:Y:S02]  /*20810*/  ISETP.GE.AND P0, PT, R52, c[0x0][0x180], PT ;  /* 0x0000600034007a0c */ /* 0x000fe40003f06270 */
[----:B-1----:R-:W-:Y:S01]  /*20820*/  LOP3.LUT R50, R87, 0x56, RZ, 0xfc, !PT ;  /* 0x0000005657327812 */ /* 0x002fe200078efcff */
[----:B------:R-:W-:Y:S04]  /*20830*/  STL.64 [R1+0xd58], R108 ;  /* 0x000d586c01007387 */ /* 0x000fe80000100a00 */
[----:B------:R1:W-:Y:S04]  /*20840*/  STL.64 [R1+0xd50], R78 ;  /* 0x000d504e01007387 */ /* 0x0003e80000100a00 */
[----:B------:R-:W-:Y:S01]  /*20850*/  STL.64 [R1+0xd48], R106 ;  /* 0x000d486a01007387 */ /* 0x000fe20000100a00 */
[----:B--2---:R-:W-:-:S03]  /*20860*/  SEL R48, R2, RZ, !P0 ;  /* 0x000000ff02307207 */ /* 0x004fc60004000000 */
[----:B------:R2:W-:Y:S01]  /*20870*/  LDGSTS.E [R0+-0x7c200], [R106.64], P2 ;  /* 0x83e000006a007fae */ /* 0x0005e2000912184c */
[----:B------:R-:W-:-:S03]  /*20880*/  ISETP.GE.AND P2, PT, R50, c[0x0][0x180], PT ;  /* 0x0000600032007a0c */ /* 0x000fc60003f46270 */
[----:B------:R1:W-:Y:S01]  /*20890*/  STL.64 [R1+0xd40], R80 ;  /* 0x000d405001007387 */ /* 0x0003e20000100a00 */
[----:B------:R-:W-:-:S03]  /*208a0*/  ISETP.GE.AND P0, PT, R49, c[0x0][0x180], PT ;  /* 0x0000600031007a0c */ /* 0x000fc60003f06270 */
[----:B------:R-:W-:Y:S01]  /*208b0*/  STL.64 [R1+0xd38], R104 ;  /* 0x000d386801007387 */ /* 0x000fe20000100a00 */
[----:B------:R-:W-:-:S03]  /*208c0*/  IADD3 R50, R51, 0x100000, RZ ;  /* 0x0010000033327810 */ /* 0x000fc60007ffe0ff */
[----:B------:R1:W-:Y:S01]  /*208d0*/  STL.64 [R1+0xd30], R136 ;  /* 0x000d308801007387 */ /* 0x0003e20000100a00 */
[----:B--2---:R-:W-:-:S03]  /*208e0*/  SEL R0, R2, RZ, !P2 ;  /* 0x000000ff02007207 */ /* 0x004fc60005000000 */
[----:B------:R2:W-:Y:S01]  /*208f0*/  STL.64 [R1+0xd28], R102 ;  /* 0x000d286601007387 */ /* 0x0005e20000100a00 */
[----:B------:R-:W-:-:S03]  /*20900*/  ISETP.NE.U32.AND P2, PT, R48, RZ, PT ;  /* 0x000000ff3000720c */ /* 0x000fc60003f45070 */
[----:B------:R2:W-:Y:S01]  /*20910*/  STL.64 [R1+0xd20], R224 ;  /* 0x000d20e001007387 */ /* 0x0005e20000100a00 */
[----:B------:R-:W-:Y:S02]  /*20920*/  IADD3 R48, R51, 0x100000, RZ ;  /* 0x0010000033307810 */ /* 0x000fe40007ffe0ff */
[----:B------:R-:W-:Y:S01]  /*20930*/  SEL R49, R2, RZ, !P0 ;  /* 0x000000ff02317207 */ /* 0x000fe20004000000 */
[----:B------:R2:W-:Y:S01]  /*20940*/  STL.64 [R1+0xd18], R100 ;  /* 0x000d186401007387 */ /* 0x0005e20000100a00 */
[----:B------:R-:W-:-:S03]  /*20950*/  ISETP.NE.U32.AND P0, PT, R0, RZ, PT ;  /* 0x000000ff0000720c */ /* 0x000fc60003f05070 */
[----:B------:R2:W-:Y:S01]  /*20960*/  STL.64 [R1+0xd10], R222 ;  /* 0x000d10de01007387 */ /* 0x0005e20000100a00 */
[----:B------:R-:W-:-:S03]  /*20970*/  LOP3.LUT R52, R87, 0x5e, RZ, 0xfc, !PT ;  /* 0x0000005e57347812 */ /* 0x000fc600078efcff */
[----:B------:R2:W-:Y:S01]  /*20980*/  STL.64 [R1+0xd08], R98 ;  /* 0x000d086201007387 */ /* 0x0005e20000100a00 */
[----:B------:R-:W-:-:S03]  /*20990*/  IADD3 R0, R51, 0x100000, RZ ;  /* 0x0010000033007810 */ /* 0x000fc60007ffe0ff */
[----:B------:R2:W-:Y:S04]  /*209a0*/  STL.64 [R1+0xd00], R220 ;  /* 0x000d00dc01007387 */ /* 0x0005e80000100a00 */
[----:B------:R2:W-:Y:S04]  /*209b0*/  STL.64 [R1+0xcf8], R96 ;  /* 0x000cf86001007387 */ /* 0x0005e80000100a00 */
[----:B------:R1:W-:Y:S01]  /*209c0*/  LDGSTS.E [R50+-0x7be00], [R104.64], P6 ;  /* 0x8420000068327fae */ /* 0x0003e2000b12184c */
[----:B------:R-:W-:Y:S02]  /*209d0*/  ISETP.NE.U32.AND P6, PT, R49, RZ, PT ;  /* 0x000000ff3100720c */ /* 0x000fe40003fc5070 */
[----:B------:R-:W-:Y:S01]  /*209e0*/  LOP3.LUT R49, R87, 0x62, RZ, 0xfc, !PT ;  /* 0x0000006257317812 */ /* 0x000fe200078efcff */
[----:B------:R2:W-:Y:S04]  /*209f0*/  STL.64 [R1+0xcf0], R218 ;  /* 0x000cf0da01007387 */ /* 0x0005e80000100a00 */
[----:B------:R2:W-:Y:S04]  /*20a00*/  STL.64 [R1+0xce8], R94 ;  /* 0x000ce85e01007387 */ /* 0x0005e80000100a00 */
[----:B------:R2:W-:Y:S01]  /*20a10*/  LDGSTS.E [R48+-0x7ba00], [R102.64], P4 ;  /* 0x8460000066307fae */ /* 0x0005e2000a12184c */
[----:B------:R-:W-:-:S03]  /*20a20*/  ISETP.GE.AND P4, PT, R52, c[0x0][0x180], PT ;  /* 0x0000600034007a0c */ /* 0x000fc60003f86270 */
[----:B------:R2:W-:Y:S01]  /*20a30*/  STL.64 [R1+0xce0], R216 ;  /* 0x000ce0d801007387 */ /* 0x0005e20000100a00 */
[----:B-1----:R-:W-:-:S03]  /*20a40*/  LOP3.LUT R50, R87, 0x66, RZ, 0xfc, !PT ;  /* 0x0000006657327812 */ /* 0x002fc600078efcff */
[----:B------:R1:W-:Y:S04]  /*20a50*/  STL.64 [R1+0xcd8], R84 ;  /* 0x000cd85401007387 */ /* 0x0003e80000100a00 */
[----:B------:R1:W-:Y:S04]  /*20a60*/  STL.64 [R1+0xcd0], R214 ;  /* 0x000cd0d601007387 */ /* 0x0003e80000100a00 */
[----:B------:R1:W-:Y:S01]  /*20a70*/  LDGSTS.E [R0+-0x7b600], [R100.64], P3 ;  /* 0x84a0000064007fae */ /* 0x0003e2000992184c */
[----:B------:R-:W-:Y:S02]  /*20a80*/  ISETP.GE.AND P3, PT, R49, c[0x0][0x180], PT ;  /* 0x0000600031007a0c */ /* 0x000fe40003f66270 */
[C---:B------:R-:W-:Y:S01]  /*20a90*/  SEL R49, R2.reuse, RZ, !P4 ;  /* 0x000000ff02317207 */ /* 0x040fe20006000000 */
[----:B------:R1:W-:Y:S01]  /*20aa0*/  STL.64 [R1+0xcc8], R82 ;  /* 0x000cc85201007387 */ /* 0x0003e20000100a00 */
[----:B--2---:R-:W-:-:S03]  /*20ab0*/  SEL R48, R2, RZ, !P3 ;  /* 0x000000ff02307207 */ /* 0x004fc60005800000 */
[----:B------:R2:W-:Y:S01]  /*20ac0*/  STL.64 [R1+0xcc0], R212 ;  /* 0x000cc0d401007387 */ /* 0x0005e20000100a00 */
[----:B------:R-:W-:-:S03]  /*20ad0*/  ISETP.GE.AND P4, PT, R50, c[0x0][0x180], PT ;  /* 0x0000600032007a0c */ /* 0x000fc60003f86270 */
[----:B------:R2:W-:Y:S01]  /*20ae0*/  STL.64 [R1+0xcb8], R64 ;  /* 0x000cb84001007387 */ /* 0x0005e20000100a00 */
[----:B------:R-:W-:-:S03]  /*20af0*/  ISETP.NE.U32.AND P3, PT, R49, RZ, PT ;  /* 0x000000ff3100720c */ /* 0x000fc60003f65070 */
[----:B------:R2:W-:Y:S04]  /*20b00*/  STL.64 [R1+0xcb0], R210 ;  /* 0x000cb0d201007387 */ /* 0x0005e80000100a00 */
[----:B------:R2:W-:Y:S04]  /*20b10*/  STL.64 [R1+0xca8], R62 ;  /* 0x000ca83e01007387 */ /* 0x0005e80000100a00 */
[----:B------:R2:W-:Y:S01]  /*20b20*/  STL.64 [R1+0xca0], R208 ;  /* 0x000ca0d001007387 */ /* 0x0005e20000100a00 */
[----:B------:R-:W-:-:S03]  /*20b30*/  SEL R49, R2, RZ, !P4 ;  /* 0x000000ff02317207 */ /* 0x000fc60006000000 */
[----:B------:R2:W-:Y:S04]  /*20b40*/  STL.64 [R1+0xc98], R60 ;  /* 0x000c983c01007387 */ /* 0x0005e80000100a00 */
[----:B------:R2:W-:Y:S04]  /*20b50*/  STL.64 [R1+0xc88], R206 ;  /* 0x000c88ce01007387 */ /* 0x0005e80000100a00 */
[----:B------:R1:W-:Y:S01]  /*20b60*/  LDGSTS.E [R0+-0x7b200], [R98.64], P1 ;  /* 0x84e0000062007fae */ /* 0x0003e2000892184c */
[----:B------:R-:W-:Y:S02]  /*20b70*/  ISETP.NE.U32.AND P1, PT, R48, RZ, PT ;  /* 0x000000ff3000720c */ /* 0x000fe40003f25070 */
[----:B------:R-:W-:Y:S01]  /*20b80*/  IADD3 R48, R51, 0x100000, RZ ;  /* 0x0010000033307810 */ /* 0x000fe20007ffe0ff */
[----:B------:R2:W-:Y:S01]  /*20b90*/  STL.64 [R1+0xc90], R58 ;  /* 0x000c903a01007387 */ /* 0x0005e20000100a00 */
[----:B------:R-:W-:-:S03]  /*20ba0*/  LOP3.LUT R50, R87, 0x6a, RZ, 0xfc, !PT ;  /* 0x0000006a57327812 */ /* 0x000fc600078efcff */
[----:B------:R2:W-:Y:S01]  /*20bb0*/  STL.64 [R1+0xc60], R204 ;  /* 0x000c60cc01007387 */ /* 0x0005e20000100a00 */
[----:B------:R-:W-:-:S03]  /*20bc0*/  ISETP.NE.U32.AND P4, PT, R49, RZ, PT ;  /* 0x000000ff3100720c */ /* 0x000fc60003f85070 */
[----:B------:R2:W-:Y:S01]  /*20bd0*/  STL.64 [R1+0xc80], R56 ;  /* 0x000c803801007387 */ /* 0x0005e20000100a00 */
[----:B------:R-:W-:-:S03]  /*20be0*/  LOP3.LUT R49, R87, 0x6e, RZ, 0xfc, !PT ;  /* 0x0000006e57317812 */ /* 0x000fc600078efcff */
[----:B------:R2:W-:Y:S04]  /*20bf0*/  STL.64 [R1+0xc58], R202 ;  /* 0x000c58ca01007387 */ /* 0x0005e80000100a00 */
[----:B------:R2:W-:Y:S04]  /*20c00*/  STL.64 [R1+0xc68], R92 ;  /* 0x000c685c01007387 */ /* 0x0005e80000100a00 */
[----:B------:R2:W-:Y:S04]  /*20c10*/  STL.64 [R1+0xc50], R200 ;  /* 0x000c50c801007387 */ /* 0x0005e80000100a00 */
[----:B------:R1:W-:Y:S04]  /*20c20*/  LDGSTS.E [R0+-0x7ae00], [R96.64], P2 ;  /* 0x8520000060007fae */ /* 0x0003e8000912184c */
[----:B------:R2:W-:Y:S04]  /*20c30*/  STL.64 [R1+0xc78], R90 ;  /* 0x000c785a01007387 */ /* 0x0005e80000100a00 */
[----:B------:R1:W-:Y:S01]  /*20c40*/  LDGSTS.E [R48+-0x7aa00], [R94.64], P0 ;  /* 0x856000005e307fae */ /* 0x0003e2000812184c */
[----:B------:R-:W-:-:S03]  /*20c50*/  ISETP.GE.AND P0, PT, R50, c[0x0][0x180], PT ;  /* 0x0000600032007a0c */ /* 0x000fc60003f06270 */
[----:B------:R2:W-:Y:S01]  /*20c60*/  STL.64 [R1+0xc70], R88 ;  /* 0x000c705801007387 */ /* 0x0005e20000100a00 */
[----:B------:R-:W-:-:S03]  /*20c70*/  ISETP.GE.AND P2, PT, R49, c[0x0][0x180], PT ;  /* 0x0000600031007a0c */ /* 0x000fc60003f46270 */
[----:B------:R1:W-:Y:S01]  /*20c80*/  LDGSTS.E [R0+-0x7a600], [R84.64], P6 ;  /* 0x85a0000054007fae */ /* 0x0003e2000b12184c */
[----:B------:R-:W-:-:S03]  /*20c90*/  LOP3.LUT R49, R87, 0x76, RZ, 0xfc, !PT ;  /* 0x0000007657317812 */ /* 0x000fc600078efcff */
[----:B------:R2:W5:Y:S04]  /*20ca0*/  LDL.LU.64 R16, [R1+0x19e0] ;  /* 0x0019e00001107983 */ /* 0x0005680000300a00 */
[----:B----4-:R2:W5:Y:S01]  /*20cb0*/  LDL.LU.64 R18, [R1+0x19d8] ;  /* 0x0019d80001127983 */ /* 0x0105620000300a00 */
[----:B-1----:R-:W-:-:S03]  /*20cc0*/  LOP3.LUT R0, R87, 0x72, RZ, 0xfc, !PT ;  /* 0x0000007257007812 */ /* 0x002fc600078efcff */
[----:B------:R2:W5:Y:S04]  /*20cd0*/  LDL.LU.64 R20, [R1+0x19d0] ;  /* 0x0019d00001147983 */ /* 0x0005680000300a00 */
[----:B------:R1:W-:Y:S04]  /*20ce0*/  LDGSTS.E [R48+-0x7a200], [R82.64], P3 ;  /* 0x85e0000052307fae */ /* 0x0003e8000992184c */
[----:B------:R2:W5:Y:S04]  /*20cf0*/  LDL.LU.64 R22, [R1+0x19c8] ;  /* 0x0019c80001167983 */ /* 0x0005680000300a00 */
[----:B------:R2:W5:Y:S01]  /*20d00*/  LDL.LU.64 R24, [R1+0x19c0] ;  /* 0x0019c00001187983 */ /* 0x0005620000300a00 */
[----:B-1----:R-:W-:-:S03]  /*20d10*/  SEL R48, R2, RZ, !P0 ;  /* 0x000000ff02307207 */ /* 0x002fc60004000000 */
[----:B---3--:R2:W5:Y:S01]  /*20d20*/  LDL.LU.64 R26, [R1+0x19b8] ;  /* 0x0019b800011a7983 */ /* 0x0085620000300a00 */
[----:B------:R-:W-:Y:S02]  /*20d30*/  ISETP.GE.AND P0, PT, R0, c[0x0][0x180], PT ;  /* 0x0000600000007a0c */ /* 0x000fe40003f06270 */
[C---:B------:R-:W-:Y:S01]  /*20d40*/  SEL R0, R2.reuse, RZ, !P2 ;  /* 0x000000ff02007207 */ /* 0x040fe20005000000 */
[----:B------:R2:W5:Y:S01]  /*20d50*/  LDL.LU.64 R28, [R1+0x19b0] ;  /* 0x0019b000011c7983 */ /* 0x0005620000300a00 */
[----:B------:R-:W-:Y:S02]  /*20d60*/  ISETP.GE.AND P2, PT, R49, c[0x0][0x180], PT ;  /* 0x0000600031007a0c */ /* 0x000fe40003f46270 */
[----:B------:R-:W-:Y:S01]  /*20d70*/  SEL R49, R2, RZ, !P0 ;  /* 0x000000ff02317207 */ /* 0x000fe20004000000 */
[----:B------:R2:W5:Y:S01]  /*20d80*/  LDL.LU.64 R30, [R1+0x19a8] ;  /* 0x0019a800011e7983 */ /* 0x0005620000300a00 */
[----:B------:R-:W-:-:S03]  /*20d90*/  ISETP.NE.U32.AND P3, PT, R48, RZ, PT ;  /* 0x000000ff3000720c */ /* 0x000fc60003f65070 */
[----:B------:R2:W5:Y:S01]  /*20da0*/  LDL.LU.64 R32, [R1+0x19a0] ;  /* 0x0019a00001207983 */ /* 0x0005620000300a00 */
[----:B------:R-:W-:-:S03]  /*20db0*/  ISETP.NE.U32.AND P6, PT, R0, RZ, PT ;  /* 0x000000ff0000720c */ /* 0x000fc60003fc5070 */
[----:B------:R2:W5:Y:S01]  /*20dc0*/  LDL.LU.64 R66, [R1+0x1998] ;  /* 0x0019980001427983 */ /* 0x0005620000300a00 */
[----:B------:R-:W-:-:S03]  /*20dd0*/  SEL R48, R2, RZ, !P2 ;  /* 0x000000ff02307207 */ /* 0x000fc60005000000 */
[----:B------:R2:W5:Y:S01]  /*20de0*/  LDL.LU.64 R68, [R1+0x1990] ;  /* 0x0019900001447983 */ /* 0x0005620000300a00 */
[----:B------:R-:W-:Y:S02]  /*20df0*/  IADD3 R0, R51, 0x100000, RZ ;  /* 0x0010000033007810 */ /* 0x000fe40007ffe0ff */
[----:B------:R-:W-:Y:S01]  /*20e00*/  ISETP.NE.U32.AND P2, PT, R49, RZ, PT ;  /* 0x000000ff3100720c */ /* 0x000fe20003f45070 */
[----:B------:R2:W5:Y:S01]  /*20e10*/  LDL.LU.64 R70, [R1+0x1988] ;  /* 0x0019880001467983 */ /* 0x0005620000300a00 */
[----:B------:R-:W-:-:S03]  /*20e20*/  IADD3 R49, R51, 0x100000, RZ ;  /* 0x0010000033317810 */ /* 0x000fc60007ffe0ff */
[----:B------:R2:W5:Y:S04]  /*20e30*/  LDL.LU.64 R72, [R1+0x1980] ;  /* 0x0019800001487983 */ /* 0x0005680000300a00 */
[----:B------:R2:W5:Y:S04]  /*20e40*/  LDL.LU.64 R74, [R1+0x1978] ;  /* 0x00197800014a7983 */ /* 0x0005680000300a00 */
[----:B------:R2:W5:Y:S04]  /*20e50*/  LDL.LU.64 R76, [R1+0x1970] ;  /* 0x00197000014c7983 */ /* 0x0005680000300a00 */
[----:B------:R2:W5:Y:S04]  /*20e60*/  LDL.LU.64 R78, [R1+0x1968] ;  /* 0x00196800014e7983 */ /* 0x0005680000300a00 */
[----:B------:R2:W5:Y:S04]  /*20e70*/  LDL.LU R80, [R1+0x1960] ;  /* 0x0019600001507983 */ /* 0x0005680000300800 */
[----:B------:R2:W5:Y:S04]  /*20e80*/  LDL.LU.64 R136, [R1+0x1958] ;  /* 0x0019580001887983 */ /* 0x0005680000300a00 */
[----:B------:R2:W-:Y:S04]  /*20e90*/  LDGSTS.E [R0+-0x79e00], [R64.64], P1 ;  /* 0x8620000040007fae */ /* 0x0005e8000892184c */
[----:B------:R2:W-:Y:S04]  /*20ea0*/  STL [R1+0x16a4], R51 ;  /* 0x0016a43301007387 */ /* 0x0005e80000100800 */
[----:B------:R2:W-:Y:S01]  /*20eb0*/  LDGSTS.E [R49+-0x79a00], [R62.64], P4 ;  /* 0x866000003e317fae */ /* 0x0005e2000a12184c */
[----:B------:R-:W-:-:S06]  /*20ec0*/  ISETP.NE.U32.AND P0, PT, R48, RZ, PT ;  /* 0x000000ff3000720c */ /* 0x000fcc0003f05070 */
[----:B--2---:R-:W-:Y:S01]  /*20ed0*/  IADD3 R0, R51, 0x100000, RZ ;  /* 0x0010000033007810 */ /* 0x004fe20007ffe0ff */
[----:B------:R-:W-:-:S06]  /*20ee0*/  ULDC.64 UR6, c[0x0][0x188] ;  /* 0x0000620000067ab9 */ /* 0x000fcc0000000a00 */
[----:B------:R-:W-:Y:S01]  /*20ef0*/  STL [R1+0x21c4], R38 ;  /* 0x0021c42601007387 */ /* 0x000fe20000100800 */
[----:B------:R-:W-:Y:S01]  /*20f00*/  IADD3 R48, R51, 0x100000, RZ ;  /* 0x0010000033307810 */ /* 0x000fe20007ffe0ff */
[----:B------:R-:W-:-:S02]  /*20f10*/  ULDC UR4, c[0x0][0x180] ;  /* 0x0000600000047ab9 */ /* 0x000fc40000000800 */
[----:B------:R-:W-:Y:S01]  /*20f20*/  STL [R1+0x21c0], R37 ;  /* 0x0021c02501007387 */ /* 0x000fe20000100800 */
[----:B------:R-:W-:-:S03]  /*20f30*/  UIADD3 UR8, UR4, -0x80, URZ ;  /* 0xffffff8004087890 */ /* 0x000fc6000fffe03f */
[----:B------:R-:W-:Y:S04]  /*20f40*/  STL [R1+0x21bc], R36 ;  /* 0x0021bc2401007387 */ /* 0x000fe80000100800 */
[----:B------:R1:W-:Y:S04]  /*20f50*/  STL [R1+0x21b8], R35 ;  /* 0x0021b82301007387 */ /* 0x0003e80000100800 */
[----:B------:R-:W-:Y:S04]  /*20f60*/  STL [R1+0x21b4], R141 ;  /* 0x0021b48d01007387 */ /* 0x000fe80000100800 */
[----:B------:R-:W-:Y:S01]  /*20f70*/  STL [R1+0x21b0], R142 ;  /* 0x0021b08e01007387 */ /* 0x000fe20000100800 */
[----:B-1----:R-:W-:-:S03]  /*20f80*/  LOP3.LUT R35, R87, 0x7a, RZ, 0xfc, !PT ;  /* 0x0000007a57237812 */ /* 0x002fc600078efcff */
[----:B------:R-:W-:Y:S01]  /*20f90*/  STL [R1+0x21ac], R143 ;  /* 0x0021ac8f01007387 */ /* 0x000fe20000100800 */
[----:B------:R-:W-:-:S03]  /*20fa0*/  ISETP.GE.AND P4, PT, R35, c[0x0][0x180], PT ;  /* 0x0000600023007a0c */ /* 0x000fc60003f86270 */
        /* <DEDUP_REMOVED lines=12> */
[----:B------:R-:W1:Y:S04]  /*21070*/  S2R R55, SR_TID.X ;  /* 0x0000000000377919 */ /* 0x000e680000002100 */
[----:B------:R-:W-:Y:S04]  /*21080*/  STL [R1+0x2178], R156 ;  /* 0x0021789c01007387 */ /* 0x000fe80000100800 */
[----:B------:R-:W-:Y:S04]  /*21090*/  STL [R1+0x2174], R157 ;  /* 0x0021749d01007387 */ /* 0x000fe80000100800 */
[----:B------:R-:W-:Y:S04]  /*210a0*/  STL [R1+0x2170], R158 ;  /* 0x0021709e01007387 */ /* 0x000fe80000100800 */
[----:B------:R-:W-:Y:S04]  /*210b0*/  STL [R1+0x216c], R159 ;  /* 0x00216c9f01007387 */ /* 0x000fe80000100800 */
[----:B------:R-:W-:Y:S04]  /*210c0*/  STL [R1+0x2168], R160 ;  /* 0x002168a001007387 */ /* 0x000fe80000100800 */
[----:B------:R-:W-:Y:S01]  /*210d0*/  STL [R1+0x2164], R161 ;  /* 0x002164a101007387 */ /* 0x000fe20000100800 */
[----:B-1----:R-:W-:-:S03]  /*210e0*/  SHF.R.U32.HI R55, RZ, 0x6, R55 ;  /* 0x00000006ff377819 */ /* 0x002fc60000011637 */
[----:B------:R-:W-:Y:S01]  /*210f0*/  STL [R1+0x2160], R162 ;  /* 0x002160a201007387 */ /* 0x000fe20000100800 */
[----:B------:R-:W-:-:S03]  /*21100*/  SGXT.U32 R55, R55, 0x1 ;  /* 0x000000013737781a */ /* 0x000fc60000000000 */
[----:B------:R-:W-:Y:S01]  /*21110*/  STL [R1+0x215c], R163 ;  /* 0x00215ca301007387 */ /* 0x000fe20000100800 */
[----:B------:R-:W-:-:S03]  /*21120*/  LOP3.LUT R55, R55, 0x4, RZ, 0xfc, !PT ;  /* 0x0000000437377812 */ /* 0x000fc600078efcff */
        /* <DEDUP_REMOVED lines=16> */
[----:B------:R1:W-:Y:S04]  /*21230*/  LDGSTS.E [R0+-0x79600], [R60.64], P3 ;  /* 0x86a000003c007fae */ /* 0x0003e8000992184c */
[----:B------:R-:W-:Y:S04]  /*21240*/  STL [R1+0x2118], R180 ;  /* 0x002118b401007387 */ /* 0x000fe80000100800 */
[----:B------:R2:W-:Y:S01]  /*21250*/  LDGSTS.E [R48+-0x79200], [R58.64], P6 ;  /* 0x86e000003a307fae */ /* 0x0005e2000b12184c */
[----:B------:R-:W-:-:S03]  /*21260*/  ISETP.GE.AND P6, PT, R87, UR8, PT ;  /* 0x0000000857007c0c */ /* 0x000fc6000bfc6270 */
[----:B------:R-:W-:Y:S01]  /*21270*/  STL [R1+0x2114], R181 ;  /* 0x002114b501007387 */ /* 0x000fe20000100800 */
[----:B-1----:R-:W-:-:S03]  /*21280*/  LOP3.LUT R0, R87, 0x7e, RZ, 0xfc, !PT ;  /* 0x0000007e57007812 */ /* 0x002fc600078efcff */
[----:B------:R-:W-:Y:S01]  /*21290*/  STL [R1+0x2110], R182 ;  /* 0x002110b601007387 */ /* 0x000fe20000100800 */
[----:B------:R-:W-:Y:S02]  /*212a0*/  ISETP.GE.AND P1, PT, R0, c[0x0][0x180], PT ;  /* 0x0000600000007a0c */ /* 0x000fe40003f26270 */
[----:B------:R-:W-:Y:S01]  /*212b0*/  SEL R0, RZ, 0x4, P6 ;  /* 0x00000004ff007807 */ /* 0x000fe20003000000 */
[----:B--2---:R-:W-:Y:S01]  /*212c0*/  IMAD.MOV.U32 R58, RZ, RZ, 0x7f ;  /* 0x0000007fff3a7424 */ /* 0x004fe200078e00ff */
[----:B------:R-:W-:Y:S01]  /*212d0*/  STL [R1+0x210c], R183 ;  /* 0x00210cb701007387 */ /* 0x000fe20000100800 */
[----:B------:R-:W-:Y:S02]  /*212e0*/  SEL R48, R2, RZ, !P4 ;  /* 0x000000ff02307207 */ /* 0x000fe40006000000 */
[----:B------:R-:W-:Y:S01]  /*212f0*/  ISETP.GE.AND P6, PT, R55, UR8, PT ;  /* 0x0000000837007c0c */ /* 0x000fe2000bfc6270 */
[----:B------:R-:W-:Y:S01]  /*21300*/  STL [R1+0x2108], R184 ;  /* 0x002108b801007387 */ /* 0x000fe20000100800 */
[----:B------:R-:W-:-:S02]  /*21310*/  IADD3 R58, R58, c[0x0][0x180], RZ ;  /* 0x000060003a3a7a10 */ /* 0x000fc40007ffe0ff */
[----:B------:R-:W-:Y:S01]  /*21320*/  SEL R2, R2, RZ, !P1 ;  /* 0x000000ff02027207 */ /* 0x000fe20004800000 */
[----:B------:R-:W-:Y:S01]  /*21330*/  STL [R1+0x2104], R185 ;  /* 0x002104b901007387 */ /* 0x000fe20000100800 */
[----:B------:R-:W-:Y:S02]  /*21340*/  ISETP.GT.AND P3, PT, R58, 0xff, PT ;  /* 0x000000ff3a00780c */ /* 0x000fe40003f64270 */
[----:B------:R-:W-:Y:S01]  /*21350*/  ISETP.NE.U32.AND P4, PT, R48, RZ, PT ;  /* 0x000000ff3000720c */ /* 0x000fe20003f85070 */
[----:B------:R-:W-:Y:S01]  /*21360*/  STL [R1+0x2100], R186 ;  /* 0x002100ba01007387 */ /* 0x000fe20000100800 */
[----:B------:R-:W-:Y:S02]  /*21370*/  SEL R48, R0, RZ, P3 ;  /* 0x000000ff00307207 */ /* 0x000fe40001800000 */
[----:B------:R-:W-:Y:S01]  /*21380*/  SEL R0, RZ, 0x4, P6 ;  /* 0x00000004ff007807 */ /* 0x000fe20003000000 */
[----:B------:R-:W-:Y:S01]  /*21390*/  STL [R1+0x20fc], R187 ;  /* 0x0020fcbb01007387 */ /* 0x000fe20000100800 */
[----:B------:R-:W-:-:S02]  /*213a0*/  ISETP.NE.U32.AND P6, PT, R2, RZ, PT ;  /* 0x000000ff0200720c */ /* 0x000fc40003fc5070 */
[C---:B------:R-:W-:Y:S01]  /*213b0*/  IADD3 R2, R51.reuse, 0x100000, RZ ;  /* 0x0010000033027810 */ /* 0x040fe20007ffe0ff */
[----:B------:R-:W-:Y:S01]  /*213c0*/  STL [R1+0x20f8], R188 ;  /* 0x0020f8bc01007387 */ /* 0x000fe20000100800 */
[----:B------:R-:W-:Y:S02]  /*213d0*/  ISETP.NE.U32.AND P1, PT, R48, RZ, PT ;  /* 0x000000ff3000720c */ /* 0x000fe40003f25070 */
[----:B------:R-:W-:Y:S01]  /*213e0*/  IADD3 R48, R51, 0x100000, RZ ;  /* 0x0010000033307810 */ /* 0x000fe20007ffe0ff */
[----:B------:R-:W-:Y:S01]  /*213f0*/  STL [R1+0x20f4], R189 ;  /* 0x0020f4bd01007387 */ /* 0x000fe20000100800 */
[----:B------:R-:W-:Y:S02]  /*21400*/  LOP3.LUT R87, R87, 0x8, RZ, 0xfc, !PT ;  /* 0x0000000857577812 */ /* 0x000fe400078efcff */
[----:B------:R-:W-:Y:S01]  /*21410*/  SEL R0, R0, RZ, P3 ;  /* 0x000000ff00007207 */ /* 0x000fe20001800000 */
[----:B------:R-:W-:Y:S04]  /*21420*/  STL [R1+0x20f0], R190 ;  /* 0x0020f0be01007387 */ /* 0x000fe80000100800 */
[----:B------:R-:W-:Y:S04]  /*21430*/  STL [R1+0x20ec], R196 ;  /* 0x0020ecc401007387 */ /* 0x000fe80000100800 */
[----:B------:R-:W-:Y:S04]  /*21440*/  STL [R1+0x20e8], R192 ;  /* 0x0020e8c001007387 */ /* 0x000fe80000100800 */
[----:B------:R-:W-:Y:S04]  /*21450*/  STL [R1+0x20e4], R193 ;  /* 0x0020e4c101007387 */ /* 0x000fe80000100800 */
[----:B------:R1:W-:Y:S04]  /*21460*/  STL.64 [R1+0x1f78], R250 ;  /* 0x001f78fa01007387 */ /* 0x0003e80000100a00 */
[----:B------:R-:W2:Y:S04]  /*21470*/  LDL.LU R65, [R1+0x868] ;  /* 0x0008680001417983 */ /* 0x000ea80000300800 */
[----:B------:R-:W3:Y:S04]  /*21480*/  LDL.LU R64, [R1+0x864] ;  /* 0x0008640001407983 */ /* 0x000ee80000300800 */
[----:B------:R-:W4:Y:S01]  /*21490*/  LDL.LU R63, [R1+0x860] ;  /* 0x00086000013f7983 */ /* 0x000f220000300800 */
[----:B-1----:R-:W-:-:S03]  /*214a0*/  LOP3.LUT R250, R54, 0x7f, RZ, 0xc0, !PT ;  /* 0x0000007f36fa7812 */ /* 0x002fc600078ec0ff */
[----:B------:R-:W2:Y:S04]  /*214b0*/  LDL.LU R62, [R1+0x85c] ;  /* 0x00085c00013e7983 */ /* 0x000ea80000300800 */
[----:B------:R-:W2:Y:S04]  /*214c0*/  LDL.LU R61, [R1+0x858] ;  /* 0x00085800013d7983 */ /* 0x000ea80000300800 */
[----:B------:R-:W2:Y:S04]  /*214d0*/  LDL.LU R60, [R1+0x854] ;  /* 0x00085400013c7983 */ /* 0x000ea80000300800 */
[----:B------:R-:W2:Y:S04]  /*214e0*/  LDL.LU R59, [R1+0x850] ;  /* 0x00085000013b7983 */ /* 0x000ea80000300800 */
[----:B------:R1:W-:Y:S04]  /*214f0*/  LDGSTS.E [R2+-0x78e00], [R56.64], P2 ;  /* 0x8720000038027fae */ /* 0x0003e8000912184c */
[----:B------:R-:W2:Y:S04]  /*21500*/  LDL.LU R58, [R1+0x84c] ;  /* 0x00084c00013a7983 */ /* 0x000ea80000300800 */
[----:B------:R1:W-:Y:S04]  /*21510*/  LDGSTS.E [R48+-0x78a00], [R92.64], P0 ;  /* 0x876000005c307fae */ /* 0x0003e8000812184c */
[----:B-1----:R-:W2:Y:S04]  /*21520*/  LDL.LU R57, [R1+0x848] ;  /* 0x0008480001397983 */ /* 0x002ea80000300800 */
[----:B------:R-:W2:Y:S04]  /*21530*/  LDL.LU R56, [R1+0x844] ;  /* 0x0008440001387983 */ /* 0x000ea80000300800 */
[----:B------:R-:W2:Y:S04]  /*21540*/  LDL.LU R55, [R1+0x840] ;  /* 0x0008400001377983 */ /* 0x000ea80000300800 */
[----:B------:R-:W2:Y:S04]  /*21550*/  LDL.LU R54, [R1+0x83c] ;  /* 0x00083c0001367983 */ /* 0x000ea80000300800 */
[----:B------:R-:W2:Y:S04]  /*21560*/  LDL.LU R86, [R1+0x838] ;  /* 0x0008380001567983 */ /* 0x000ea80000300800 */
[----:B------:R-:W3:Y:S04]  /*21570*/  LDL.LU R85, [R1+0x834] ;  /* 0x0008340001557983 */ /* 0x000ee80000300800 */
[----:B------:R-:W4:Y:S04]  /*21580*/  LDL.LU R84, [R1+0x830] ;  /* 0x0008300001547983 */ /* 0x000f280000300800 */
[----:B------:R-:W4:Y:S04]  /*21590*/  LDL.LU R83, [R1+0x82c] ;  /* 0x00082c0001537983 */ /* 0x000f280000300800 */
[----:B------:R-:W4:Y:S04]  /*215a0*/  LDL.LU R82, [R1+0x828] ;  /* 0x0008280001527983 */ /* 0x000f280000300800 */
[----:B------:R-:W4:Y:S01]  /*215b0*/  LDL.LU R81, [R1+0x824] ;  /* 0x0008240001517983 */ /* 0x000f220000300800 */
[----:B------:R-:W-:Y:S01]  /*215c0*/  ISETP.GE.AND P0, PT, R87, UR8, PT ;  /* 0x0000000857007c0c */ /* 0x000fe2000bf06270 */
[----:B------:R-:W-:-:S02]  /*215d0*/  IMAD R48, R250, c[0x0][0x18c], RZ ;  /* 0x00006300fa307a24 */ /* 0x000fc400078e02ff */
[----:B------:R1:W-:Y:S01]  /*215e0*/  LDGSTS.E [R2+-0x78600], [R90.64], P4 ;  /* 0x87a000005a027fae */ /* 0x0003e2000a12184c */
[----:B------:R-:W-:Y:S02]  /*215f0*/  ISETP.NE.U32.AND P2, PT, R0, RZ, PT ;  /* 0x000000ff0000720c */ /* 0x000fe40003f45070 */
[----:B------:R-:W-:Y:S02]  /*21600*/  IADD3 R0, R51, 0x100000, RZ ;  /* 0x0010000033007810 */ /* 0x000fe40007ffe0ff */
[----:B------:R-:W-:Y:S01]  /*21610*/  LEA R246, P4, R48, c[0x0][0x168], 0x2 ;  /* 0x00005a0030f67a11 */ /* 0x000fe200078810ff */
[----:B------:R-:W-:Y:S04]  /*21620*/  STL [R1+0x20b0], R250 ;  /* 0x0020b0fa01007387 */ /* 0x000fe80000100800 */
[----:B------:R1:W-:Y:S02]  /*21630*/  LDGSTS.E [R0+-0x78200], [R88.64], P6 ;  /* 0x87e0000058007fae */ /* 0x0003e4000b12184c */
[----:B-1----:R-:W-:Y:S01]  /*21640*/  SEL R2, RZ, 0x4, P0 ;  /* 0x00000004ff027807 */ /* 0x002fe20000000000 */
[----:B------:R-:W-:-:S02]  /*21650*/  IMAD R252, R252, c[0x0][0x190], RZ ;  /* 0x00006400fcfc7a24 */ /* 0x000fc400078e02ff */
[----:B-----5:R-:W-:Y:S01]  /*21660*/  IMAD R136, R136, c[0x0][0x190], RZ ;  /* 0x0000640088887a24 */ /* 0x020fe200078e02ff */
[----:B------:R-:W-:Y:S01]  /*21670*/  SEL R2, R2, RZ, P3 ;  /* 0x000000ff02027207 */ /* 0x000fe20001800000 */
[----:B------:R-:W-:Y:S02]  /*21680*/  IMAD R137, R137, c[0x0][0x190], RZ ;  /* 0x0000640089897a24 */ /* 0x000fe400078e02ff */
[----:B------:R-:W-:Y:S02]  /*21690*/  IMAD R138, R138, c[0x0][0x190], RZ ;  /* 0x000064008a8a7a24 */ /* 0x000fe400078e02ff */
[----:B------:R-:W-:Y:S01]  /*216a0*/  IMAD R80, R80, c[0x0][0x190], RZ ;  /* 0x0000640050507a24 */ /* 0x000fe200078e02ff */
[----:B------:R-:W-:Y:S01]  /*216b0*/  LEA.HI.X.SX32 R0, R48, c[0x0][0x16c], 0x2, P4 ;  /* 0x00005b0030007a11 */ /* 0x000fe200020f16ff */
[----:B------:R1:W-:Y:S04]  /*216c0*/  STL [R1+0xfbc], R2 ;  /* 0x000fbc0201007387 */ /* 0x0003e80000100800 */
[----:B------:R-:W1:Y:S01]  /*216d0*/  LDL.LU R111, [R1+0x820] ;  /* 0x00082000016f7983 */ /* 0x000e620000300800 */
[----:B------:R-:W-:-:S02]  /*216e0*/  IMAD R79, R79, c[0x0][0x190], RZ ;  /* 0x000064004f4f7a24 */ /* 0x000fc400078e02ff */
[----:B------:R-:W-:Y:S02]  /*216f0*/  IMAD R78, R78, c[0x0][0x190], RZ ;  /* 0x000064004e4e7a24 */ /* 0x000fe400078e02ff */
[----:B------:R-:W-:Y:S02]  /*21700*/  IMAD R77, R77, c[0x0][0x190], RZ ;  /* 0x000064004d4d7a24 */ /* 0x000fe400078e02ff */
[----:B------:R-:W-:Y:S02]  /*21710*/  IMAD R33, R33, c[0x0][0x190], RZ ;  /* 0x0000640021217a24 */ /* 0x000fe400078e02ff */
[----:B------:R-:W-:Y:S02]  /*21720*/  IMAD R15, R15, c[0x0][0x190], RZ ;  /* 0x000064000f0f7a24 */ /* 0x000fe400078e02ff */
[----:B------:R-:W-:Y:S02]  /*21730*/  IMAD R13, R13, c[0x0][0x190], RZ ;  /* 0x000064000d0d7a24 */ /* 0x000fe400078e02ff */
        /* <DEDUP_REMOVED lines=27> */
[----:B------:R-:W-:Y:S01]  /*218f0*/  IMAD R66, R66, c[0x0][0x190], RZ ;  /* 0x0000640042427a24 */ /* 0x000fe200078e02ff */
[----:B------:R-:W-:Y:S01]  /*21900*/  USHF.L.U32 UR5, UR6, 0x7, URZ ;  /* 0x0000000706057899 */ /* 0x000fe2000800063f */
[----:B------:R-:W0:Y:S01]  /*21910*/  LDGDEPBAR ;  /* 0x00000000000079af */ /* 0x000e220000000000 */
[----:B--2---:R-:W-:Y:S02]  /*21920*/  IMAD R53, R86, c[0x0][0x190], RZ ;  /* 0x0000640056357a24 */ /* 0x004fe400078e02ff */
[----:B---3--:R-:W-:Y:S02]  /*21930*/  IMAD R52, R85, c[0x0][0x190], RZ ;  /* 0x0000640055347a24 */ /* 0x008fe400078e02ff */
[----:B----4-:R-:W-:-:S02]  /*21940*/  IMAD R51, R84, c[0x0][0x190], RZ ;  /* 0x0000640054337a24 */ /* 0x010fc400078e02ff */
[----:B------:R-:W-:Y:S02]  /*21950*/  IMAD R50, R83, c[0x0][0x190], RZ ;  /* 0x0000640053327a24 */ /* 0x000fe400078e02ff */
[----:B------:R-:W-:Y:S02]  /*21960*/  IMAD R48, R81, c[0x0][0x190], RZ ;  /* 0x0000640051307a24 */ /* 0x000fe400078e02ff */
[----:B------:R-:W2:Y:S04]  /*21970*/  LDL.LU R81, [R1+0x81c] ;  /* 0x00081c0001517983 */ /* 0x000ea80000300800 */
[----:B------:R-:W3:Y:S04]  /*21980*/  LDL.LU R83, [R1+0x818] ;  /* 0x0008180001537983 */ /* 0x000ee80000300800 */
[----:B------:R-:W4:Y:S04]  /*21990*/  LDL.LU R84, [R1+0x814] ;  /* 0x0008140001547983 */ /* 0x000f280000300800 */
        /* <DEDUP_REMOVED lines=22> */
[----:B------:R-:W-:-:S03]  /*21b00*/  IMAD R49, R82, c[0x0][0x190], RZ ;  /* 0x0000640052317a24 */ /* 0x000fc600078e02ff */
[----:B------:R-:W2:Y:S04]  /*21b10*/  LDL.LU R107, [R1+0x7b8] ;  /* 0x0007b800016b7983 */ /* 0x000ea80000300800 */
[----:B------:R-:W2:Y:S04]  /*21b20*/  LDL.LU R108, [R1+0x7b4] ;  /* 0x0007b400016c7983 */ /* 0x000ea80000300800 */
[----:B------:R-:W2:Y:S04]  /*21b30*/  LDL.LU R109, [R1+0x7b0] ;  /* 0x0007b000016d7983 */ /* 0x000ea80000300800 */
[----:B------:R-:W2:Y:S04]  /*21b40*/  LDL.LU R110, [R1+0x7ac] ;  /* 0x0007ac00016e7983 */ /* 0x000ea80000300800 */
[----:B------:R-:W2:Y:S04]  /*21b50*/  LDL.LU R82, [R1+0x7a8] ;  /* 0x0007a80001527983 */ /* 0x000ea80000300800 */
[----:B------:R-:W3:Y:S04]  /*21b60*/  LDL.LU R112, [R1+0x7a4] ;  /* 0x0007a40001707983 */ /* 0x000ee80000300800 */
        /* <DEDUP_REMOVED lines=23> */
[----:B------:R-:W3:Y:S01]  /*21ce0*/  LDL.LU R201, [R1+0x744] ;  /* 0x0007440001c97983 */ /* 0x000ee20000300800 */
[----:B-1----:R-:W-:-:S03]  /*21cf0*/  IMAD R2, R111, c[0x0][0x190], RZ ;  /* 0x000064006f027a24 */ /* 0x002fc600078e02ff */
[----:B------:R-:W4:Y:S04]  /*21d00*/  LDL.LU R194, [R1+0x740] ;  /* 0x0007400001c27983 */ /* 0x000f280000300800 */
[----:B------:R-:W4:Y:S04]  /*21d10*/  LDL.LU R195, [R1+0x73c] ;  /* 0x00073c0001c37983 */ /* 0x000f280000300800 */
[----:B------:R-:W4:Y:S04]  /*21d20*/  LDL.LU R197, [R1+0x738] ;  /* 0x0007380001c57983 */ /* 0x000f280000300800 */
[----:B------:R-:W4:Y:S04]  /*21d30*/  LDL.LU R198, [R1+0x734] ;  /* 0x0007340001c67983 */ /* 0x000f280000300800 */
[----:B------:R-:W4:Y:S01]  /*21d40*/  LDL.LU R200, [R1+0x730] ;  /* 0x0007300001c87983 */ /* 0x000f220000300800 */
[----:B--2---:R-:W-:-:S03]  /*21d50*/  IMAD R111, R82, c[0x0][0x190], RZ ;  /* 0x00006400526f7a24 */ /* 0x004fc600078e02ff */
[----:B------:R-:W2:Y:S01]  /*21d60*/  LDL.LU R82, [R1+0x72c] ;  /* 0x00072c0001527983 */ /* 0x000ea20000300800 */
[----:B---3--:R-:W-:-:S03]  /*21d70*/  IMAD R191, R201, c[0x0][0x190], RZ ;  /* 0x00006400c9bf7a24 */ /* 0x008fc600078e02ff */
        /* <DEDUP_REMOVED lines=25> */
[----:B----4-:R-:W-:-:S03]  /*21f10*/  IMAD R199, R200, c[0x0][0x190], RZ ;  /* 0x00006400c8c77a24 */ /* 0x010fc600078e02ff */
[----:B------:R-:W4:Y:S04]  /*21f20*/  LDL.LU R226, [R1+0x6c4] ;  /* 0x0006c40001e27983 */ /* 0x000f280000300800 */
[----:B------:R-:W3:Y:S04]  /*21f30*/  LDL.LU R227, [R1+0x6c0] ;  /* 0x0006c00001e37983 */ /* 0x000ee80000300800 */
[----:B------:R-:W3:Y:S04]  /*21f40*/  LDL.LU R228, [R1+0x6bc] ;  /* 0x0006bc0001e47983 */ /* 0x000ee80000300800 */
[----:B------:R-:W3:Y:S04]  /*21f50*/  LDL.LU R229, [R1+0x6b8] ;  /* 0x0006b80001e57983 */ /* 0x000ee80000300800 */
[----:B------:R-:W3:Y:S01]  /*21f60*/  LDL.LU R230, [R1+0x6b4] ;  /* 0x0006b40001e67983 */ /* 0x000ee20000300800 */
[----:B--2---:R-:W-:-:S03]  /*21f70*/  IMAD R200, R82, c[0x0][0x190], RZ ;  /* 0x0000640052c87a24 */ /* 0x004fc600078e02ff */
        /* <DEDUP_REMOVED lines=30> */
[----:B------:R-:W4:Y:S01]  /*22160*/  LDL.LU R248, [R1+0x638] ;  /* 0x0006380001f87983 */ /* 0x000f220000300800 */
[----:B--2---:R-:W-:-:S03]  /*22170*/  IMAD R231, R82, c[0x0][0x190], RZ ;  /* 0x0000640052e77a24 */ /* 0x004fc600078e02ff */
[----:B------:R-:W2:Y:S01]  /*22180*/  LDL.LU R82, [R1+0x634] ;  /* 0x0006340001527983 */ /* 0x000ea20000300800 */
[----:B---3--:R-:W-:Y:S02]  /*22190*/  IMAD R150, R149, c[0x0][0x190], RZ ;  /* 0x0000640095967a24 */ /* 0x008fe400078e02ff */
[----:B----4-:R-:W-:-:S03]  /*221a0*/  IMAD R149, R148, c[0x0][0x190], RZ ;  /* 0x0000640094957a24 */ /* 0x010fc600078e02ff */
[----:B------:R-:W-:Y:S01]  /*221b0*/  STL [R1+0x15c], R150 ;  /* 0x00015c9601007387 */ /* 0x000fe20000100800 */
[----:B------:R-:W-:-:S03]  /*221c0*/  IMAD R148, R147, c[0x0][0x190], RZ ;  /* 0x0000640093947a24 */ /* 0x000fc600078e02ff */
        /* <DEDUP_REMOVED lines=16> */
[----:B------:R1:W-:Y:S01]  /*222d0*/  STL [R1+0x180], R35 ;  /* 0x0001802301007387 */ /* 0x0003e20000100800 */
[----:B------:R-:W-:-:S03]  /*222e0*/  IMAD R36, R37, c[0x0][0x190], RZ ;  /* 0x0000640025247a24 */ /* 0x000fc600078e02ff */
[----:B------:R-:W-:Y:S01]  /*222f0*/  STL [R1+0x184], R141 ;  /* 0x0001848d01007387 */ /* 0x000fe20000100800 */
[----:B-1----:R-:W-:-:S03]  /*22300*/  IMAD R35, R38, c[0x0][0x190], RZ ;  /* 0x0000640026237a24 */ /* 0x002fc600078e02ff */
[----:B------:R1:W-:Y:S01]  /*22310*/  STL [R1+0x188], R36 ;  /* 0x0001882401007387 */ /* 0x0003e20000100800 */
[----:B------:R-:W-:-:S03]  /*22320*/  IMAD R37, R249, c[0x0][0x190], RZ ;  /* 0x00006400f9257a24 */ /* 0x000fc600078e02ff */
[----:B------:R2:W-:Y:S01]  /*22330*/  STL [R1+0x190], R35 ;  /* 0x0001902301007387 */ /* 0x0005e20000100800 */
[----:B-1----:R-:W-:-:S03]  /*22340*/  IMAD R36, R248, c[0x0][0x190], RZ ;  /* 0x00006400f8247a24 */ /* 0x002fc600078e02ff */
[----:B------:R-:W-:Y:S04]  /*22350*/  STL [R1+0x19c], R37 ;  /* 0x00019c2501007387 */ /* 0x000fe80000100800 */
[----:B------:R-:W3:Y:S04]  /*22360*/  LDL.LU R164, [R1+0x630] ;  /* 0x0006300001a47983 */ /* 0x000ee80000300800 */
[----:B------:R-:W-:Y:S04]  /*22370*/  STL [R1+0x1a0], R36 ;  /* 0x0001a02401007387 */ /* 0x000fe80000100800 */
[----:B------:R-:W4:Y:S01]  /*22380*/  LDL.LU R163, [R1+0x62c] ;  /* 0x00062c0001a37983 */ /* 0x000f220000300800 */
[----:B--2---:R-:W-:-:S05]  /*22390*/  IMAD R35, R82, c[0x0][0x190], RZ ;  /* 0x0000640052237a24 */ /* 0x004fca00078e02ff */
[----:B------:R1:W-:Y:S04]  /*223a0*/  STL [R1+0x1a4], R35 ;  /* 0x0001a42301007387 */ /* 0x0003e80000100800 */
        /* <DEDUP_REMOVED lines=22> */
[----:B-1----:R-:W2:Y:S04]  /*22510*/  LDL.LU R35, [R1+0x5d0] ;  /* 0x0005d00001237983 */ /* 0x002ea80000300800 */
[----:B------:R-:W2:Y:S04]  /*22520*/  LDL.LU R36, [R1+0x5cc] ;  /* 0x0005cc0001247983 */ /* 0x000ea80000300800 */
[----:B------:R-:W2:Y:S04]  /*22530*/  LDL.LU R37, [R1+0x5c8] ;  /* 0x0005c80001257983 */ /* 0x000ea80000300800 */
[----:B------:R-:W2:Y:S04]  /*22540*/  LDL.LU R38, [R1+0x5c4] ;  /* 0x0005c40001267983 */ /* 0x000ea80000300800 */
[----:B------:R-:W2:Y:S04]  /*22550*/  LDL.LU R249, [R1+0x5c0] ;  /* 0x0005c00001f97983 */ /* 0x000ea80000300800 */
[----:B------:R-:W2:Y:S04]  /*22560*/  LDL.LU R248, [R1+0x5bc] ;  /* 0x0005bc0001f87983 */ /* 0x000ea80000300800 */
[----:B------:R-:W2:Y:S01]  /*22570*/  LDL.LU R82, [R1+0x5b4] ;  /* 0x0005b40001527983 */ /* 0x000ea20000300800 */
[----:B---3--:R-:W-:-:S02]  /*22580*/  IMAD R165, R164, c[0x0][0x190], RZ ;  /* 0x00006400a4a57a24 */ /* 0x008fc400078e02ff */
[----:B----4-:R-:W-:-:S03]  /*22590*/  IMAD R164, R163, c[0x0][0x190], RZ ;  /* 0x00006400a3a47a24 */ /* 0x010fc600078e02ff */
[----:B------:R-:W-:Y:S04]  /*225a0*/  STL [R1+0x1a8], R165 ;  /* 0x0001a8a501007387 */ /* 0x000fe80000100800 */
[----:B------:R-:W-:Y:S01]  /*225b0*/  STL [R1+0x1ac], R164 ;  /* 0x0001aca401007387 */ /* 0x000fe20000100800 */
[----:B--2---:R-:W-:Y:S02]  /*225c0*/  IMAD R163, R162, c[0x0][0x190], RZ ;  /* 0x00006400a2a37a24 */ /* 0x004fe400078e02ff */
        /* <DEDUP_REMOVED lines=53> */
[----:B------:R-:W-:Y:S01]  /*22920*/  STL [R1+0x21c], R37 ;  /* 0x00021c2501007387 */ /* 0x000fe20000100800 */
[----:B--2---:R-:W-:-:S03]  /*22930*/  IMAD R35, R82, c[0x0][0x190], RZ ;  /* 0x0000640052237a24 */ /* 0x004fc600078e02ff */
[----:B------:R-:W2:Y:S04]  /*22940*/  LDL.LU R164, [R1+0x59c] ;  /* 0x00059c0001a47983 */ /* 0x000ea80000300800 */
[----:B------:R-:W-:Y:S04]  /*22950*/  STL [R1+0x220], R36 ;  /* 0x0002202401007387 */ /* 0x000fe80000100800 */
[----:B------:R-:W3:Y:S04]  /*22960*/  LDL.LU R163, [R1+0x598] ;  /* 0x0005980001a37983 */ /* 0x000ee80000300800 */
        /* <DEDUP_REMOVED lines=27> */
[----:B------:R-:W4:Y:S04]  /*22b20*/  LDL.LU R249, [R1+0x4cc] ;  /* 0x0004cc0001f97983 */ /* 0x000f280000300800 */
[----:B------:R-:W4:Y:S04]  /*22b30*/  LDL.LU R248, [R1+0x4c8] ;  /* 0x0004c80001f87983 */ /* 0x000f280000300800 */
[----:B------:R-:W4:Y:S01]  /*22b40*/  LDL.LU R82, [R1+0x4b8] ;  /* 0x0004b80001527983 */ /* 0x000f220000300800 */
[----:B--2---:R-:W-:-:S02]  /*22b50*/  IMAD R165, R164, c[0x0][0x190], RZ ;  /* 0x00006400a4a57a24 */ /* 0x004fc400078e02ff */
[----:B---3--:R-:W-:-:S03]  /*22b60*/  IMAD R164, R163, c[0x0][0x190], RZ ;  /* 0x00006400a3a47a24 */ /* 0x008fc600078e02ff */
[----:B------:R-:W-:Y:S01]  /*22b70*/  STL [R1+0x22c], R165 ;  /* 0x00022ca501007387 */ /* 0x000fe20000100800 */
        /* <DEDUP_REMOVED lines=235> */
[----:B------:R1:W-:Y:S04]  /*23a30*/  STL [R1+0x2a8], R36 ;  /* 0x0002a82401007387 */ /* 0x0003e80000100800 */
[----:B------:R2:W-:Y:S01]  /*23a40*/  STL [R1+0x484], R35 ;  /* 0x0004842301007387 */ /* 0x0005e20000100800 */
[----:B-1----:R-:W-:Y:S02]  /*23a50*/  IMAD R36, R38, c[0x0][0x190], RZ ;  /* 0x0000640026247a24 */ /* 0x002fe400078e02ff */
[----:B--2---:R-:W-:-:S03]  /*23a60*/  IMAD R35, R249, c[0x0][0x190], RZ ;  /* 0x00006400f9237a24 */ /* 0x004fc600078e02ff */
[----:B------:R-:W-:Y:S04]  /*23a70*/  STL [R1+0x2a4], R36 ;  /* 0x0002a42401007387 */ /* 0x000fe80000100800 */
[----:B------:R-:W2:Y:S04]  /*23a80*/  LDL.LU R165, [R1+0x384] ;  /* 0x0003840001a57983 */ /* 0x000ea80000300800 */
[----:B------:R1:W-:Y:S04]  /*23a90*/  STL [R1+0x334], R35 ;  /* 0x0003342301007387 */ /* 0x0003e80000100800 */
        /* <DEDUP_REMOVED lines=13> */
[----:B------:R-:W-:-:S03]  /*23b70*/  IMAD R193, R248, c[0x0][0x190], RZ ;  /* 0x00006400f8c17a24 */ /* 0x000fc600078e02ff */
        /* <DEDUP_REMOVED lines=17> */
[----:B--2---:R-:W-:-:S02]  /*23c90*/  IMAD R192, R165, c[0x0][0x190], RZ ;  /* 0x00006400a5c07a24 */ /* 0x004fc400078e02ff */
[----:B---3--:R-:W-:Y:S02]  /*23ca0*/  IMAD R175, R164, c[0x0][0x190], RZ ;  /* 0x00006400a4af7a24 */ /* 0x008fe400078e02ff */
[----:B----4-:R-:W-:Y:S02]  /*23cb0*/  IMAD R179, R163, c[0x0][0x190], RZ ;  /* 0x00006400a3b37a24 */ /* 0x010fe400078e02ff */
[----:B------:R-:W-:Y:S02]  /*23cc0*/  IMAD R250, R162, c[0x0][0x190], RZ ;  /* 0x00006400a2fa7a24 */ /* 0x000fe400078e02ff */
[----:B------:R-:W-:Y:S02]  /*23cd0*/  IMAD R196, R161, c[0x0][0x190], RZ ;  /* 0x00006400a1c47a24 */ /* 0x000fe400078e02ff */
[----:B------:R-:W-:Y:S02]  /*23ce0*/  IMAD R186, R160, c[0x0][0x190], RZ ;  /* 0x00006400a0ba7a24 */ /* 0x000fe400078e02ff */
[----:B------:R-:W-:-:S02]  /*23cf0*/  IMAD R180, R159, c[0x0][0x190], RZ ;  /* 0x000064009fb47a24 */ /* 0x000fc400078e02ff */
[----:B------:R-:W-:Y:S02]  /*23d00*/  IMAD R188, R158, c[0x0][0x190], RZ ;  /* 0x000064009ebc7a24 */ /* 0x000fe400078e02ff */
[----:B------:R-:W-:Y:S02]  /*23d10*/  IMAD R169, R157, c[0x0][0x190], RZ ;  /* 0x000064009da97a24 */ /* 0x000fe400078e02ff */
[----:B------:R-:W-:Y:S02]  /*23d20*/  IMAD R152, R152, c[0x0][0x190], RZ ;  /* 0x0000640098987a24 */ /* 0x000fe400078e02ff */
[----:B------:R-:W-:-:S03]  /*23d30*/  IMAD R151, R151, c[0x0][0x190], RZ ;  /* 0x0000640097977a24 */ /* 0x000fc600078e02ff */
[----:B------:R1:W-:Y:S01]  /*23d40*/  STL [R1+0x34c], R152 ;  /* 0x00034c9801007387 */ /* 0x0003e20000100800 */
[----:B------:R-:W-:-:S03]  /*23d50*/  IMAD R150, R150, c[0x0][0x190], RZ ;  /* 0x0000640096967a24 */ /* 0x000fc600078e02ff */
[----:B------:R2:W-:Y:S01]  /*23d60*/  STL [R1+0x348], R151 ;  /* 0x0003489701007387 */ /* 0x0005e20000100800 */
[----:B------:R-:W-:-:S03]  /*23d70*/  IMAD R149, R149, c[0x0][0x190], RZ ;  /* 0x0000640095957a24 */ /* 0x000fc600078e02ff */
[----:B------:R3:W-:Y:S04]  /*23d80*/  STL [R1+0x344], R150 ;  /* 0x0003449601007387 */ /* 0x0007e80000100800 */
[----:B------:R2:W-:Y:S01]  /*23d90*/  STL [R1+0x8c8], R149 ;  /* 0x0008c89501007387 */ /* 0x0005e20000100800 */
[----:B------:R-:W-:-:S05]  /*23da0*/  IMAD R145, R145, c[0x0][0x190], RZ ;  /* 0x0000640091917a24 */ /* 0x000fca00078e02ff */
[----:B------:R1:W-:Y:S04]  /*23db0*/  STL [R1+0x298], R145 ;  /* 0x0002989101007387 */ /* 0x0003e80000100800 */
[----:B------:R-:W4:Y:S01]  /*23dc0*/  LDL.LU R166, [R1+0x24c] ;  /* 0x00024c0001a67983 */ /* 0x000f220000300800 */
[----:B------:R-:W-:Y:S02]  /*23dd0*/  IMAD R171, R156, c[0x0][0x190], RZ ;  /* 0x000064009cab7a24 */ /* 0x000fe400078e02ff */
[----:B------:R-:W-:Y:S02]  /*23de0*/  IMAD R187, R155, c[0x0][0x190], RZ ;  /* 0x000064009bbb7a24 */ /* 0x000fe400078e02ff */
[----:B------:R-:W-:Y:S02]  /*23df0*/  IMAD R168, R154, c[0x0][0x190], RZ ;  /* 0x000064009aa87a24 */ /* 0x000fe400078e02ff */
[----:B------:R-:W-:-:S02]  /*23e00*/  IMAD R177, R153, c[0x0][0x190], RZ ;  /* 0x0000640099b17a24 */ /* 0x000fc400078e02ff */
[----:B------:R-:W-:Y:S02]  /*23e10*/  IMAD R181, R148, c[0x0][0x190], RZ ;  /* 0x0000640094b57a24 */ /* 0x000fe400078e02ff */
[----:B------:R-:W-:Y:S02]  /*23e20*/  IMAD R173, R249, c[0x0][0x190], RZ ;  /* 0x00006400f9ad7a24 */ /* 0x000fe400078e02ff */
        /* <DEDUP_REMOVED lines=14> */
[----:B-1----:R-:W4:Y:S01]  /*23f10*/  LDL.LU R152, [R1+0x134] ;  /* 0x0001340001987983 */ /* 0x002f220000300800 */
[----:B------:R-:W-:-:S03]  /*23f20*/  IMAD R174, R147, c[0x0][0x190], RZ ;  /* 0x0000640093ae7a24 */ /* 0x000fc600078e02ff */
[----:B--2---:R-:W2:Y:S01]  /*23f30*/  LDL.LU R151, [R1+0x130] ;  /* 0x0001300001977983 */ /* 0x004ea20000300800 */
[----:B------:R-:W-:-:S03]  /*23f40*/  IMAD R190, R146, c[0x0][0x190], RZ ;  /* 0x0000640092be7a24 */ /* 0x000fc600078e02ff */
[----:B---3--:R-:W3:Y:S04]  /*23f50*/  LDL.LU R150, [R1+0x12c] ;  /* 0x00012c0001967983 */ /* 0x008ee80000300800 */
[----:B------:R-:W3:Y:S01]  /*23f60*/  LDL.LU R149, [R1+0x128] ;  /* 0x0001280001957983 */ /* 0x000ee20000300800 */
[----:B------:R-:W-:-:S03]  /*23f70*/  IMAD R184, R144, c[0x0][0x190], RZ ;  /* 0x0000640090b87a24 */ /* 0x000fc600078e02ff */
        /* <DEDUP_REMOVED lines=8> */
[----:B------:R-:W3:Y:S04]  /*24000*/  LDL.LU R144, [R1+0x114] ;  /* 0x0001140001907983 */ /* 0x000ee80000300800 */
[----:B------:R-:W3:Y:S01]  /*24010*/  LDL.LU R143, [R1+0x110] ;  /* 0x00011000018f7983 */ /* 0x000ee20000300800 */
[----:B------:R-:W-:-:S03]  /*24020*/  IMAD R183, R36, c[0x0][0x190], RZ ;  /* 0x0000640024b77a24 */ /* 0x000fc600078e02ff */
[----:B------:R-:W3:Y:S04]  /*24030*/  LDL.LU R142, [R1+0x10c] ;  /* 0x00010c00018e7983 */ /* 0x000ee80000300800 */
[----:B------:R-:W3:Y:S01]  /*24040*/  LDL.LU R141, [R1+0x108] ;  /* 0x00010800018d7983 */ /* 0x000ee20000300800 */
[----:B------:R-:W-:-:S03]  /*24050*/  IMAD R185, R37, c[0x0][0x190], RZ ;  /* 0x0000640025b97a24 */ /* 0x000fc600078e02ff */
[----:B------:R-:W3:Y:S01]  /*24060*/  LDL.LU R35, [R1+0x104] ;  /* 0x0001040001237983 */ /* 0x000ee20000300800 */
[----:B------:R-:W-:-:S03]  /*24070*/  IMAD R178, R38, c[0x0][0x190], RZ ;  /* 0x0000640026b27a24 */ /* 0x000fc600078e02ff */
[----:B------:R-:W3:Y:S04]  /*24080*/  LDL.LU R36, [R1+0x100] ;  /* 0x0001000001247983 */ /* 0x000ee80000300800 */
[----:B------:R-:W3:Y:S04]  /*24090*/  LDL.LU R37, [R1+0xfc] ;  /* 0x0000fc0001257983 */ /* 0x000ee80000300800 */
[----:B------:R-:W3:Y:S01]  /*240a0*/  LDL.LU R38, [R1+0xf8] ;  /* 0x0000f80001267983 */ /* 0x000ee20000300800 */
[----:B----4-:R-:W-:-:S05]  /*240b0*/  IMAD R167, R166, c[0x0][0x190], RZ ;  /* 0x00006400a6a77a24 */ /* 0x010fca00078e02ff */
[----:B------:R1:W-:Y:S01]  /*240c0*/  STL [R1+0x24c], R167 ;  /* 0x00024ca701007387 */ /* 0x0003e20000100800 */
[----:B------:R-:W-:Y:S02]  /*240d0*/  IMAD R166, R165, c[0x0][0x190], RZ ;  /* 0x00006400a5a67a24 */ /* 0x000fe400078e02ff */
        /* <DEDUP_REMOVED lines=26> */
[----:B--2---:R-:W-:-:S03]  /*24280*/  IMAD R152, R151, c[0x0][0x190], RZ ;  /* 0x0000640097987a24 */ /* 0x004fc600078e02ff */
[----:B------:R-:W-:Y:S01]  /*24290*/  STL [R1+0x134], R153 ;  /* 0x0001349901007387 */ /* 0x000fe20000100800 */
[----:B---3--:R-:W-:-:S03]  /*242a0*/  IMAD R151, R150, c[0x0][0x190], RZ ;  /* 0x0000640096977a24 */ /* 0x008fc600078e02ff */
        /* <DEDUP_REMOVED lines=24> */
[----:B------:R3:W-:Y:S04]  /*24430*/  STL [R1+0x100], R141 ;  /* 0x0001008d01007387 */ /* 0x0007e80000100800 */
[----:B-1----:R-:W4:Y:S01]  /*24440*/  LDL.LU R167, [R1+0xf4] ;  /* 0x0000f40001a77983 */ /* 0x002f220000300800 */
[----:B--2---:R-:W-:-:S03]  /*24450*/  IMAD R35, R38, c[0x0][0x190], RZ ;  /* 0x0000640026237a24 */ /* 0x004fc600078e02ff */
[----:B------:R-:W-:Y:S04]  /*24460*/  STL [R1+0xfc], R36 ;  /* 0x0000fc2401007387 */ /* 0x000fe80000100800 */
[----:B------:R-:W2:Y:S04]  /*24470*/  LDL.LU R166, [R1+0xf0] ;  /* 0x0000f00001a67983 */ /* 0x000ea80000300800 */
        /* <DEDUP_REMOVED lines=25> */
[----:B---3--:R-:W3:Y:S04]  /*24610*/  LDL.LU R141, [R1+0x8c] ;  /* 0x00008c00018d7983 */ /* 0x008ee80000300800 */
[----:B-1----:R-:W3:Y:S04]  /*24620*/  LDL.LU R35, [R1+0x88] ;  /* 0x0000880001237983 */ /* 0x002ee80000300800 */
[----:B------:R-:W3:Y:S04]  /*24630*/  LDL.LU R36, [R1+0x84] ;  /* 0x0000840001247983 */ /* 0x000ee80000300800 */
[----:B------:R-:W3:Y:S04]  /*24640*/  LDL.LU R37, [R1+0x80] ;  /* 0x0000800001257983 */ /* 0x000ee80000300800 */
[----:B------:R-:W3:Y:S01]  /*24650*/  LDL.LU R38, [R1+0x7c] ;  /* 0x00007c0001267983 */ /* 0x000ee20000300800 */
[----:B----4-:R-:W-:-:S02]  /*24660*/  IMAD R167, R167, c[0x0][0x190], RZ ;  /* 0x00006400a7a77a24 */ /* 0x010fc400078e02ff */
[----:B--2---:R-:W-:-:S03]  /*24670*/  IMAD R166, R166, c[0x0][0x190], RZ ;  /* 0x00006400a6a67a24 */ /* 0x004fc600078e02ff */
[----:B------:R-:W-:Y:S01]  /*24680*/  STL [R1+0xf4], R167 ;  /* 0x0000f4a701007387 */ /* 0x000fe20000100800 */
[----:B------:R-:W-:-:S03]  /*24690*/  IMAD R165, R165, c[0x0][0x190], RZ ;  /* 0x00006400a5a57a24 */ /* 0x000fc600078e02ff */
[----:B------:R-:W-:Y:S01]  /*246a0*/  STL [R1+0xf0], R166 ;  /* 0x0000f0a601007387 */ /* 0x000fe20000100800 */
[----:B------:R-:W-:Y:S02]  /*246b0*/  IMAD R176, R163, c[0x0][0x190], RZ ;  /* 0x00006400a3b07a24 */ /* 0x000fe400078e02ff */
[----:B------:R-:W-:Y:S01]  /*246c0*/  IMAD R163, R162, c[0x0][0x190], RZ ;  /* 0x00006400a2a37a24 */ /* 0x000fe200078e02ff */
        /* <DEDUP_REMOVED lines=41> */
[----:B---3--:R-:W-:-:S03]  /*24960*/  IMAD R142, R141, c[0x0][0x190], RZ ;  /* 0x000064008d8e7a24 */ /* 0x008fc600078e02ff */
        /* <DEDUP_REMOVED lines=8> */
[----:B------:R-:W2:Y:S04]  /*249f0*/  LDL.LU R38, [R1+0x78] ;  /* 0x0000780001267983 */ /* 0x000ea80000300800 */
[----:B------:R1:W-:Y:S04]  /*24a00*/  STL [R1+0x80], R36 ;  /* 0x0000802401007387 */ /* 0x0003e80000100800 */
[----:B------:R-:W3:Y:S04]  /*24a10*/  LDL.LU R37, [R1+0x74] ;  /* 0x0000740001257983 */ /* 0x000ee80000300800 */
[----:B------:R4:W-:Y:S04]  /*24a20*/  STL [R1+0x7c], R35 ;  /* 0x00007c2301007387 */ /* 0x0009e80000100800 */
        /* <DEDUP_REMOVED lines=29> */
[----:B------:R-:W4:Y:S01]  /*24c00*/  LDL.LU R167, [R1] ;  /* 0x0000000001a77983 */ /* 0x000f220000300800 */
[----:B--2---:R-:W-:-:S05]  /*24c10*/  IMAD R38, R38, c[0x0][0x190], RZ ;  /* 0x0000640026267a24 */ /* 0x004fca00078e02ff */
[----:B------:R1:W-:Y:S01]  /*24c20*/  STL [R1+0x78], R38 ;  /* 0x0000782601007387 */ /* 0x0003e20000100800 */
[----:B---3--:R-:W-:-:S03]  /*24c30*/  IMAD R37, R37, c[0x0][0x190], RZ ;  /* 0x0000640025257a24 */ /* 0x008fc600078e02ff */
[----:B-1----:R-:W2:Y:S01]  /*24c40*/  LDL.LU R38, [R1+0x21c4] ;  /* 0x0021c40001267983 */ /* 0x002ea20000300800 */
[----:B------:R-:W-:-:S03]  /*24c50*/  IMAD R36, R36, c[0x0][0x190], RZ ;  /* 0x0000640024247a24 */ /* 0x000fc600078e02ff */
[----:B------:R1:W-:Y:S01]  /*24c60*/  STL [R1+0x74], R37 ;  /* 0x0000742501007387 */ /* 0x0003e20000100800 */
[----:B----4-:R-:W-:Y:S02]  /*24c70*/  IMAD R35, R35, c[0x0][0x190], RZ ;  /* 0x0000640023237a24 */ /* 0x010fe400078e02ff */
[----:B------:R-:W-:Y:S01]  /*24c80*/  IMAD R141, R141, c[0x0][0x190], RZ ;  /* 0x000064008d8d7a24 */ /* 0x000fe200078e02ff */
[----:B-1----:R-:W3:Y:S01]  /*24c90*/  LDL.LU R37, [R1+0x21c0] ;  /* 0x0021c00001257983 */ /* 0x002ee20000300800 */
[----:B------:R-:W-:-:S03]  /*24ca0*/  IMAD R142, R142, c[0x0][0x190], RZ ;  /* 0x000064008e8e7a24 */ /* 0x000fc600078e02ff */
[----:B------:R1:W-:Y:S01]  /*24cb0*/  STL [R1+0x70], R36 ;  /* 0x0000702401007387 */ /* 0x0003e20000100800 */
[----:B------:R-:W-:-:S03]  /*24cc0*/  IMAD R143, R143, c[0x0][0x190], RZ ;  /* 0x000064008f8f7a24 */ /* 0x000fc600078e02ff */
[----:B-1----:R-:W4:Y:S04]  /*24cd0*/  LDL.LU R36, [R1+0x21bc] ;  /* 0x0021bc0001247983 */ /* 0x002f280000300800 */
[----:B------:R1:W-:Y:S01]  /*24ce0*/  STL [R1+0x6c], R35 ;  /* 0x00006c2301007387 */ /* 0x0003e20000100800 */
[----:B------:R-:W-:-:S03]  /*24cf0*/  IMAD R144, R144, c[0x0][0x190], RZ ;  /* 0x0000640090907a24 */ /* 0x000fc600078e02ff */
[----:B-1----:R-:W2:Y:S04]  /*24d00*/  LDL.LU R35, [R1+0x21b8] ;  /* 0x0021b80001237983 */ /* 0x002ea80000300800 */
[----:B------:R1:W-:Y:S01]  /*24d10*/  STL [R1+0x68], R141 ;  /* 0x0000688d01007387 */ /* 0x0003e20000100800 */
[----:B------:R-:W-:Y:S02]  /*24d20*/  IMAD R145, R145, c[0x0][0x190], RZ ;  /* 0x0000640091917a24 */ /* 0x000fe400078e02ff */
[----:B------:R-:W-:Y:S01]  /*24d30*/  IMAD R146, R146, c[0x0][0x190], RZ ;  /* 0x0000640092927a24 */ /* 0x000fe200078e02ff */
[----:B-1----:R-:W2:Y:S04]  /*24d40*/  LDL.LU R141, [R1+0x21b4] ;  /* 0x0021b400018d7983 */ /* 0x002ea80000300800 */
        /* <DEDUP_REMOVED lines=61> */
[----:B------:R1:W-:Y:S04]  /*25120*/  STL [R1+0x14], R162 ;  /* 0x000014a201007387 */ /* 0x0003e80000100800 */
        /* <DEDUP_REMOVED lines=11> */
[----:B------:R1:W-:Y:S02]  /*251e0*/  STL [R1+0x20c4], R252 ;  /* 0x0020c4fc01007387 */ /* 0x0003e40000100800 */
[----:B-1----:R-:W-:-:S02]  /*251f0*/  IMAD.MOV.U32 R252, RZ, RZ, R168 ;  /* 0x000000fffffc7224 */ /* 0x002fc400078e00a8 */
[----:B------:R-:W2:Y:S04]  /*25200*/  LDL.LU R168, [R1+0x2148] ;  /* 0x0021480001a87983 */ /* 0x000ea80000300800 */
[----:B------:R1:W-:Y:S02]  /*25210*/  STL [R1+0x20c8], R136 ;  /* 0x0020c88801007387 */ /* 0x0003e40000100800 */
[----:B-1----:R-:W-:Y:S02]  /*25220*/  MOV R136, R169 ;  /* 0x000000a900887202 */ /* 0x002fe40000000f00 */
[----:B------:R-:W2:Y:S04]  /*25230*/  LDL.LU R169, [R1+0x2144] ;  /* 0x0021440001a97983 */ /* 0x000ea80000300800 */
[----:B------:R1:W-:Y:S02]  /*25240*/  STL [R1+0x20cc], R137 ;  /* 0x0020cc8901007387 */ /* 0x0003e40000100800 */
[----:B-1----:R-:W-:-:S02]  /*25250*/  IMAD.MOV.U32 R137, RZ, RZ, R170 ;  /* 0x000000ffff897224 */ /* 0x002fc400078e00aa */
[----:B------:R-:W2:Y:S04]  /*25260*/  LDL.LU R170, [R1+0x2140] ;  /* 0x0021400001aa7983 */ /* 0x000ea80000300800 */
[----:B------:R1:W-:Y:S02]  /*25270*/  STL [R1+0x20d0], R138 ;  /* 0x0020d08a01007387 */ /* 0x0003e40000100800 */
[----:B-1----:R-:W-:Y:S02]  /*25280*/  IMAD.MOV.U32 R138, RZ, RZ, R171 ;  /* 0x000000ffff8a7224 */ /* 0x002fe400078e00ab */
[----:B------:R-:W2:Y:S04]  /*25290*/  LDL.LU R171, [R1+0x213c] ;  /* 0x00213c0001ab7983 */ /* 0x000ea80000300800 */
[----:B------:R1:W-:Y:S02]  /*252a0*/  STL [R1+0x20d4], R80 ;  /* 0x0020d45001007387 */ /* 0x0003e40000100800 */
[----:B-1----:R-:W-:-:S02]  /*252b0*/  IMAD.MOV.U32 R80, RZ, RZ, R172 ;  /* 0x000000ffff507224 */ /* 0x002fc400078e00ac */
[----:B------:R-:W3:Y:S04]  /*252c0*/  LDL.LU R172, [R1+0x2138] ;  /* 0x0021380001ac7983 */ /* 0x000ee80000300800 */
[----:B------:R1:W-:Y:S02]  /*252d0*/  STL [R1+0x20d8], R79 ;  /* 0x0020d84f01007387 */ /* 0x0003e40000100800 */
[----:B-1----:R-:W-:Y:S02]  /*252e0*/  IMAD.MOV.U32 R79, RZ, RZ, R173 ;  /* 0x000000ffff4f7224 */ /* 0x002fe400078e00ad */
[----:B------:R-:W3:Y:S04]  /*252f0*/  LDL.LU R173, [R1+0x2134] ;  /* 0x0021340001ad7983 */ /* 0x000ee80000300800 */
[----:B------:R1:W-:Y:S02]  /*25300*/  STL [R1+0x20dc], R78 ;  /* 0x0020dc4e01007387 */ /* 0x0003e40000100800 */
[----:B-1----:R-:W-:-:S02]  /*25310*/  IMAD.MOV.U32 R78, RZ, RZ, R174 ;  /* 0x000000ffff4e7224 */ /* 0x002fc400078e00ae */
[----:B------:R-:W3:Y:S04]  /*25320*/  LDL.LU R174, [R1+0x2130] ;  /* 0x0021300001ae7983 */ /* 0x000ee80000300800 */
[----:B------:R1:W-:Y:S02]  /*25330*/  STL [R1+0x20e0], R77 ;  /* 0x0020e04d01007387 */ /* 0x0003e40000100800 */
[----:B-1----:R-:W-:Y:S02]  /*25340*/  IMAD.MOV.U32 R77, RZ, RZ, R175 ;  /* 0x000000ffff4d7224 */ /* 0x002fe400078e00af */
[----:B------:R-:W3:Y:S04]  /*25350*/  LDL.LU R175, [R1+0x212c] ;  /* 0x00212c0001af7983 */ /* 0x000ee80000300800 */
[----:B------:R1:W-:Y:S02]  /*25360*/  STL [R1+0x8e4], R33 ;  /* 0x0008e42101007387 */ /* 0x0003e40000100800 */
[----:B-1----:R-:W-:Y:S01]  /*25370*/  MOV R33, R79 ;  /* 0x0000004f00217202 */ /* 0x002fe20000000f00 */
[----:B------:R-:W-:-:S02]  /*25380*/  IMAD R79, R32, c[0x0][0x190], RZ ;  /* 0x00006400204f7a24 */ /* 0x000fc400078e02ff */
[----:B------:R-:W-:Y:S02]  /*25390*/  IMAD.MOV.U32 R32, RZ, RZ, R137 ;  /* 0x000000ffff207224 */ /* 0x000fe400078e0089 */
[----:B------:R-:W-:Y:S02]  /*253a0*/  IMAD R137, R31, c[0x0][0x190], RZ ;  /* 0x000064001f897a24 */ /* 0x000fe400078e02ff */
[----:B------:R-:W-:Y:S02]  /*253b0*/  IMAD.MOV.U32 R31, RZ, RZ, R78 ;  /* 0x000000ffff1f7224 */ /* 0x000fe400078e004e */
[----:B------:R-:W-:Y:S02]  /*253c0*/  IMAD R78, R30, c[0x0][0x190], RZ ;  /* 0x000064001e4e7a24 */ /* 0x000fe400078e02ff */
[----:B------:R-:W-:Y:S02]  /*253d0*/  IMAD.MOV.U32 R30, RZ, RZ, R77 ;  /* 0x000000ffff1e7224 */ /* 0x000fe400078e004d */
[----:B------:R-:W-:-:S02]  /*253e0*/  IMAD R77, R29, c[0x0][0x190], RZ ;  /* 0x000064001d4d7a24 */ /* 0x000fc400078e02ff */
[----:B------:R-:W-:Y:S02]  /*253f0*/  IMAD.MOV.U32 R29, RZ, RZ, R138 ;  /* 0x000000ffff1d7224 */ /* 0x000fe400078e008a */
[----:B------:R-:W-:Y:S02]  /*25400*/  IMAD R138, R28, c[0x0][0x190], RZ ;  /* 0x000064001c8a7a24 */ /* 0x000fe400078e02ff */
[----:B------:R-:W-:Y:S02]  /*25410*/  IMAD.MOV.U32 R28, RZ, RZ, R30 ;  /* 0x000000ffff1c7224 */ /* 0x000fe400078e001e */
[----:B------:R-:W-:Y:S02]  /*25420*/  IMAD.MOV.U32 R30, RZ, RZ, R252 ;  /* 0x000000ffff1e7224 */ /* 0x000fe400078e00fc */
[----:B------:R-:W-:Y:S01]  /*25430*/  IMAD R252, R27, c[0x0][0x190], RZ ;  /* 0x000064001bfc7a24 */ /* 0x000fe200078e02ff */
[----:B------:R-:W-:Y:S01]  /*25440*/  MOV R27, R80 ;  /* 0x00000050001b7202 */ /* 0x000fe20000000f00 */
        /* <DEDUP_REMOVED lines=8> */
[----:B------:R-:W3:Y:S04]  /*254d0*/  LDL.LU R176, [R1+0x2128] ;  /* 0x0021280001b07983 */ /* 0x000ee80000300800 */
[----:B------:R1:W-:Y:S02]  /*254e0*/  STL [R1+0xe8c], R15 ;  /* 0x000e8c0f01007387 */ /* 0x0003e40000100800 */
[----:B-1----:R-:W-:Y:S02]  /*254f0*/  IMAD.MOV.U32 R15, RZ, RZ, R31 ;  /* 0x000000ffff0f7224 */ /* 0x002fe400078e001f */
[----:B------:R-:W-:-:S02]  /*25500*/  IMAD R31, R14, c[0x0][0x190], RZ ;  /* 0x000064000e1f7a24 */ /* 0x000fc400078e02ff */
[----:B------:R-:W-:Y:S02]  /*25510*/  IMAD.MOV.U32 R14, RZ, RZ, R177 ;  /* 0x000000ffff0e7224 */ /* 0x000fe400078e00b1 */
[----:B------:R-:W3:Y:S04]  /*25520*/  LDL.LU R177, [R1+0x2124] ;  /* 0x0021240001b17983 */ /* 0x000ee80000300800 */
[----:B------:R1:W-:Y:S02]  /*25530*/  STL [R1+0xe94], R13 ;  /* 0x000e940d01007387 */ /* 0x0003e40000100800 */
[----:B-1----:R-:W-:Y:S02]  /*25540*/  MOV R13, R178 ;  /* 0x000000b2000d7202 */ /* 0x002fe40000000f00 */
[----:B------:R-:W3:Y:S04]  /*25550*/  LDL.LU R178, [R1+0x2120] ;  /* 0x0021200001b27983 */ /* 0x000ee80000300800 */
[----:B------:R1:W-:Y:S02]  /*25560*/  STL [R1+0xe98], R12 ;  /* 0x000e980c01007387 */ /* 0x0003e40000100800 */
[----:B-1----:R-:W-:-:S02]  /*25570*/  IMAD.MOV.U32 R12, RZ, RZ, R179 ;  /* 0x000000ffff0c7224 */ /* 0x002fc400078e00b3 */
[----:B------:R-:W3:Y:S04]  /*25580*/  LDL.LU R179, [R1+0x211c] ;  /* 0x00211c0001b37983 */ /* 0x000ee80000300800 */
[----:B------:R1:W-:Y:S02]  /*25590*/  STL [R1+0xe9c], R11 ;  /* 0x000e9c0b01007387 */ /* 0x0003e40000100800 */
[----:B-1----:R-:W-:Y:S02]  /*255a0*/  IMAD.MOV.U32 R11, RZ, RZ, R12 ;  /* 0x000000ffff0b7224 */ /* 0x002fe400078e000c */
[----:B------:R-:W-:Y:S02]  /*255b0*/  IMAD R12, R9, c[0x0][0x190], RZ ;  /* 0x00006400090c7a24 */ /* 0x000fe400078e02ff */
[----:B------:R-:W-:-:S02]  /*255c0*/  IMAD.MOV.U32 R9, RZ, RZ, R26 ;  /* 0x000000ffff097224 */ /* 0x000fc400078e001a */
[----:B------:R-:W-:Y:S02]  /*255d0*/  IMAD R26, R8, c[0x0][0x190], RZ ;  /* 0x00006400081a7a24 */ /* 0x000fe400078e02ff */
[----:B------:R-:W-:Y:S02]  /*255e0*/  IMAD.MOV.U32 R8, RZ, RZ, R180 ;  /* 0x000000ffff087224 */ /* 0x000fe400078e00b4 */
[----:B------:R-:W3:Y:S04]  /*255f0*/  LDL.LU R180, [R1+0x2118] ;  /* 0x0021180001b47983 */ /* 0x000ee80000300800 */
[----:B------:R1:W-:Y:S02]  /*25600*/  STL [R1+0xeac], R7 ;  /* 0x000eac0701007387 */ /* 0x0003e40000100800 */
[----:B-1----:R-:W-:-:S02]  /*25610*/  IMAD.MOV.U32 R7, RZ, RZ, R181 ;  /* 0x000000ffff077224 */ /* 0x002fc400078e00b5 */
[----:B------:R-:W3:Y:S04]  /*25620*/  LDL.LU R181, [R1+0x2114] ;  /* 0x0021140001b57983 */ /* 0x000ee80000300800 */
[----:B------:R1:W-:Y:S02]  /*25630*/  STL [R1+0xeb0], R6 ;  /* 0x000eb00601007387 */ /* 0x0003e40000100800 */
[----:B-1----:R-:W-:Y:S02]  /*25640*/  IMAD.MOV.U32 R6, RZ, RZ, R11 ;  /* 0x000000ffff067224 */ /* 0x002fe400078e000b */
[----:B------:R-:W-:Y:S01]  /*25650*/  IMAD R11, R5, c[0x0][0x190], RZ ;  /* 0x00006400050b7a24 */ /* 0x000fe200078e02ff */
[----:B------:R-:W-:Y:S01]  /*25660*/  MOV R5, R28 ;  /* 0x0000001c00057202 */ /* 0x000fe20000000f00 */
[----:B------:R-:W-:-:S02]  /*25670*/  IMAD R28, R4, c[0x0][0x190], RZ ;  /* 0x00006400041c7a24 */ /* 0x000fc400078e02ff */
[----:B------:R-:W-:Y:S02]  /*25680*/  IMAD.MOV.U32 R4, RZ, RZ, R15 ;  /* 0x000000ffff047224 */ /* 0x000fe400078e000f */
[----:B------:R-:W-:Y:S02]  /*25690*/  IMAD R15, R3, c[0x0][0x190], RZ ;  /* 0x00006400030f7a24 */ /* 0x000fe400078e02ff */
[----:B------:R-:W-:Y:S02]  /*256a0*/  IMAD.MOV.U32 R3, RZ, RZ, R182 ;  /* 0x000000ffff037224 */ /* 0x000fe400078e00b6 */
[----:B------:R-:W4:Y:S04]  /*256b0*/  LDL.LU R182, [R1+0x2110] ;  /* 0x0021100001b67983 */ /* 0x000f280000300800 */
[----:B------:R1:W-:Y:S02]  /*256c0*/  STL [R1+0x20b4], R139 ;  /* 0x0020b48b01007387 */ /* 0x0003e40000100800 */
[----:B-1----:R-:W-:-:S02]  /*256d0*/  IMAD.MOV.U32 R139, RZ, RZ, R183 ;  /* 0x000000ffff8b7224 */ /* 0x002fc400078e00b7 */
[----:B------:R-:W4:Y:S04]  /*256e0*/  LDL.LU R183, [R1+0x210c] ;  /* 0x00210c0001b77983 */ /* 0x000f280000300800 */
[----:B------:R1:W-:Y:S02]  /*256f0*/  STL [R1+0x20b8], R140 ;  /* 0x0020b88c01007387 */ /* 0x0003e40000100800 */
[----:B-1----:R-:W-:Y:S02]  /*25700*/  IMAD.MOV.U32 R140, RZ, RZ, R8 ;  /* 0x000000ffff8c7224 */ /* 0x002fe400078e0008 */
[----:B------:R-:W-:Y:S02]  /*25710*/  IMAD R8, R47, c[0x0][0x190], RZ ;  /* 0x000064002f087a24 */ /* 0x000fe400078e02ff */
[----:B------:R-:W-:-:S02]  /*25720*/  IMAD.MOV.U32 R47, RZ, RZ, R25 ;  /* 0x000000ffff2f7224 */ /* 0x000fc400078e0019 */
[----:B------:R-:W-:Y:S02]  /*25730*/  IMAD R25, R46, c[0x0][0x190], RZ ;  /* 0x000064002e197a24 */ /* 0x000fe400078e02ff */
[----:B------:R-:W-:Y:S02]  /*25740*/  IMAD.MOV.U32 R46, RZ, RZ, R184 ;  /* 0x000000ffff2e7224 */ /* 0x000fe400078e00b8 */
[----:B------:R-:W4:Y:S04]  /*25750*/  LDL.LU R184, [R1+0x2108] ;  /* 0x0021080001b87983 */ /* 0x000f280000300800 */
[----:B------:R1:W-:Y:S02]  /*25760*/  STL [R1+0xec8], R45 ;  /* 0x000ec82d01007387 */ /* 0x0003e40000100800 */
[----:B-1----:R-:W-:Y:S01]  /*25770*/  MOV R45, R3 ;  /* 0x00000003002d7202 */ /* 0x002fe20000000f00 */
[----:B------:R-:W-:-:S02]  /*25780*/  IMAD.MOV.U32 R3, RZ, RZ, R27 ;  /* 0x000000ffff037224 */ /* 0x000fc400078e001b */
[----:B------:R-:W-:Y:S02]  /*25790*/  IMAD R27, R44, c[0x0][0x190], RZ ;  /* 0x000064002c1b7a24 */ /* 0x000fe400078e02ff */
[----:B------:R-:W-:Y:S02]  /*257a0*/  IMAD.MOV.U32 R44, RZ, RZ, R13 ;  /* 0x000000ffff2c7224 */ /* 0x000fe400078e000d */
[----:B------:R-:W-:Y:S02]  /*257b0*/  IMAD R13, R43, c[0x0][0x190], RZ ;  /* 0x000064002b0d7a24 */ /* 0x000fe400078e02ff */
[----:B------:R-:W-:Y:S02]  /*257c0*/  IMAD.MOV.U32 R43, RZ, RZ, R139 ;  /* 0x000000ffff2b7224 */ /* 0x000fe400078e008b */
[----:B------:R-:W-:Y:S02]  /*257d0*/  IMAD R139, R42, c[0x0][0x190], RZ ;  /* 0x000064002a8b7a24 */ /* 0x000fe400078e02ff */
[----:B------:R-:W-:-:S02]  /*257e0*/  IMAD.MOV.U32 R42, RZ, RZ, R185 ;  /* 0x000000ffff2a7224 */ /* 0x000fc400078e00b9 */
[----:B------:R-:W4:Y:S04]  /*257f0*/  LDL.LU R185, [R1+0x2104] ;  /* 0x0021040001b97983 */ /* 0x000f280000300800 */
[----:B------:R1:W-:Y:S01]  /*25800*/  STL [R1+0x20bc], R139 ;  /* 0x0020bc8b01007387 */ /* 0x0003e20000100800 */
[----:B--2---:R-:W-:Y:S02]  /*25810*/  IMAD R38, R38, c[0x0][0x190], RZ ;  /* 0x0000640026267a24 */ /* 0x004fe400078e02ff */
[----:B-1----:R-:W-:Y:S02]  /*25820*/  IMAD.MOV.U32 R139, RZ, RZ, R186 ;  /* 0x000000ffff8b7224 */ /* 0x002fe400078e00ba */
[----:B------:R-:W2:Y:S04]  /*25830*/  LDL.LU R186, [R1+0x2100] ;  /* 0x0021000001ba7983 */ /* 0x000ea80000300800 */
[----:B------:R1:W-:Y:S01]  /*25840*/  STL [R1+0xed8], R41 ;  /* 0x000ed82901007387 */ /* 0x0003e20000100800 */
[----:B------:R-:W-:-:S02]  /*25850*/  IMAD R35, R35, c[0x0][0x190], RZ ;  /* 0x0000640023237a24 */ /* 0x000fc400078e02ff */
[----:B-1----:R-:W-:Y:S01]  /*25860*/  IMAD.MOV.U32 R41, RZ, RZ, R42 ;  /* 0x000000ffff297224 */ /* 0x002fe200078e002a */
[----:B------:R-:W-:Y:S01]  /*25870*/  MOV R42, R43 ;  /* 0x0000002b002a7202 */ /* 0x000fe20000000f00 */
[----:B------:R-:W-:Y:S02]  /*25880*/  IMAD.MOV.U32 R43, RZ, RZ, R44 ;  /* 0x000000ffff2b7224 */ /* 0x000fe400078e002c */
[----:B------:R-:W-:Y:S02]  /*25890*/  IMAD.MOV.U32 R44, RZ, RZ, R46 ;  /* 0x000000ffff2c7224 */ /* 0x000fe400078e002e */
[----:B------:R-:W-:Y:S02]  /*258a0*/  IMAD.MOV.U32 R46, RZ, RZ, R16 ;  /* 0x000000ffff2e7224 */ /* 0x000fe400078e0010 */
[----:B------:R-:W-:Y:S02]  /*258b0*/  IMAD R16, R40, c[0x0][0x190], RZ ;  /* 0x0000640028107a24 */ /* 0x000fe400078e02ff */
[----:B------:R-:W-:-:S02]  /*258c0*/  IMAD.MOV.U32 R40, RZ, RZ, R14 ;  /* 0x000000ffff287224 */ /* 0x000fc400078e000e */
[----:B------:R-:W-:Y:S02]  /*258d0*/  IMAD R14, R39, c[0x0][0x190], RZ ;  /* 0x00006400270e7a24 */ /* 0x000fe400078e02ff */
[----:B------:R-:W-:Y:S02]  /*258e0*/  IMAD.MOV.U32 R39, RZ, RZ, R187 ;  /* 0x000000ffff277224 */ /* 0x000fe400078e00bb */
[----:B------:R-:W2:Y:S01]  /*258f0*/  LDL.LU R187, [R1+0x20fc] ;  /* 0x0020fc0001bb7983 */ /* 0x000ea20000300800 */
[----:B------:R-:W-:-:S03]  /*25900*/  IMAD R141, R141, c[0x0][0x190], RZ ;  /* 0x000064008d8d7a24 */ /* 0x000fc600078e02ff */
[----:B------:R1:W-:Y:S01]  /*25910*/  STL [R1+0xee4], R38 ;  /* 0x000ee42601007387 */ /* 0x0003e20000100800 */
[----:B------:R-:W-:Y:S02]  /*25920*/  IMAD R142, R142, c[0x0][0x190], RZ ;  /* 0x000064008e8e7a24 */ /* 0x000fe400078e02ff */
[----:B-1----:R-:W-:Y:S02]  /*25930*/  IMAD.MOV.U32 R38, RZ, RZ, R188 ;  /* 0x000000ffff267224 */ /* 0x002fe400078e00bc */
[----:B------:R-:W2:Y:S04]  /*25940*/  LDL.LU R188, [R1+0x20f8] ;  /* 0x0020f80001bc7983 */ /* 0x000ea80000300800 */
[----:B------:R1:W-:Y:S02]  /*25950*/  STL [R1+0xef0], R35 ;  /* 0x000ef02301007387 */ /* 0x0003e40000100800 */
[----:B-1----:R-:W-:-:S02]  /*25960*/  MOV R35, R189 ;  /* 0x000000bd00237202 */ /* 0x002fc40000000f00 */
[----:B------:R-:W2:Y:S04]  /*25970*/  LDL.LU R189, [R1+0x20f4] ;  /* 0x0020f40001bd7983 */ /* 0x000ea80000300800 */
[----:B------:R1:W-:Y:S02]  /*25980*/  STL [R1+0x20c0], R141 ;  /* 0x0020c08d01007387 */ /* 0x0003e40000100800 */
[----:B-1----:R-:W-:Y:S02]  /*25990*/  IMAD.MOV.U32 R141, RZ, RZ, R190 ;  /* 0x000000ffff8d7224 */ /* 0x002fe400078e00be */
[----:B------:R-:W2:Y:S04]  /*259a0*/  LDL.LU R190, [R1+0x20f0] ;  /* 0x0020f00001be7983 */ /* 0x000ea80000300800 */
[----:B------:R1:W-:Y:S02]  /*259b0*/  STL [R1+0xef4], R142 ;  /* 0x000ef48e01007387 */ /* 0x0003e40000100800 */
[----:B-1----:R-:W-:-:S02]  /*259c0*/  IMAD.MOV.U32 R142, RZ, RZ, R39 ;  /* 0x000000ffff8e7224 */ /* 0x002fc400078e0027 */
[----:B------:R-:W-:Y:S02]  /*259d0*/  IMAD.MOV.U32 R39, RZ, RZ, R42 ;  /* 0x000000ffff277224 */ /* 0x000fe400078e002a */
[----:B------:R-:W-:Y:S02]  /*259e0*/  IMAD.MOV.U32 R42, RZ, RZ, R43 ;  /* 0x000000ffff2a7224 */ /* 0x000fe400078e002b */
        /* <DEDUP_REMOVED lines=14> */
[----:B------:R-:W-:Y:S02]  /*25ad0*/  IMAD R142, R151, c[0x0][0x190], RZ ;  /* 0x00006400978e7a24 */ /* 0x000fe400078e02ff */
[----:B------:R-:W-:Y:S02]  /*25ae0*/  IMAD.MOV.U32 R151, RZ, RZ, R146 ;  /* 0x000000ffff977224 */ /* 0x000fe400078e0092 */
[----:B------:R-:W-:Y:S01]  /*25af0*/  IMAD R146, R152, c[0x0][0x190], RZ ;  /* 0x0000640098927a24 */ /* 0x000fe200078e02ff */
[----:B------:R-:W-:Y:S01]  /*25b00*/  MOV R152, R148 ;  /* 0x0000009400987202 */ /* 0x000fe20000000f00 */
[----:B------:R-:W-:-:S02]  /*25b10*/  IMAD.MOV.U32 R148, RZ, RZ, R144 ;  /* 0x000000ffff947224 */ /* 0x000fc400078e0090 */
[----:B------:R-:W-:Y:S02]  /*25b20*/  IMAD R144, R153, c[0x0][0x190], RZ ;  /* 0x0000640099907a24 */ /* 0x000fe400078e02ff */
[----:B------:R-:W-:Y:S02]  /*25b30*/  IMAD.MOV.U32 R153, RZ, RZ, R30 ;  /* 0x000000ffff997224 */ /* 0x000fe400078e001e */
[----:B------:R-:W-:Y:S02]  /*25b40*/  IMAD R30, R154, c[0x0][0x190], RZ ;  /* 0x000064009a1e7a24 */ /* 0x000fe400078e02ff */
[----:B------:R-:W-:Y:S02]  /*25b50*/  IMAD.MOV.U32 R154, RZ, RZ, R151 ;  /* 0x000000ffff9a7224 */ /* 0x000fe400078e0097 */
[----:B------:R-:W-:Y:S02]  /*25b60*/  IMAD R151, R155, c[0x0][0x190], RZ ;  /* 0x000064009b977a24 */ /* 0x000fe400078e02ff */
[----:B------:R-:W-:-:S02]  /*25b70*/  IMAD.MOV.U32 R155, RZ, RZ, R149 ;  /* 0x000000ffff9b7224 */ /* 0x000fc400078e0095 */
[----:B------:R-:W-:Y:S02]  /*25b80*/  IMAD R149, R156, c[0x0][0x190], RZ ;  /* 0x000064009c957a24 */ /* 0x000fe400078e02ff */
[----:B------:R-:W-:Y:S02]  /*25b90*/  IMAD.MOV.U32 R156, RZ, RZ, R150 ;  /* 0x000000ffff9c7224 */ /* 0x000fe400078e0096 */
[----:B------:R-:W-:Y:S02]  /*25ba0*/  IMAD R150, R157, c[0x0][0x190], RZ ;  /* 0x000064009d967a24 */ /* 0x000fe400078e02ff */
[----:B------:R-:W-:Y:S02]  /*25bb0*/  IMAD.MOV.U32 R157, RZ, RZ, R29 ;  /* 0x000000ffff9d7224 */ /* 0x000fe400078e001d */
[----:B------:R-:W-:Y:S01]  /*25bc0*/  IMAD R29, R158, c[0x0][0x190], RZ ;  /* 0x000064009e1d7a24 */ /* 0x000fe200078e02ff */
[----:B------:R-:W-:Y:S01]  /*25bd0*/  MOV R158, R153 ;  /* 0x00000099009e7202 */ /* 0x000fe20000000f00 */
[----:B------:R-:W-:-:S02]  /*25be0*/  IMAD R153, R159, c[0x0][0x190], RZ ;  /* 0x000064009f997a24 */ /* 0x000fc400078e02ff */
[----:B------:R-:W-:Y:S02]  /*25bf0*/  IMAD.MOV.U32 R159, RZ, RZ, R156 ;  /* 0x000000ffff9f7224 */ /* 0x000fe400078e009c */
        /* <DEDUP_REMOVED lines=9> */
[----:B------:R-:W-:-:S03]  /*25c90*/  IMAD R162, R164, c[0x0][0x190], RZ ;  /* 0x00006400a4a27a24 */ /* 0x000fc600078e02ff */
[----:B------:R-:W-:Y:S01]  /*25ca0*/  MOV R164, R163 ;  /* 0x000000a300a47202 */ /* 0x000fe20000000f00 */
        /* <DEDUP_REMOVED lines=12> */
[----:B---3--:R-:W-:-:S02]  /*25d70*/  IMAD R173, R173, c[0x0][0x190], RZ ;  /* 0x00006400adad7a24 */ /* 0x008fc400078e02ff */
[----:B------:R-:W-:Y:S02]  /*25d80*/  IMAD R156, R172, c[0x0][0x190], RZ ;  /* 0x00006400ac9c7a24 */ /* 0x000fe400078e02ff */
[----:B------:R-:W-:Y:S02]  /*25d90*/  IMAD.MOV.U32 R172, RZ, RZ, R196 ;  /* 0x000000ffffac7224 */ /* 0x000fe400078e00c4 */
[----:B------:R-:W-:Y:S01]  /*25da0*/  IMAD R174, R174, c[0x0][0x190], RZ ;  /* 0x00006400aeae7a24 */ /* 0x000fe200078e02ff */
[----:B------:R-:W3:Y:S04]  /*25db0*/  LDL.LU R196, [R1+0x20ec] ;  /* 0x0020ec0001c47983 */ /* 0x000ee80000300800 */
[----:B------:R1:W-:Y:S02]  /*25dc0*/  STL [R1+0xf70], R173 ;  /* 0x000f70ad01007387 */ /* 0x0003e40000100800 */
[----:B-1----:R-:W-:-:S02]  /*25dd0*/  IMAD.MOV.U32 R173, RZ, RZ, R192 ;  /* 0x000000ffffad7224 */ /* 0x002fc400078e00c0 */
[----:B------:R-:W3:Y:S04]  /*25de0*/  LDL.LU R192, [R1+0x20e8] ;  /* 0x0020e80001c07983 */ /* 0x000ee80000300800 */
[----:B------:R1:W-:Y:S02]  /*25df0*/  STL [R1+0xf78], R174 ;  /* 0x000f78ae01007387 */ /* 0x0003e40000100800 */
[----:B-1----:R-:W-:Y:S02]  /*25e00*/  IMAD.MOV.U32 R174, RZ, RZ, R193 ;  /* 0x000000ffffae7224 */ /* 0x002fe400078e00c1 */
[----:B------:R-:W3:Y:S01]  /*25e10*/  LDL.LU R193, [R1+0x20e4] ;  /* 0x0020e40001c17983 */ /* 0x000ee20000300800 */
[----:B------:R-:W-:-:S05]  /*25e20*/  IMAD R175, R175, c[0x0][0x190], RZ ;  /* 0x00006400afaf7a24 */ /* 0x000fca00078e02ff */
[----:B------:R1:W-:Y:S01]  /*25e30*/  STL [R1+0xf7c], R175 ;  /* 0x000f7caf01007387 */ /* 0x0003e20000100800 */
[----:B------:R-:W-:Y:S02]  /*25e40*/  IMAD R65, R65, c[0x0][0x190], RZ ;  /* 0x0000640041417a24 */ /* 0x000fe400078e02ff */
[----:B-1----:R-:W-:Y:S02]  /*25e50*/  IMAD R175, R176, c[0x0][0x190], RZ ;  /* 0x00006400b0af7a24 */ /* 0x002fe400078e02ff */
[----:B------:R-:W-:Y:S02]  /*25e60*/  IMAD R176, R177, c[0x0][0x190], RZ ;  /* 0x00006400b1b07a24 */ /* 0x000fe400078e02ff */
[----:B------:R-:W-:Y:S01]  /*25e70*/  IMAD R177, R178, c[0x0][0x190], RZ ;  /* 0x00006400b2b17a24 */ /* 0x000fe200078e02ff */
[----:B------:R1:W-:Y:S01]  /*25e80*/  STL [R1+0xf80], R175 ;  /* 0x000f80af01007387 */ /* 0x0003e20000100800 */
[----:B------:R-:W-:-:S03]  /*25e90*/  IMAD R64, R64, c[0x0][0x190], RZ ;  /* 0x0000640040407a24 */ /* 0x000fc600078e02ff */
[----:B------:R4:W-:Y:S01]  /*25ea0*/  STL [R1+0xf88], R176 ;  /* 0x000f88b001007387 */ /* 0x0009e20000100800 */
[----:B------:R-:W-:Y:S01]  /*25eb0*/  LEA R178, P0, R65, R246, 0x2 ;  /* 0x000000f641b27211 */ /* 0x000fe200078010ff */
[----:B-1----:R-:W-:Y:S02]  /*25ec0*/  IMAD R175, R179, c[0x0][0x190], RZ ;  /* 0x00006400b3af7a24 */ /* 0x002fe400078e02ff */
[----:B------:R-:W-:Y:S01]  /*25ed0*/  STL [R1+0xf90], R177 ;  /* 0x000f90b101007387 */ /* 0x000fe20000100800 */
[----:B----4-:R-:W-:Y:S02]  /*25ee0*/  IMAD R179, R182, c[0x0][0x190], RZ ;  /* 0x00006400b6b37a24 */ /* 0x010fe400078e02ff */
[----:B------:R-:W-:Y:S01]  /*25ef0*/  IMAD R176, R180, c[0x0][0x190], RZ ;  /* 0x00006400b4b07a24 */ /* 0x000fe200078e02ff */
[----:B------:R-:W-:Y:S01]  /*25f00*/  STL [R1+0xf98], R175 ;  /* 0x000f98af01007387 */ /* 0x000fe20000100800 */
[----:B------:R-:W-:-:S03]  /*25f10*/  IMAD R180, R183, c[0x0][0x190], RZ ;  /* 0x00006400b7b47a24 */ /* 0x000fc600078e02ff */
[----:B------:R1:W-:Y:S01]  /*25f20*/  STL [R1+0xfa0], R176 ;  /* 0x000fa0b001007387 */ /* 0x0003e20000100800 */
[----:B------:R-:W-:-:S03]  /*25f30*/  IMAD R63, R63, c[0x0][0x190], RZ ;  /* 0x000064003f3f7a24 */ /* 0x000fc600078e02ff */
[----:B------:R4:W-:Y:S01]  /*25f40*/  STL [R1+0xfb0], R179 ;  /* 0x000fb0b301007387 */ /* 0x0009e20000100800 */
[----:B------:R-:W-:Y:S01]  /*25f50*/  IMAD R62, R62, c[0x0][0x190], RZ ;  /* 0x000064003e3e7a24 */ /* 0x000fe200078e02ff */
[C---:B-1----:R-:W-:Y:S02]  /*25f60*/  LEA R176, P4, R64.reuse, R246, 0x2 ;  /* 0x000000f640b07211 */ /* 0x042fe400078810ff */
[-C--:B----4-:R-:W-:Y:S02]  /*25f70*/  LEA.HI.X.SX32 R179, R65, R0.reuse, 0x2, P0 ;  /* 0x0000000041b37211 */ /* 0x090fe400000f16ff */
[----:B------:R-:W-:Y:S01]  /*25f80*/  LEA.HI.X.SX32 R177, R64, R0, 0x2, P4 ;  /* 0x0000000040b17211 */ /* 0x000fe200020f16ff */
[----:B------:R-:W-:Y:S01]  /*25f90*/  STL [R1+0xfb8], R180 ;  /* 0x000fb8b401007387 */ /* 0x000fe20000100800 */
[----:B------:R-:W-:-:S03]  /*25fa0*/  IMAD R61, R61, c[0x0][0x190], RZ ;  /* 0x000064003d3d7a24 */ /* 0x000fc600078e02ff */
[----:B------:R1:W-:Y:S01]  /*25fb0*/  STL.64 [R1+0xc48], R178 ;  /* 0x000c48b201007387 */ /* 0x0003e20000100a00 */
[----:B------:R-:W-:-:S03]  /*25fc0*/  IMAD R65, R184, c[0x0][0x190], RZ ;  /* 0x00006400b8417a24 */ /* 0x000fc600078e02ff */
[----:B------:R4:W-:Y:S01]  /*25fd0*/  STL.64 [R1+0xc40], R176 ;  /* 0x000c40b001007387 */ /* 0x0009e20000100a00 */
[----:B------:R-:W-:Y:S01]  /*25fe0*/  IMAD R60, R60, c[0x0][0x190], RZ ;  /* 0x000064003c3c7a24 */ /* 0x000fe200078e02ff */
[CC--:B-1----:R-:W-:Y:S02]  /*25ff0*/  LEA R178, P0, R63.reuse, R246.reuse, 0x2 ;  /* 0x000000f63fb27211 */ /* 0x0c2fe400078010ff */
[C---:B----4-:R-:W-:Y:S02]  /*26000*/  LEA R176, P4, R62.reuse, R246, 0x2 ;  /* 0x000000f63eb07211 */ /* 0x050fe400078810ff */
[----:B------:R-:W-:Y:S02]  /*26010*/  LEA.HI.X.SX32 R179, R63, R0, 0x2, P0 ;  /* 0x000000003fb37211 */ /* 0x000fe400000f16ff */
[----:B------:R-:W-:Y:S02]  /*26020*/  LEA R64, P0, R61, R246, 0x2 ;  /* 0x000000f63d407211 */ /* 0x000fe400078010ff */
[----:B------:R-:W-:Y:S01]  /*26030*/  LEA.HI.X.SX32 R177, R62, R0, 0x2, P4 ;  /* 0x000000003eb17211 */ /* 0x000fe200020f16ff */
[----:B------:R1:W-:Y:S01]  /*26040*/  STL [R1+0xfb4], R65 ;  /* 0x000fb44101007387 */ /* 0x0003e20000100800 */
[----:B------:R-:W-:-:S02]  /*26050*/  IMAD R63, R185, c[0x0][0x190], RZ ;  /* 0x00006400b93f7a24 */ /* 0x000fc400078e02ff */
[----:B------:R-:W-:Y:S01]  /*26060*/  IMAD R59, R59, c[0x0][0x190], RZ ;  /* 0x000064003b3b7a24 */ /* 0x000fe200078e02ff */
[----:B------:R-:W-:Y:S01]  /*26070*/  STL.64 [R1+0xc38], R178 ;  /* 0x000c38b201007387 */ /* 0x000fe20000100a00 */
[----:B------:R-:W-:-:S03]  /*26080*/  IMAD R58, R58, c[0x0][0x190], RZ ;  /* 0x000064003a3a7a24 */ /* 0x000fc600078e02ff */
[----:B------:R4:W-:Y:S01]  /*26090*/  STL.64 [R1+0xc30], R176 ;  /* 0x000c30b001007387 */ /* 0x0009e20000100a00 */
[----:B-1----:R-:W-:-:S03]  /*260a0*/  LEA.HI.X.SX32 R65, R61, R0, 0x2, P0 ;  /* 0x000000003d417211 */ /* 0x002fc600000f16ff */
[----:B------:R-:W-:Y:S01]  /*260b0*/  STL [R1+0xfac], R63 ;  /* 0x000fac3f01007387 */ /* 0x000fe20000100800 */
[----:B------:R-:W-:-:S03]  /*260c0*/  IMAD R57, R57, c[0x0][0x190], RZ ;  /* 0x0000640039397a24 */ /* 0x000fc600078e02ff */
[----:B------:R1:W-:Y:S01]  /*260d0*/  STL.64 [R1+0xc28], R64 ;  /* 0x000c284001007387 */ /* 0x0003e20000100a00 */
[----:B----4-:R-:W-:Y:S01]  /*260e0*/  LEA R176, P4, R60, R246, 0x2 ;  /* 0x000000f63cb07211 */ /* 0x010fe200078810ff */
[----:B--2---:R-:W-:-:S03]  /*260f0*/  IMAD R61, R186, c[0x0][0x190], RZ ;  /* 0x00006400ba3d7a24 */ /* 0x004fc600078e02ff */
[----:B------:R-:W-:Y:S02]  /*26100*/  LEA.HI.X.SX32 R177, R60, R0, 0x2, P4 ;  /* 0x000000003cb17211 */ /* 0x000fe400020f16ff */
[-C--:B------:R-:W-:Y:S02]  /*26110*/  LEA R62, P4, R58, R246.reuse, 0x2 ;  /* 0x000000f63a3e7211 */ /* 0x080fe400078810ff */
[C---:B-1----:R-:W-:Y:S01]  /*26120*/  LEA R64, P0, R59.reuse, R246, 0x2 ;  /* 0x000000f63b407211 */ /* 0x042fe200078010ff */
[----:B------:R-:W-:Y:S01]  /*26130*/  IMAD R56, R56, c[0x0][0x190], RZ ;  /* 0x0000640038387a24 */ /* 0x000fe200078e02ff */
[-C--:B------:R-:W-:Y:S02]  /*26140*/  LEA.HI.X.SX32 R63, R58, R0.reuse, 0x2, P4 ;  /* 0x000000003a3f7211 */ /* 0x080fe400020f16ff */
[----:B------:R-:W-:Y:S02]  /*26150*/  LEA.HI.X.SX32 R65, R59, R0, 0x2, P0 ;  /* 0x000000003b417211 */ /* 0x000fe400000f16ff */
[----:B------:R-:W-:Y:S01]  /*26160*/  LEA R60, P0, R57, R246, 0x2 ;  /* 0x000000f6393c7211 */ /* 0x000fe200078010ff */
[----:B------:R1:W-:Y:S01]  /*26170*/  STL [R1+0xfa4], R61 ;  /* 0x000fa43d01007387 */ /* 0x0003e20000100800 */
[----:B------:R-:W-:-:S02]  /*26180*/  IMAD R59, R187, c[0x0][0x190], RZ ;  /* 0x00006400bb3b7a24 */ /* 0x000fc400078e02ff */
[----:B------:R-:W-:Y:S01]  /*26190*/  IMAD R55, R55, c[0x0][0x190], RZ ;  /* 0x0000640037377a24 */ /* 0x000fe200078e02ff */
[----:B------:R-:W-:Y:S01]  /*261a0*/  STL.64 [R1+0xc20], R176 ;  /* 0x000c20b001007387 */ /* 0x000fe20000100a00 */
[----:B------:R-:W-:-:S03]  /*261b0*/  IMAD R54, R54, c[0x0][0x190], RZ ;  /* 0x0000640036367a24 */ /* 0x000fc600078e02ff */
[----:B------:R-:W-:Y:S01]  /*261c0*/  STL.64 [R1+0xc18], R64 ;  /* 0x000c184001007387 */ /* 0x000fe20000100a00 */
[----:B-1----:R-:W-:-:S03]  /*261d0*/  LEA.HI.X.SX32 R61, R57, R0, 0x2, P0 ;  /* 0x00000000393d7211 */ /* 0x002fc600000f16ff */
[----:B------:R1:W-:Y:S04]  /*261e0*/  STL.64 [R1+0xc10], R62 ;  /* 0x000c103e01007387 */ /* 0x0003e80000100a00 */
[----:B------:R-:W-:Y:S04]  /*261f0*/  STL [R1+0xf9c], R59 ;  /* 0x000f9c3b01007387 */ /* 0x000fe80000100800 */
[----:B------:R2:W-:Y:S01]  /*26200*/  STL.64 [R1+0xc08], R60 ;  /* 0x000c083c01007387 */ /* 0x0005e20000100a00 */
[----:B-1----:R-:W-:Y:S01]  /*26210*/  LEA R62, P4, R56, R246, 0x2 ;  /* 0x000000f6383e7211 */ /* 0x002fe200078810ff */
[----:B------:R-:W-:-:S03]  /*26220*/  IMAD R57, R188, c[0x0][0x190], RZ ;  /* 0x00006400bc397a24 */ /* 0x000fc600078e02ff */
[----:B------:R-:W-:Y:S02]  /*26230*/  LEA.HI.X.SX32 R63, R56, R0, 0x2, P4 ;  /* 0x00000000383f7211 */ /* 0x000fe400020f16ff */
[CC--:B------:R-:W-:Y:S02]  /*26240*/  LEA R58, P4, R54.reuse, R246.reuse, 0x2 ;  /* 0x000000f6363a7211 */ /* 0x0c0fe400078810ff */
[C---:B--2---:R-:W-:Y:S02]  /*26250*/  LEA R60, P0, R55.reuse, R246, 0x2 ;  /* 0x000000f6373c7211 */ /* 0x044fe400078010ff */
[-C--:B------:R-:W-:Y:S02]  /*26260*/  LEA.HI.X.SX32 R59, R54, R0.reuse, 0x2, P4 ;  /* 0x00000000363b7211 */ /* 0x080fe400020f16ff */
[----:B------:R-:W-:Y:S02]  /*26270*/  LEA.HI.X.SX32 R61, R55, R0, 0x2, P0 ;  /* 0x00000000373d7211 */ /* 0x000fe400000f16ff */
[----:B------:R-:W-:Y:S01]  /*26280*/  LEA R56, P0, R53, R246, 0x2 ;  /* 0x000000f635387211 */ /* 0x000fe200078010ff */
[----:B------:R1:W-:Y:S01]  /*26290*/  STL [R1+0xf94], R57 ;  /* 0x000f943901007387 */ /* 0x0003e20000100800 */
[----:B------:R-:W-:-:S03]  /*262a0*/  IMAD R55, R189, c[0x0][0x190], RZ ;  /* 0x00006400bd377a24 */ /* 0x000fc600078e02ff */
[----:B------:R-:W-:Y:S04]  /*262b0*/  STL.64 [R1+0xc00], R62 ;  /* 0x000c003e01007387 */ /* 0x000fe80000100a00 */
        /* <DEDUP_REMOVED lines=9> */
[C---:B--2---:R-:W-:Y:S01]  /*26350*/  LEA R56, P0, R51.reuse, R246, 0x2 ;  /* 0x000000f633387211 */ /* 0x044fe200078010ff */
[----:B------:R-:W-:Y:S01]  /*26360*/  IMAD.MOV.U32 R175, RZ, RZ, R174 ;  /* 0x000000ffffaf7224 */ /* 0x000fe200078e00ae */
[-C--:B------:R-:W-:Y:S02]  /*26370*/  LEA.HI.X.SX32 R55, R50, R0.reuse, 0x2, P4 ;  /* 0x0000000032377211 */ /* 0x080fe400020f16ff */
[----:B------:R-:W-:Y:S02]  /*26380*/  LEA.HI.X.SX32 R57, R51, R0, 0x2, P0 ;  /* 0x0000000033397211 */ /* 0x000fe400000f16ff */
[----:B------:R-:W-:Y:S01]  /*26390*/  LEA R52, P0, R49, R246, 0x2 ;  /* 0x000000f631347211 */ /* 0x000fe200078010ff */
[----:B------:R-:W-:Y:S01]  /*263a0*/  IMAD.MOV.U32 R174, RZ, RZ, R173 ;  /* 0x000000ffffae7224 */ /* 0x000fe200078e00ad */
[----:B------:R1:W-:Y:S01]  /*263b0*/  STL [R1+0xf84], R53 ;  /* 0x000f843501007387 */ /* 0x0003e20000100800 */
[----:B------:R-:W-:-:S03]  /*263c0*/  IMAD R81, R81, c[0x0][0x190], RZ ;  /* 0x0000640051517a24 */ /* 0x000fc600078e02ff */
[----:B------:R-:W-:Y:S01]  /*263d0*/  STL.64 [R1+0xbe0], R58 ;  /* 0x000be03a01007387 */ /* 0x000fe20000100a00 */
[----:B------:R-:W-:-:S03]  /*263e0*/  IMAD.MOV.U32 R176, RZ, RZ, R175 ;  /* 0x000000ffffb07224 */ /* 0x000fc600078e00af */
[----:B------:R-:W-:Y:S01]  /*263f0*/  STL.64 [R1+0xbd8], R56 ;  /* 0x000bd83801007387 */ /* 0x000fe20000100a00 */
[----:B-1----:R-:W-:-:S03]  /*26400*/  LEA.HI.X.SX32 R53, R49, R0, 0x2, P0 ;  /* 0x0000000031357211 */ /* 0x002fc600000f16ff */
[----:B------:R1:W-:Y:S01]  /*26410*/  STL.64 [R1+0xbd0], R54 ;  /* 0x000bd03601007387 */ /* 0x0003e20000100a00 */
[----:B------:R-:W-:Y:S01]  /*26420*/  MOV R175, R174 ;  /* 0x000000ae00af7202 */ /* 0x000fe20000000f00 */
[----:B------:R-:W-:Y:S02]  /*26430*/  IMAD.MOV.U32 R174, RZ, RZ, R5 ;  /* 0x000000ffffae7224 */ /* 0x000fe400078e0005 */
[----:B------:R2:W-:Y:S01]  /*26440*/  STL.64 [R1+0xbc8], R52 ;  /* 0x000bc83401007387 */ /* 0x0005e20000100a00 */
[----:B------:R-:W-:Y:S02]  /*26450*/  IMAD.MOV.U32 R5, RZ, RZ, R6 ;  /* 0x000000ffff057224 */ /* 0x000fe400078e0006 */
[----:B------:R-:W-:Y:S01]  /*26460*/  IMAD R82, R82, c[0x0][0x190], RZ ;  /* 0x0000640052527a24 */ /* 0x000fe200078e02ff */
[-C--:B-1----:R-:W-:Y:S01]  /*26470*/  LEA R54, P4, R48, R246.reuse, 0x2 ;  /* 0x000000f630367211 */ /* 0x082fe200078810ff */
[----:B------:R-:W-:Y:S01]  /*26480*/  IMAD R248, R248, c[0x0][0x190], RZ ;  /* 0x00006400f8f87a24 */ /* 0x000fe200078e02ff */
[----:B--2---:R-:W-:-:S02]  /*26490*/  LEA R52, P0, R2, R246, 0x2 ;  /* 0x000000f602347211 */ /* 0x004fc400078010ff */
[----:B------:R-:W-:Y:S01]  /*264a0*/  LEA.HI.X.SX32 R55, R48, R0, 0x2, P4 ;  /* 0x0000000030377211 */ /* 0x000fe200020f16ff */
[----:B------:R-:W-:Y:S01]  /*264b0*/  IMAD R83, R83, c[0x0][0x190], RZ ;  /* 0x0000640053537a24 */ /* 0x000fe200078e02ff */
[C---:B------:R-:W-:Y:S01]  /*264c0*/  LEA R50, P4, R81.reuse, R246, 0x2 ;  /* 0x000000f651327211 */ /* 0x040fe200078810ff */
[----:B------:R-:W-:Y:S01]  /*264d0*/  IMAD.MOV.U32 R177, RZ, RZ, R175 ;  /* 0x000000ffffb17224 */ /* 0x000fe200078e00af */
[-C--:B------:R-:W-:Y:S01]  /*264e0*/  LEA.HI.X.SX32 R53, R2, R0.reuse, 0x2, P0 ;  /* 0x0000000002357211 */ /* 0x080fe200000f16ff */
[----:B------:R-:W-:Y:S01]  /*264f0*/  IMAD.MOV.U32 R6, RZ, RZ, R250 ;  /* 0x000000ffff067224 */ /* 0x000fe200078e00fa */
[----:B------:R-:W-:Y:S01]  /*26500*/  MOV R175, R5 ;  /* 0x0000000500af7202 */ /* 0x000fe20000000f00 */
[----:B------:R-:W-:Y:S01]  /*26510*/  IMAD R84, R84, c[0x0][0x190], RZ ;  /* 0x0000640054547a24 */ /* 0x000fe200078e02ff */
[----:B------:R-:W-:Y:S01]  /*26520*/  LEA.HI.X.SX32 R51, R81, R0, 0x2, P4 ;  /* 0x0000000051337211 */ /* 0x000fe200020f16ff */
[----:B------:R-:W-:Y:S02]  /*26530*/  IMAD R249, R249, c[0x0][0x190], RZ ;  /* 0x00006400f9f97a24 */ /* 0x000fe400078e02ff */
[----:B------:R-:W-:Y:S01]  /*26540*/  IMAD.MOV.U32 R5, RZ, RZ, R248 ;  /* 0x000000ffff057224 */ /* 0x000fe200078e00f8 */
[-C--:B------:R-:W-:Y:S01]  /*26550*/  LEA R248, P0, R82, R246.reuse, 0x2 ;  /* 0x000000f652f87211 */ /* 0x080fe200078010ff */
[----:B------:R-:W-:Y:S01]  /*26560*/  IMAD R85, R85, c[0x0][0x190], RZ ;  /* 0x0000640055557a24 */ /* 0x000fe200078e02ff */
[----:B------:R-:W-:Y:S01]  /*26570*/  LEA R48, P6, R83, R246, 0x2 ;  /* 0x000000f653307211 */ /* 0x000fe200078c10ff */
[----:B------:R-:W-:-:S02]  /*26580*/  IMAD.MOV.U32 R178, RZ, RZ, R176 ;  /* 0x000000ffffb27224 */ /* 0x000fc400078e00b0 */
[----:B------:R-:W-:Y:S02]  /*26590*/  IMAD.MOV.U32 R176, RZ, RZ, R174 ;  /* 0x000000ffffb07224 */ /* 0x000fe400078e00ae */
[----:B------:R-:W-:Y:S02]  /*265a0*/  IMAD.MOV.U32 R174, RZ, RZ, R6 ;  /* 0x000000ffffae7224 */ /* 0x000fe400078e0006 */
[----:B------:R-:W-:Y:S01]  /*265b0*/  IMAD.MOV.U32 R6, RZ, RZ, R249 ;  /* 0x000000ffff067224 */ /* 0x000fe200078e00f9 */
[----:B------:R-:W-:Y:S01]  /*265c0*/  LEA.HI.X.SX32 R249, R82, R0, 0x2, P0 ;  /* 0x0000000052f97211 */ /* 0x000fe200000f16ff */
[----:B------:R-:W-:Y:S02]  /*265d0*/  IMAD R86, R86, c[0x0][0x190], RZ ;  /* 0x0000640056567a24 */ /* 0x000fe400078e02ff */
[----:B------:R-:W-:Y:S02]  /*265e0*/  IMAD R87, R87, c[0x0][0x190], RZ ;  /* 0x0000640057577a24 */ /* 0x000fe400078e02ff */
[----:B------:R-:W-:-:S02]  /*265f0*/  IMAD R88, R88, c[0x0][0x190], RZ ;  /* 0x0000640058587a24 */ /* 0x000fc400078e02ff */
[----:B------:R-:W-:Y:S02]  /*26600*/  IMAD R89, R89, c[0x0][0x190], RZ ;  /* 0x0000640059597a24 */ /* 0x000fe400078e02ff */
[----:B------:R-:W-:Y:S02]  /*26610*/  IMAD R90, R90, c[0x0][0x190], RZ ;  /* 0x000064005a5a7a24 */ /* 0x000fe400078e02ff */
[----:B---3--:R-:W-:-:S05]  /*26620*/  IMAD R49, R192, c[0x0][0x190], RZ ;  /* 0x00006400c0317a24 */ /* 0x008fca00078e02ff */
[----:B------:R1:W-:Y:S04]  /*26630*/  STL [R1+0xf6c], R49 ;  /* 0x000f6c3101007387 */ /* 0x0003e80000100800 */
[----:B------:R-:W-:Y:S01]  /*26640*/  STL.64 [R1+0xbc0], R54 ;  /* 0x000bc03601007387 */ /* 0x000fe20000100a00 */
[----:B------:R-:W-:-:S03]  /*26650*/  IMAD R2, R193, c[0x0][0x190], RZ ;  /* 0x00006400c1027a24 */ /* 0x000fc600078e02ff */
[----:B------:R2:W-:Y:S01]  /*26660*/  STL.64 [R1+0xbb8], R52 ;  /* 0x000bb83401007387 */ /* 0x0005e20000100a00 */
[----:B-1----:R-:W-:-:S03]  /*26670*/  LEA.HI.X.SX32 R49, R83, R0, 0x2, P6 ;  /* 0x0000000053317211 */ /* 0x002fc600030f16ff */
[----:B------:R-:W-:Y:S04]  /*26680*/  STL [R1+0xf60], R2 ;  /* 0x000f600201007387 */ /* 0x000fe80000100800 */
[----:B------:R1:W-:Y:S01]  /*26690*/  STL.64 [R1+0xbb0], R50 ;  /* 0x000bb03201007387 */ /* 0x0003e20000100a00 */
[----:B--2---:R-:W-:-:S03]  /*266a0*/  LEA R52, P4, R84, R246, 0x2 ;  /* 0x000000f654347211 */ /* 0x004fc600078810ff */
[----:B------:R-:W-:Y:S01]  /*266b0*/  STL.64 [R1+0x1f80], R248 ;  /* 0x001f80f801007387 */ /* 0x000fe20000100a00 */
[----:B------:R-:W-:Y:S02]  /*266c0*/  LEA.HI.X.SX32 R53, R84, R0, 0x2, P4 ;  /* 0x0000000054357211 */ /* 0x000fe400020f16ff */
[C---:B-1----:R-:W-:Y:S01]  /*266d0*/  LEA R50, P0, R85.reuse, R246, 0x2 ;  /* 0x000000f655327211 */ /* 0x042fe200078010ff */
[----:B------:R1:W-:Y:S03]  /*266e0*/  STL.64 [R1+0xba8], R48 ;  /* 0x000ba83001007387 */ /* 0x0003e60000100a00 */
[----:B------:R-:W-:Y:S01]  /*266f0*/  LEA.HI.X.SX32 R51, R85, R0, 0x2, P0 ;  /* 0x0000000055337211 */ /* 0x000fe200000f16ff */
[----:B------:R2:W-:Y:S04]  /*26700*/  STL.64 [R1+0xba0], R52 ;  /* 0x000ba03401007387 */ /* 0x0005e80000100a00 */
[----:B------:R3:W-:Y:S01]  /*26710*/  STL.64 [R1+0xb98], R50 ;  /* 0x000b983201007387 */ /* 0x0007e20000100a00 */
[----:B-1----:R-:W-:-:S02]  /*26720*/  LEA R48, P6, R86, R246, 0x2 ;  /* 0x000000f656307211 */ /* 0x002fc400078c10ff */
[C---:B--2---:R-:W-:Y:S02]  /*26730*/  LEA R52, P4, R87.reuse, R246, 0x2 ;  /* 0x000000f657347211 */ /* 0x044fe400078810ff */
[----:B------:R-:W-:Y:S02]  /*26740*/  LEA.HI.X.SX32 R49, R86, R0, 0x2, P6 ;  /* 0x0000000056317211 */ /* 0x000fe400030f16ff */
[C---:B---3--:R-:W-:Y:S02]  /*26750*/  LEA R50, P0, R88.reuse, R246, 0x2 ;  /* 0x000000f658327211 */ /* 0x048fe400078010ff */
[-C--:B------:R-:W-:Y:S01]  /*26760*/  LEA.HI.X.SX32 R53, R87, R0.reuse, 0x2, P4 ;  /* 0x0000000057357211 */ /* 0x080fe200020f16ff */
[----:B------:R-:W-:Y:S01]  /*26770*/  IMAD R91, R91, c[0x0][0x190], RZ ;  /* 0x000064005b5b7a24 */ /* 0x000fe200078e02ff */
[----:B------:R-:W-:Y:S01]  /*26780*/  LEA.HI.X.SX32 R51, R88, R0, 0x2, P0 ;  /* 0x0000000058337211 */ /* 0x000fe200000f16ff */
[----:B------:R1:W-:Y:S01]  /*26790*/  STL.64 [R1+0xb90], R48 ;  /* 0x000b903001007387 */ /* 0x0003e20000100a00 */
[----:B------:R-:W-:-:S03]  /*267a0*/  IMAD R92, R92, c[0x0][0x190], RZ ;  /* 0x000064005c5c7a24 */ /* 0x000fc600078e02ff */
[----:B------:R2:W-:Y:S04]  /*267b0*/  STL.64 [R1+0xb88], R52 ;  /* 0x000b883401007387 */ /* 0x0005e80000100a00 */
[----:B------:R3:W-:Y:S01]  /*267c0*/  STL.64 [R1+0xb80], R50 ;  /* 0x000b803201007387 */ /* 0x0007e20000100a00 */
[CC--:B-1----:R-:W-:Y:S02]  /*267d0*/  LEA R48, P6, R89.reuse, R246.reuse, 0x2 ;  /* 0x000000f659307211 */ /* 0x0c2fe400078c10ff */
[----:B--2---:R-:W-:Y:S02]  /*267e0*/  LEA R52, P4, R90, R246, 0x2 ;  /* 0x000000f65a347211 */ /* 0x004fe400078810ff */
[----:B------:R-:W-:Y:S02]  /*267f0*/  LEA.HI.X.SX32 R49, R89, R0, 0x2, P6 ;  /* 0x0000000059317211 */ /* 0x000fe400030f16ff */
[----:B---3--:R-:W-:-:S02]  /*26800*/  LEA R50, P0, R91, R246, 0x2 ;  /* 0x000000f65b327211 */ /* 0x008fc400078010ff */
[-C--:B------:R-:W-:Y:S01]  /*26810*/  LEA.HI.X.SX32 R53, R90, R0.reuse, 0x2, P4 ;  /* 0x000000005a357211 */ /* 0x080fe200020f16ff */
[----:B------:R-:W-:Y:S01]  /*26820*/  IMAD R94, R94, c[0x0][0x190], RZ ;  /* 0x000064005e5e7a24 */ /* 0x000fe200078e02ff */
[----:B------:R-:W-:Y:S01]  /*26830*/  LEA.HI.X.SX32 R51, R91, R0, 0x2, P0 ;  /* 0x000000005b337211 */ /* 0x000fe200000f16ff */
[----:B------:R1:W-:Y:S01]  /*26840*/  STL.64 [R1+0xb78], R48 ;  /* 0x000b783001007387 */ /* 0x0003e20000100a00 */
[----:B------:R-:W-:-:S03]  /*26850*/  IMAD R93, R93, c[0x0][0x190], RZ ;  /* 0x000064005d5d7a24 */ /* 0x000fc600078e02ff */
[----:B------:R-:W-:Y:S01]  /*26860*/  STL.64 [R1+0xb70], R52 ;  /* 0x000b703401007387 */ /* 0x000fe20000100a00 */
[----:B------:R-:W-:-:S03]  /*26870*/  IMAD R95, R95, c[0x0][0x190], RZ ;  /* 0x000064005f5f7a24 */ /* 0x000fc600078e02ff */
[----:B------:R2:W-:Y:S01]  /*26880*/  STL.64 [R1+0xb68], R50 ;  /* 0x000b683201007387 */ /* 0x0005e20000100a00 */
[----:B-1----:R-:W-:Y:S01]  /*26890*/  LEA R48, P6, R92, R246, 0x2 ;  /* 0x000000f65c307211 */ /* 0x002fe200078c10ff */
[----:B------:R-:W-:-:S03]  /*268a0*/  IMAD R96, R96, c[0x0][0x190], RZ ;  /* 0x0000640060607a24 */ /* 0x000fc600078e02ff */
[----:B------:R-:W-:Y:S02]  /*268b0*/  LEA.HI.X.SX32 R49, R92, R0, 0x2, P6 ;  /* 0x000000005c317211 */ /* 0x000fe400030f16ff */
[CC--:B--2---:R-:W-:Y:S02]  /*268c0*/  LEA R50, P0, R94.reuse, R246.reuse, 0x2 ;  /* 0x000000f65e327211 */ /* 0x0c4fe400078010ff */
[----:B------:R-:W-:Y:S01]  /*268d0*/  LEA R248, P4, R93, R246, 0x2 ;  /* 0x000000f65df87211 */ /* 0x000fe200078810ff */
[----:B------:R-:W-:Y:S01]  /*268e0*/  IMAD R97, R97, c[0x0][0x190], RZ ;  /* 0x0000640061617a24 */ /* 0x000fe200078e02ff */
[-C--:B------:R-:W-:Y:S01]  /*268f0*/  LEA.HI.X.SX32 R51, R94, R0.reuse, 0x2, P0 ;  /* 0x000000005e337211 */ /* 0x080fe200000f16ff */
[----:B------:R1:W-:Y:S01]  /*26900*/  STL.64 [R1+0xb60], R48 ;  /* 0x000b603001007387 */ /* 0x0003e20000100a00 */
[----:B------:R-:W-:Y:S02]  /*26910*/  LEA.HI.X.SX32 R249, R93, R0, 0x2, P4 ;  /* 0x000000005df97211 */ /* 0x000fe400020f16ff */
[-C--:B------:R-:W-:Y:S01]  /*26920*/  LEA R52, P4, R96, R246.reuse, 0x2 ;  /* 0x000000f660347211 */ /* 0x080fe200078810ff */
[----:B------:R2:W-:Y:S01]  /*26930*/  STL.64 [R1+0xb50], R50 ;  /* 0x000b503201007387 */ /* 0x0005e20000100a00 */
[----:B------:R-:W-:Y:S01]  /*26940*/  IMAD R98, R98, c[0x0][0x190], RZ ;  /* 0x0000640062627a24 */ /* 0x000fe200078e02ff */
[----:B-1----:R-:W-:Y:S01]  /*26950*/  LEA R48, P6, R95, R246, 0x2 ;  /* 0x000000f65f307211 */ /* 0x002fe200078c10ff */
[----:B------:R-:W-:Y:S01]  /*26960*/  IMAD R99, R99, c[0x0][0x190], RZ ;  /* 0x0000640063637a24 */ /* 0x000fe200078e02ff */
[----:B------:R-:W-:-:S02]  /*26970*/  LEA.HI.X.SX32 R53, R96, R0, 0x2, P4 ;  /* 0x0000000060357211 */ /* 0x000fc400020f16ff */
[----:B--2---:R-:W-:Y:S02]  /*26980*/  LEA R50, P0, R97, R246, 0x2 ;  /* 0x000000f661327211 */ /* 0x004fe400078010ff */
[-C--:B------:R-:W-:Y:S01]  /*26990*/  LEA.HI.X.SX32 R49, R95, R0.reuse, 0x2, P6 ;  /* 0x000000005f317211 */ /* 0x080fe200030f16ff */
[----:B------:R-:W-:Y:S01]  /*269a0*/  STL.64 [R1+0xb58], R248 ;  /* 0x000b58f801007387 */ /* 0x000fe20000100a00 */
[----:B------:R-:W-:Y:S01]  /*269b0*/  LEA.HI.X.SX32 R51, R97, R0, 0x2, P0 ;  /* 0x0000000061337211 */ /* 0x000fe200000f16ff */
[----:B------:R-:W-:Y:S02]  /*269c0*/  IMAD R100, R100, c[0x0][0x190], RZ ;  /* 0x0000640064647a24 */ /* 0x000fe400078e02ff */
[----:B------:R-:W-:Y:S04]  /*269d0*/  STL.64 [R1+0x1f88], R248 ;  /* 0x001f88f801007387 */ /* 0x000fe80000100a00 */
[----:B------:R1:W-:Y:S04]  /*269e0*/  STL.64 [R1+0xb48], R48 ;  /* 0x000b483001007387 */ /* 0x0003e80000100a00 */
[----:B------:R2:W-:Y:S01]  /*269f0*/  STL.64 [R1+0xb40], R52 ;  /* 0x000b403401007387 */ /* 0x0005e20000100a00 */
[----:B------:R-:W-:-:S03]  /*26a00*/  IMAD R101, R101, c[0x0][0x190], RZ ;  /* 0x0000640065657a24 */ /* 0x000fc600078e02ff */
[----:B------:R3:W-:Y:S01]  /*26a10*/  STL.64 [R1+0xb38], R50 ;  /* 0x000b383201007387 */ /* 0x0007e20000100a00 */
[CC--:B-1----:R-:W-:Y:S02]  /*26a20*/  LEA R48, P6, R98.reuse, R246.reuse, 0x2 ;  /* 0x000000f662307211 */ /* 0x0c2fe400078c10ff */
[C---:B--2---:R-:W-:Y:S02]  /*26a30*/  LEA R52, P4, R99.reuse, R246, 0x2 ;  /* 0x000000f663347211 */ /* 0x044fe400078810ff */
[----:B------:R-:W-:Y:S02]  /*26a40*/  LEA.HI.X.SX32 R49, R98, R0, 0x2, P6 ;  /* 0x0000000062317211 */ /* 0x000fe400030f16ff */
[----:B---3--:R-:W-:Y:S01]  /*26a50*/  LEA R50, P0, R100, R246, 0x2 ;  /* 0x000000f664327211 */ /* 0x008fe200078010ff */
[----:B------:R-:W-:Y:S01]  /*26a60*/  IMAD R102, R102, c[0x0][0x190], RZ ;  /* 0x0000640066667a24 */ /* 0x000fe200078e02ff */
[-C--:B------:R-:W-:Y:S01]  /*26a70*/  LEA.HI.X.SX32 R53, R99, R0.reuse, 0x2, P4 ;  /* 0x0000000063357211 */ /* 0x080fe200020f16ff */
[----:B------:R-:W-:Y:S01]  /*26a80*/  IMAD R103, R103, c[0x0][0x190], RZ ;  /* 0x0000640067677a24 */ /* 0x000fe200078e02ff */
[----:B------:R-:W-:Y:S01]  /*26a90*/  LEA.HI.X.SX32 R51, R100, R0, 0x2, P0 ;  /* 0x0000000064337211 */ /* 0x000fe200000f16ff */
        /* <DEDUP_REMOVED lines=31> */
[C---:B---3--:R-:W-:Y:S02]  /*26c90*/  LEA R50, P0, R109.reuse, R246, 0x2 ;  /* 0x000000f66d327211 */ /* 0x048fe400078010ff */
        /* <DEDUP_REMOVED lines=97> */
[----:B------:R1:W-:Y:S01]  /*272b0*/  STL.64 [R1+0xa28], R48 ;  /* 0x000a283001007387 */ /* 0x0003e20000100a00 */
[----:B------:R-:W-:-:S03]  /*272c0*/  LEA.HI.X.SX32 R51, R133, R0, 0x2, P0 ;  /* 0x0000000085337211 */ /* 0x000fc600000f16ff */
[----:B------:R2:W-:Y:S01]  /*272d0*/  STL.64 [R1+0xa20], R52 ;  /* 0x000a203401007387 */ /* 0x0005e20000100a00 */
[----:B------:R-:W-:-:S03]  /*272e0*/  IMAD R194, R194, c[0x0][0x190], RZ ;  /* 0x00006400c2c27a24 */ /* 0x000fc600078e02ff */
[----:B------:R3:W-:Y:S01]  /*272f0*/  STL.64 [R1+0xa18], R50 ;  /* 0x000a183201007387 */ /* 0x0007e20000100a00 */
[CC--:B-1----:R-:W-:Y:S02]  /*27300*/  LEA R48, P6, R134.reuse, R246.reuse, 0x2 ;  /* 0x000000f686307211 */ /* 0x0c2fe400078c10ff */
[----:B--2---:R-:W-:Y:S02]  /*27310*/  LEA R52, P4, R135, R246, 0x2 ;  /* 0x000000f687347211 */ /* 0x004fe400078810ff */
        /* <DEDUP_REMOVED lines=11> */
[----:B--2---:R-:W-:Y:S02]  /*273d0*/  LEA R52, P4, R195, R246, 0x2 ;  /* 0x000000f6c3347211 */ /* 0x004fe400078810ff */
[----:B------:R-:W-:Y:S02]  /*273e0*/  LEA.HI.X.SX32 R49, R194, R0, 0x2, P6 ;  /* 0x00000000c2317211 */ /* 0x000fe400030f16ff */
[----:B---3--:R-:W-:Y:S02]  /*273f0*/  LEA R50, P0, R197, R246, 0x2 ;  /* 0x000000f6c5327211 */ /* 0x008fe400078010ff */
[-C--:B------:R-:W-:Y:S01]  /*27400*/  LEA.HI.X.SX32 R53, R195, R0.reuse, 0x2, P4 ;  /* 0x00000000c3357211 */ /* 0x080fe200020f16ff */
[----:B------:R1:W-:Y:S01]  /*27410*/  STL.64 [R1+0x9f8], R48 ;  /* 0x0009f83001007387 */ /* 0x0003e20000100a00 */
[----:B------:R-:W-:-:S03]  /*27420*/  LEA.HI.X.SX32 R51, R197, R0, 0x2, P0 ;  /* 0x00000000c5337211 */ /* 0x000fc600000f16ff */
        /* <DEDUP_REMOVED lines=120> */
[----:B------:R2:W-:Y:S04]  /*27bb0*/  STL.64 [R1+0x900], R52 ;  /* 0x0009003401007387 */ /* 0x0005e80000100a00 */
[----:B------:R3:W-:Y:S01]  /*27bc0*/  STL.64 [R1+0x8f8], R50 ;  /* 0x0008f83201007387 */ /* 0x0007e20000100a00 */
[----:B-1----:R-:W-:-:S02]  /*27bd0*/  LEA R48, P6, R228, R246, 0x2 ;  /* 0x000000f6e4307211 */ /* 0x002fc400078c10ff */
        /* <DEDUP_REMOVED lines=32> */
[----:B------:R-:W2:Y:S04]  /*27de0*/  LDL.LU R183, [R1+0x15c] ;  /* 0x00015c0001b77983 */ /* 0x000ea80000300800 */
[----:B------:R3:W-:Y:S01]  /*27df0*/  STL.64 [R1+0x898], R52 ;  /* 0x0008983401007387 */ /* 0x0007e20000100a00 */
[----:B-1----:R-:W-:-:S03]  /*27e00*/  LEA R48, P6, R237, R246, 0x2 ;  /* 0x000000f6ed307211 */ /* 0x002fc600078c10ff */
[----:B------:R-:W4:Y:S01]  /*27e10*/  LDL.LU R186, [R1+0x160] ;  /* 0x0001600001ba7983 */ /* 0x000f220000300800 */
[----:B------:R-:W-:Y:S01]  /*27e20*/  IMAD.MOV.U32 R173, RZ, RZ, R172 ;  /* 0x000000ffffad7224 */ /* 0x000fe200078e00ac */
[----:B------:R-:W-:Y:S02]  /*27e30*/  LEA.HI.X.SX32 R49, R237, R0, 0x2, P6 ;  /* 0x00000000ed317211 */ /* 0x000fe400030f16ff */
[----:B------:R1:W-:Y:S01]  /*27e40*/  STL.64 [R1+0x890], R50 ;  /* 0x0008903201007387 */ /* 0x0003e20000100a00 */
[----:B---3--:R-:W-:-:S03]  /*27e50*/  LEA R52, P4, R238, R246, 0x2 ;  /* 0x000000f6ee347211 */ /* 0x008fc600078810ff */
[----:B------:R-:W3:Y:S01]  /*27e60*/  LDL.LU R61, [R1+0x164] ;  /* 0x00016400013d7983 */ /* 0x000ee20000300800 */
[----:B------:R-:W-:Y:S01]  /*27e70*/  IMAD R240, R240, c[0x0][0x190], RZ ;  /* 0x00006400f0f07a24 */ /* 0x000fe200078e02ff */
[----:B------:R-:W-:Y:S02]  /*27e80*/  MOV R172, R169 ;  /* 0x000000a900ac7202 */ /* 0x000fe40000000f00 */
[----:B------:R-:W-:Y:S02]  /*27e90*/  LEA.HI.X.SX32 R53, R238, R0, 0x2, P4 ;  /* 0x00000000ee357211 */ /* 0x000fe400020f16ff */
[----:B-1----:R-:W-:Y:S01]  /*27ea0*/  LEA R50, P0, R239, R246, 0x2 ;  /* 0x000000f6ef327211 */ /* 0x002fe200078010ff */
[----:B------:R-:W-:Y:S01]  /*27eb0*/  IMAD.MOV.U32 R169, RZ, RZ, R168 ;  /* 0x000000ffffa97224 */ /* 0x000fe200078e00a8 */
[----:B------:R1:W-:Y:S01]  /*27ec0*/  STL.64 [R1+0x888], R48 ;  /* 0x0008883001007387 */ /* 0x0003e20000100a00 */
[----:B------:R-:W-:Y:S01]  /*27ed0*/  IMAD R241, R241, c[0x0][0x190], RZ ;  /* 0x00006400f1f17a24 */ /* 0x000fe200078e02ff */
[----:B------:R-:W-:Y:S01]  /*27ee0*/  LEA.HI.X.SX32 R51, R239, R0, 0x2, P0 ;  /* 0x00000000ef337211 */ /* 0x000fe200000f16ff */
[----:B------:R-:W-:Y:S01]  /*27ef0*/  IMAD.MOV.U32 R168, RZ, RZ, R164 ;  /* 0x000000ffffa87224 */ /* 0x000fe200078e00a4 */
[----:B------:R-:W3:Y:S01]  /*27f00*/  LDL.LU R62, [R1+0x168] ;  /* 0x00016800013e7983 */ /* 0x000ee20000300800 */
[----:B------:R-:W-:-:S02]  /*27f10*/  IMAD.MOV.U32 R164, RZ, RZ, R159 ;  /* 0x000000ffffa47224 */ /* 0x000fc400078e009f */
[----:B------:R-:W-:Y:S01]  /*27f20*/  IMAD.MOV.U32 R159, RZ, RZ, R40 ;  /* 0x000000ffff9f7224 */ /* 0x000fe200078e0028 */
[----:B------:R1:W-:Y:S01]  /*27f30*/  STL.64 [R1+0x880], R52 ;  /* 0x0008803401007387 */ /* 0x0003e20000100a00 */
[----:B------:R-:W-:Y:S02]  /*27f40*/  IMAD.MOV.U32 R40, RZ, RZ, R251 ;  /* 0x000000ffff287224 */ /* 0x000fe400078e00fb */
[----:B------:R-:W-:Y:S01]  /*27f50*/  IMAD R251, R181, c[0x0][0x190], RZ ;  /* 0x00006400b5fb7a24 */ /* 0x000fe200078e02ff */
[C---:B-1----:R-:W-:Y:S01]  /*27f60*/  LEA R48, P6, R240.reuse, R246, 0x2 ;  /* 0x000000f6f0307211 */ /* 0x042fe200078c10ff */
[----:B------:R-:W3:Y:S04]  /*27f70*/  LDL.LU R182, [R1+0x16c] ;  /* 0x00016c0001b67983 */ /* 0x000ee80000300800 */
[----:B------:R1:W-:Y:S01]  /*27f80*/  STL.64 [R1+0x878], R50 ;  /* 0x0008783201007387 */ /* 0x0003e20000100a00 */
[----:B------:R-:W-:-:S02]  /*27f90*/  LEA.HI.X.SX32 R49, R240, R0, 0x2, P6 ;  /* 0x00000000f0317211 */ /* 0x000fc400030f16ff */
[C---:B------:R-:W-:Y:S01]  /*27fa0*/  LEA R52, P4, R241.reuse, R246, 0x2 ;  /* 0x000000f6f1347211 */ /* 0x040fe200078810ff */
[----:B------:R-:W3:Y:S03]  /*27fb0*/  LDL.LU R181, [R1+0x170] ;  /* 0x0001700001b57983 */ /* 0x000ee60000300800 */
[----:B------:R-:W-:Y:S01]  /*27fc0*/  LEA.HI.X.SX32 R53, R241, R0, 0x2, P4 ;  /* 0x00000000f1357211 */ /* 0x000fe200020f16ff */
[----:B------:R1:W-:Y:S04]  /*27fd0*/  STL.64 [R1+0x870], R48 ;  /* 0x0008703001007387 */ /* 0x0003e80000100a00 */
[----:B------:R-:W3:Y:S04]  /*27fe0*/  LDL.LU R179, [R1+0x174] ;  /* 0x0001740001b37983 */ /* 0x000ee80000300800 */
[----:B------:R1:W-:Y:S04]  /*27ff0*/  STL.64 [R1+0x868], R52 ;  /* 0x0008683401007387 */ /* 0x0003e80000100a00 */
[----:B------:R-:W3:Y:S01]  /*28000*/  LDL.LU R185, [R1+0x178] ;  /* 0x0001780001b97983 */ /* 0x000ee20000300800 */
[----:B------:R-:W-:-:S02]  /*28010*/  IMAD R242, R242, c[0x0][0x190], RZ ;  /* 0x00006400f2f27a24 */ /* 0x000fc400078e02ff */
[----:B------:R-:W-:-:S03]  /*28020*/  IMAD R243, R243, c[0x0][0x190], RZ ;  /* 0x00006400f3f37a24 */ /* 0x000fc600078e02ff */
[-C--:B-1----:R-:W-:Y:S01]  /*28030*/  LEA R50, P0, R242, R246.reuse, 0x2 ;  /* 0x000000f6f2327211 */ /* 0x082fe200078010ff */
[----:B------:R-:W-:Y:S01]  /*28040*/  IMAD R244, R244, c[0x0][0x190], RZ ;  /* 0x00006400f4f47a24 */ /* 0x000fe200078e02ff */
[----:B------:R-:W-:Y:S01]  /*28050*/  LEA R48, P6, R243, R246, 0x2 ;  /* 0x000000f6f3307211 */ /* 0x000fe200078c10ff */
[----:B------:R-:W-:Y:S01]  /*28060*/  IMAD R245, R245, c[0x0][0x190], RZ ;  /* 0x00006400f5f57a24 */ /* 0x000fe200078e02ff */
[-C--:B------:R-:W-:Y:S01]  /*28070*/  LEA.HI.X.SX32 R51, R242, R0.reuse, 0x2, P0 ;  /* 0x00000000f2337211 */ /* 0x080fe200000f16ff */
[----:B------:R-:W-:Y:S01]  /*28080*/  IMAD R247, R247, c[0x0][0x190], RZ ;  /* 0x00006400f7f77a24 */ /* 0x000fe200078e02ff */
[----:B------:R-:W-:Y:S02]  /*28090*/  LEA.HI.X.SX32 R49, R243, R0, 0x2, P6 ;  /* 0x00000000f3317211 */ /* 0x000fe400030f16ff */
[C---:B------:R-:W-:Y:S01]  /*280a0*/  LEA R52, P4, R244.reuse, R246, 0x2 ;  /* 0x000000f6f4347211 */ /* 0x040fe200078810ff */
[----:B------:R1:W-:Y:S04]  /*280b0*/  STL.64 [R1+0x860], R50 ;  /* 0x0008603201007387 */ /* 0x0003e80000100a00 */
[----:B------:R-:W3:Y:S01]  /*280c0*/  LDL.LU R180, [R1+0x17c] ;  /* 0x00017c0001b47983 */ /* 0x000ee20000300800 */
[----:B------:R-:W-:-:S03]  /*280d0*/  LEA.HI.X.SX32 R53, R244, R0, 0x2, P4 ;  /* 0x00000000f4357211 */ /* 0x000fc600020f16ff */
[----:B------:R1:W-:Y:S02]  /*280e0*/  STL.64 [R1+0x858], R48 ;  /* 0x0008583001007387 */ /* 0x0003e40000100a00 */
[C---:B-1----:R-:W-:Y:S02]  /*280f0*/  LEA R50, P0, R245.reuse, R246, 0x2 ;  /* 0x000000f6f5327211 */ /* 0x042fe400078010ff */
[----:B------:R-:W3:Y:S02]  /*28100*/  LDL.LU R63, [R1+0x180] ;  /* 0x00018000013f7983 */ /* 0x000ee40000300800 */
[----:B------:R-:W-:Y:S02]  /*28110*/  LEA.HI.X.SX32 R51, R245, R0, 0x2, P0 ;  /* 0x00000000f5337211 */ /* 0x000fe400000f16ff */
[C---:B------:R-:W-:Y:S01]  /*28120*/  LEA R48, P6, R247.reuse, R246, 0x2 ;  /* 0x000000f6f7307211 */ /* 0x040fe200078c10ff */
[----:B------:R2:W-:Y:S03]  /*28130*/  STL.64 [R1+0x850], R52 ;  /* 0x0008503401007387 */ /* 0x0005e60000100a00 */
[----:B------:R-:W-:Y:S01]  /*28140*/  LEA.HI.X.SX32 R49, R247, R0, 0x2, P6 ;  /* 0x00000000f7317211 */ /* 0x000fe200030f16ff */
[----:B------:R-:W3:Y:S04]  /*28150*/  LDL.LU R64, [R1+0x184] ;  /* 0x0001840001407983 */ /* 0x000ee80000300800 */
[----:B------:R4:W-:Y:S04]  /*28160*/  STL.64 [R1+0x848], R50 ;  /* 0x0008483201007387 */ /* 0x0009e80000100a00 */
[----:B------:R-:W3:Y:S04]  /*28170*/  LDL.LU R184, [R1+0x188] ;  /* 0x0001880001b87983 */ /* 0x000ee80000300800 */
[----:B------:R3:W-:Y:S04]  /*28180*/  STL.64 [R1+0x840], R48 ;  /* 0x0008403001007387 */ /* 0x0007e80000100a00 */
[----:B------:R-:W3:Y:S01]  /*28190*/  LDL.LU R65, [R1+0x190] ;  /* 0x0001900001417983 */ /* 0x000ee20000300800 */
[----:B--2---:R-:W-:-:S04]  /*281a0*/  LEA R52, P4, R183, R246, 0x2 ;  /* 0x000000f6b7347211 */ /* 0x004fc800078810ff */
[----:B------:R-:W-:Y:S02]  /*281b0*/  LEA.HI.X.SX32 R53, R183, R0, 0x2, P4 ;  /* 0x00000000b7357211 */ /* 0x000fe400020f16ff */
[----:B----4-:R-:W-:-:S03]  /*281c0*/  LEA R50, P0, R186, R246, 0x2 ;  /* 0x000000f6ba327211 */ /* 0x010fc600078010ff */
[----:B------:R1:W-:Y:S01]  /*281d0*/  STL.64 [R1+0x838], R52 ;  /* 0x0008383401007387 */ /* 0x0003e20000100a00 */
[----:B------:R-:W-:-:S03]  /*281e0*/  LEA.HI.X.SX32 R51, R186, R0, 0x2, P0 ;  /* 0x00000000ba337211 */ /* 0x000fc600000f16ff */
[----:B------:R-:W2:Y:S01]  /*281f0*/  LDL.LU R183, [R1+0x19c] ;  /* 0x00019c0001b77983 */ /* 0x000ea20000300800 */
[----:B---3--:R-:W-:-:S03]  /*28200*/  LEA R48, P6, R61, R246, 0x2 ;  /* 0x000000f63d307211 */ /* 0x008fc600078c10ff */
[----:B------:R3:W-:Y:S01]  /*28210*/  STL.64 [R1+0x830], R50 ;  /* 0x0008303201007387 */ /* 0x0007e20000100a00 */
[----:B------:R-:W-:-:S03]  /*28220*/  LEA.HI.X.SX32 R49, R61, R0, 0x2, P6 ;  /* 0x000000003d317211 */ /* 0x000fc600030f16ff */
[----:B------:R-:W4:Y:S04]  /*28230*/  LDL.LU R186, [R1+0x1a0] ;  /* 0x0001a00001ba7983 */ /* 0x000f280000300800 */
[----:B------:R3:W-:Y:S04]  /*28240*/  STL.64 [R1+0x828], R48 ;  /* 0x0008283001007387 */ /* 0x0007e80000100a00 */
[----:B------:R-:W4:Y:S01]  /*28250*/  LDL.LU R61, [R1+0x1a4] ;  /* 0x0001a400013d7983 */ /* 0x000f220000300800 */
[----:B-1----:R-:W-:-:S04]  /*28260*/  LEA R52, P4, R62, R246, 0x2 ;  /* 0x000000f63e347211 */ /* 0x002fc800078810ff */
[----:B------:R-:W-:Y:S02]  /*28270*/  LEA.HI.X.SX32 R53, R62, R0, 0x2, P4 ;  /* 0x000000003e357211 */ /* 0x000fe400020f16ff */
[----:B---3--:R-:W-:-:S03]  /*28280*/  LEA R50, P0, R182, R246, 0x2 ;  /* 0x000000f6b6327211 */ /* 0x008fc600078010ff */
[----:B------:R1:W-:Y:S01]  /*28290*/  STL.64 [R1+0x820], R52 ;  /* 0x0008203401007387 */ /* 0x0003e20000100a00 */
[----:B------:R-:W-:-:S03]  /*282a0*/  LEA.HI.X.SX32 R51, R182, R0, 0x2, P0 ;  /* 0x00000000b6337211 */ /* 0x000fc600000f16ff */
[----:B------:R-:W3:Y:S01]  /*282b0*/  LDL.LU R62, [R1+0x1a8] ;  /* 0x0001a800013e7983 */ /* 0x000ee20000300800 */
[----:B------:R-:W-:-:S03]  /*282c0*/  LEA R48, P6, R181, R246, 0x2 ;  /* 0x000000f6b5307211 */ /* 0x000fc600078c10ff */
[----:B------:R1:W-:Y:S01]  /*282d0*/  STL.64 [R1+0x818], R50 ;  /* 0x0008183201007387 */ /* 0x0003e20000100a00 */
[----:B------:R-:W-:-:S03]  /*282e0*/  LEA.HI.X.SX32 R49, R181, R0, 0x2, P6 ;  /* 0x00000000b5317211 */ /* 0x000fc600030f16ff */
[----:B------:R-:W3:Y:S01]  /*282f0*/  LDL.LU R182, [R1+0x1ac] ;  /* 0x0001ac0001b67983 */ /* 0x000ee20000300800 */
[----:B-1----:R-:W-:-:S03]  /*28300*/  LEA R52, P4, R179, R246, 0x2 ;  /* 0x000000f6b3347211 */ /* 0x002fc600078810ff */
[----:B------:R1:W-:Y:S04]  /*28310*/  STL.64 [R1+0x810], R48 ;  /* 0x0008103001007387 */ /* 0x0003e80000100a00 */
[----:B------:R-:W3:Y:S01]  /*28320*/  LDL.LU R181, [R1+0x1b0] ;  /* 0x0001b00001b57983 */ /* 0x000ee20000300800 */
[----:B------:R-:W-:Y:S02]  /*28330*/  LEA.HI.X.SX32 R53, R179, R0, 0x2, P4 ;  /* 0x00000000b3357211 */ /* 0x000fe400020f16ff */
[----:B------:R-:W-:-:S04]  /*28340*/  LEA R50, P0, R185, R246, 0x2 ;  /* 0x000000f6b9327211 */ /* 0x000fc800078010ff */
[----:B------:R-:W-:Y:S01]  /*28350*/  LEA.HI.X.SX32 R51, R185, R0, 0x2, P0 ;  /* 0x00000000b9337211 */ /* 0x000fe200000f16ff */
[----:B------:R1:W-:Y:S04]  /*28360*/  STL.64 [R1+0x808], R52 ;  /* 0x0008083401007387 */ /* 0x0003e80000100a00 */
[----:B------:R-:W3:Y:S04]  /*28370*/  LDL.LU R179, [R1+0x1b4] ;  /* 0x0001b40001b37983 */ /* 0x000ee80000300800 */
[----:B------:R1:W-:Y:S04]  /*28380*/  STL.64 [R1+0x800], R50 ;  /* 0x0008003201007387 */ /* 0x0003e80000100a00 */
[----:B------:R-:W3:Y:S01]  /*28390*/  LDL.LU R185, [R1+0x1b8] ;  /* 0x0001b80001b97983 */ /* 0x000ee20000300800 */
[----:B-1----:R-:W-:-:S04]  /*283a0*/  LEA R48, P6, R180, R246, 0x2 ;  /* 0x000000f6b4307211 */ /* 0x002fc800078c10ff */
[----:B------:R-:W-:Y:S02]  /*283b0*/  LEA.HI.X.SX32 R49, R180, R0, 0x2, P6 ;  /* 0x00000000b4317211 */ /* 0x000fe400030f16ff */
[----:B------:R-:W-:-:S03]  /*283c0*/  LEA R52, P4, R63, R246, 0x2 ;  /* 0x000000f63f347211 */ /* 0x000fc600078810ff */
[----:B------:R1:W-:Y:S01]  /*283d0*/  STL.64 [R1+0x7f8], R48 ;  /* 0x0007f83001007387 */ /* 0x0003e20000100a00 */
[----:B------:R-:W-:-:S03]  /*283e0*/  LEA.HI.X.SX32 R53, R63, R0, 0x2, P4 ;  /* 0x000000003f357211 */ /* 0x000fc600020f16ff */
[----:B------:R-:W3:Y:S04]  /*283f0*/  LDL.LU R180, [R1+0x1bc] ;  /* 0x0001bc0001b47983 */ /* 0x000ee80000300800 */
[----:B------:R1:W-:Y:S01]  /*28400*/  STL.64 [R1+0x7f0], R52 ;  /* 0x0007f03401007387 */ /* 0x0003e20000100a00 */
[----:B------:R-:W-:-:S03]  /*28410*/  LEA R50, P0, R64, R246, 0x2 ;  /* 0x000000f640327211 */ /* 0x000fc600078010ff */
[----:B------:R-:W3:Y:S01]  /*28420*/  LDL.LU R63, [R1+0x1c0] ;  /* 0x0001c000013f7983 */ /* 0x000ee20000300800 */
[----:B------:R-:W-:Y:S02]  /*28430*/  LEA.HI.X.SX32 R51, R64, R0, 0x2, P0 ;  /* 0x0000000040337211 */ /* 0x000fe400000f16ff */
[----:B-1----:R-:W-:-:S03]  /*28440*/  LEA R48, P6, R184, R246, 0x2 ;  /* 0x000000f6b8307211 */ /* 0x002fc600078c10ff */
[----:B------:R2:W-:Y:S01]  /*28450*/  STL.64 [R1+0x7e8], R50 ;  /* 0x0007e83201007387 */ /* 0x0005e20000100a00 */
[----:B------:R-:W-:-:S03]  /*28460*/  LEA.HI.X.SX32 R49, R184, R0, 0x2, P6 ;  /* 0x00000000b8317211 */ /* 0x000fc600030f16ff */
[----:B------:R-:W3:Y:S01]  /*28470*/  LDL.LU R64, [R1+0x1c4] ;  /* 0x0001c40001407983 */ /* 0x000ee20000300800 */
[----:B------:R-:W-:-:S03]  /*28480*/  LEA R52, P4, R65, R246, 0x2 ;  /* 0x000000f641347211 */ /* 0x000fc600078810ff */
[----:B------:R4:W-:Y:S01]  /*28490*/  STL.64 [R1+0x7e0], R48 ;  /* 0x0007e03001007387 */ /* 0x0009e20000100a00 */
[----:B------:R-:W-:-:S03]  /*284a0*/  LEA.HI.X.SX32 R53, R65, R0, 0x2, P4 ;  /* 0x0000000041357211 */ /* 0x000fc600020f16ff */
        /* <DEDUP_REMOVED lines=9> */
[----:B-1----:R-:W-:-:S03]  /*28540*/  LEA R52, P4, R61, R246, 0x2 ;  /* 0x000000f63d347211 */ /* 0x002fc600078810ff */
[----:B------:R1:W-:Y:S01]  /*28550*/  STL.64 [R1+0x7c8], R48 ;  /* 0x0007c83001007387 */ /* 0x0003e20000100a00 */
[----:B------:R-:W-:-:S03]  /*28560*/  LEA.HI.X.SX32 R53, R61, R0, 0x2, P4 ;  /* 0x000000003d357211 */ /* 0x000fc600020f16ff */
[----:B------:R-:W4:Y:S04]  /*28570*/  LDL.LU R186, [R1+0x1d4] ;  /* 0x0001d40001ba7983 */ /* 0x000f280000300800 */
[----:B------:R1:W-:Y:S04]  /*28580*/  STL.64 [R1+0x7c0], R52 ;  /* 0x0007c03401007387 */ /* 0x0003e80000100a00 */
[----:B------:R-:W4:Y:S01]  /*28590*/  LDL.LU R61, [R1+0x1d8] ;  /* 0x0001d800013d7983 */ /* 0x000f220000300800 */
[----:B---3--:R-:W-:-:S04]  /*285a0*/  LEA R50, P0, R62, R246, 0x2 ;  /* 0x000000f63e327211 */ /* 0x008fc800078010ff */
        /* <DEDUP_REMOVED lines=9> */
[----:B------:R1:W-:Y:S02]  /*28640*/  STL.64 [R1+0x7a8], R52 ;  /* 0x0007a83401007387 */ /* 0x0003e40000100a00 */
[C---:B-1----:R-:W-:Y:S02]  /*28650*/  LEA R50, P0, R179.reuse, R246, 0x2 ;  /* 0x000000f6b3327211 */ /* 0x042fe400078010ff */
[----:B------:R-:W3:Y:S02]  /*28660*/  LDL.LU R181, [R1+0x1e4] ;  /* 0x0001e40001b57983 */ /* 0x000ee40000300800 */
[----:B------:R-:W-:-:S02]  /*28670*/  LEA.HI.X.SX32 R51, R179, R0, 0x2, P0 ;  /* 0x00000000b3337211 */ /* 0x000fc400000f16ff */
[----:B------:R-:W-:-:S03]  /*28680*/  LEA R48, P6, R185, R246, 0x2 ;  /* 0x000000f6b9307211 */ /* 0x000fc600078c10ff */
[----:B------:R1:W-:Y:S01]  /*28690*/  STL.64 [R1+0x7a0], R50 ;  /* 0x0007a03201007387 */ /* 0x0003e20000100a00 */
[----:B------:R-:W-:-:S03]  /*286a0*/  LEA.HI.X.SX32 R49, R185, R0, 0x2, P6 ;  /* 0x00000000b9317211 */ /* 0x000fc600030f16ff */
[----:B------:R-:W3:Y:S04]  /*286b0*/  LDL.LU R179, [R1+0x1e8] ;  /* 0x0001e80001b37983 */ /* 0x000ee80000300800 */
[----:B------:R1:W-:Y:S04]  /*286c0*/  STL.64 [R1+0x798], R48 ;  /* 0x0007983001007387 */ /* 0x0003e80000100a00 */
[----:B------:R-:W3:Y:S01]  /*286d0*/  LDL.LU R185, [R1+0x1ec] ;  /* 0x0001ec0001b97983 */ /* 0x000ee20000300800 */
[----:B------:R-:W-:-:S04]  /*286e0*/  LEA R52, P4, R180, R246, 0x2 ;  /* 0x000000f6b4347211 */ /* 0x000fc800078810ff */
[----:B------:R-:W-:Y:S02]  /*286f0*/  LEA.HI.X.SX32 R53, R180, R0, 0x2, P4 ;  /* 0x00000000b4357211 */ /* 0x000fe400020f16ff */
[----:B-1----:R-:W-:-:S03]  /*28700*/  LEA R50, P0, R63, R246, 0x2 ;  /* 0x000000f63f327211 */ /* 0x002fc600078010ff */
        /* <DEDUP_REMOVED lines=95> */
[----:B------:R-:W3:Y:S01]  /*28d00*/  LDL.LU R181, [R1+0x264] ;  /* 0x0002640001b57983 */ /* 0x000ee20000300800 */
        /* <DEDUP_REMOVED lines=34> */
[----:B------:R-:W-:-:S05]  /*28f30*/  LEA.HI.X.SX32 R53, R186, R0, 0x2, P4 ;  /* 0x00000000ba357211 */ /* 0x000fca00020f16ff */
[----:B------:R4:W-:Y:S04]  /*28f40*/  STL.64 [R1+0x688], R52 ;  /* 0x0006883401007387 */ /* 0x0009e80000100a00 */
[----:B------:R-:W2:Y:S01]  /*28f50*/  LDL.LU R186, [R1+0x3b8] ;  /* 0x0003b80001ba7983 */ /* 0x000ea20000300800 */
[----:B---3--:R-:W-:-:S04]  /*28f60*/  LEA R50, P0, R61, R246, 0x2 ;  /* 0x000000f63d327211 */ /* 0x008fc800078010ff */
[----:B------:R-:W-:Y:S02]  /*28f70*/  LEA.HI.X.SX32 R51, R61, R0, 0x2, P0 ;  /* 0x000000003d337211 */ /* 0x000fe400000f16ff */
[----:B-1----:R-:W-:-:S03]  /*28f80*/  LEA R48, P6, R182, R246, 0x2 ;  /* 0x000000f6b6307211 */ /* 0x002fc600078c10ff */
[----:B------:R1:W-:Y:S01]  /*28f90*/  STL.64 [R1+0x680], R50 ;  /* 0x0006803201007387 */ /* 0x0003e20000100a00 */
[----:B------:R-:W-:Y:S02]  /*28fa0*/  LEA.HI.X.SX32 R49, R182, R0, 0x2, P6 ;  /* 0x00000000b6317211 */ /* 0x000fe400030f16ff */
[----:B----4-:R-:W-:-:S03]  /*28fb0*/  LEA R52, P4, R62, R246, 0x2 ;  /* 0x000000f63e347211 */ /* 0x010fc600078810ff */
[----:B------:R3:W-:Y:S01]  /*28fc0*/  STL.64 [R1+0x678], R48 ;  /* 0x0006783001007387 */ /* 0x0007e20000100a00 */
[----:B------:R-:W-:-:S03]  /*28fd0*/  LEA.HI.X.SX32 R53, R62, R0, 0x2, P4 ;  /* 0x000000003e357211 */ /* 0x000fc600020f16ff */
[----:B------:R-:W4:Y:S01]  /*28fe0*/  LDL.LU R182, [R1+0x3bc] ;  /* 0x0003bc0001b67983 */ /* 0x000f220000300800 */
[----:B-1----:R-:W-:-:S03]  /*28ff0*/  LEA R50, P0, R181, R246, 0x2 ;  /* 0x000000f6b5327211 */ /* 0x002fc600078010ff */
[----:B------:R1:W-:Y:S01]  /*29000*/  STL.64 [R1+0x670], R52 ;  /* 0x0006703401007387 */ /* 0x0003e20000100a00 */
[----:B------:R-:W-:Y:S02]  /*29010*/  LEA.HI.X.SX32 R51, R181, R0, 0x2, P0 ;  /* 0x00000000b5337211 */ /* 0x000fe400000f16ff */
[C---:B---3--:R-:W-:Y:S01]  /*29020*/  LEA R48, P6, R179.reuse, R246, 0x2 ;  /* 0x000000f6b3307211 */ /* 0x048fe200078c10ff */
[----:B------:R-:W3:Y:S03]  /*29030*/  LDL.LU R61, [R1+0x3c0] ;  /* 0x0003c000013d7983 */ /* 0x000ee60000300800 */
[----:B------:R-:W-:Y:S02]  /*29040*/  LEA.HI.X.SX32 R49, R179, R0, 0x2, P6 ;  /* 0x00000000b3317211 */ /* 0x000fe400030f16ff */
[C---:B-1----:R-:W-:Y:S01]  /*29050*/  LEA R52, P4, R185.reuse, R246, 0x2 ;  /* 0x000000f6b9347211 */ /* 0x042fe200078810ff */
[----:B------:R1:W-:Y:S03]  /*29060*/  STL.64 [R1+0x668], R50 ;  /* 0x0006683201007387 */ /* 0x0003e60000100a00 */
[----:B------:R-:W-:Y:S01]  /*29070*/  LEA.HI.X.SX32 R53, R185, R0, 0x2, P4 ;  /* 0x00000000b9357211 */ /* 0x000fe200020f16ff */
[----:B------:R-:W3:Y:S04]  /*29080*/  LDL.LU R181, [R1+0x3c4] ;  /* 0x0003c40001b57983 */ /* 0x000ee80000300800 */
[----:B------:R1:W-:Y:S04]  /*29090*/  STL.64 [R1+0x660], R48 ;  /* 0x0006603001007387 */ /* 0x0003e80000100a00 */
[----:B------:R-:W3:Y:S04]  /*290a0*/  LDL.LU R179, [R1+0x3c8] ;  /* 0x0003c80001b37983 */ /* 0x000ee80000300800 */
[----:B------:R1:W-:Y:S04]  /*290b0*/  STL.64 [R1+0x658], R52 ;  /* 0x0006583401007387 */ /* 0x0003e80000100a00 */
[----:B------:R-:W3:Y:S01]  /*290c0*/  LDL.LU R62, [R1+0x3cc] ;  /* 0x0003cc00013e7983 */ /* 0x000ee20000300800 */
[----:B-1----:R-:W-:-:S02]  /*290d0*/  LEA R50, P0, R180, R246, 0x2 ;  /* 0x000000f6b4327211 */ /* 0x002fc400078010ff */
[C---:B------:R-:W-:Y:S02]  /*290e0*/  LEA R48, P6, R63.reuse, R246, 0x2 ;  /* 0x000000f63f307211 */ /* 0x040fe400078c10ff */
[-C--:B------:R-:W-:Y:S02]  /*290f0*/  LEA.HI.X.SX32 R51, R180, R0.reuse, 0x2, P0 ;  /* 0x00000000b4337211 */ /* 0x080fe400000f16ff */
[----:B------:R-:W-:-:S03]  /*29100*/  LEA.HI.X.SX32 R49, R63, R0, 0x2, P6 ;  /* 0x000000003f317211 */ /* 0x000fc600030f16ff */
[----:B------:R1:W-:Y:S04]  /*29110*/  STL.64 [R1+0x650], R50 ;  /* 0x0006503201007387 */ /* 0x0003e80000100a00 */
[----:B------:R-:W3:Y:S01]  /*29120*/  LDL.LU R180, [R1+0x3d0] ;  /* 0x0003d00001b47983 */ /* 0x000ee20000300800 */
[-C--:B------:R-:W-:Y:S02]  /*29130*/  LEA R248, P4, R64, R246.reuse, 0x2 ;  /* 0x000000f640f87211 */ /* 0x080fe400078810ff */
[C---:B------:R-:W-:Y:S01]  /*29140*/  LEA R52, P0, R184.reuse, R246, 0x2 ;  /* 0x000000f6b8347211 */ /* 0x040fe200078010ff */
[----:B------:R2:W-:Y:S03]  /*29150*/  STL.64 [R1+0x648], R48 ;  /* 0x0006483001007387 */ /* 0x0005e60000100a00 */
[-C--:B------:R-:W-:Y:S01]  /*29160*/  LEA.HI.X.SX32 R53, R184, R0.reuse, 0x2, P0 ;  /* 0x00000000b8357211 */ /* 0x080fe200000f16ff */
[----:B------:R-:W3:Y:S01]  /*29170*/  LDL.LU R185, [R1+0x3d4] ;  /* 0x0003d40001b97983 */ /* 0x000ee20000300800 */
[----:B------:R-:W-:-:S02]  /*29180*/  LEA.HI.X.SX32 R249, R64, R0, 0x2, P4 ;  /* 0x0000000040f97211 */ /* 0x000fc400020f16ff */
[C---:B-1----:R-:W-:Y:S01]  /*29190*/  LEA R50, P6, R65.reuse, R246, 0x2 ;  /* 0x000000f641327211 */ /* 0x042fe200078c10ff */
[----:B------:R-:W3:Y:S04]  /*291a0*/  LDL.LU R63, [R1+0x3d8] ;  /* 0x0003d800013f7983 */ /* 0x000ee80000300800 */
[----:B------:R1:W-:Y:S01]  /*291b0*/  STL.64 [R1+0x638], R52 ;  /* 0x0006383401007387 */ /* 0x0003e20000100a00 */
[----:B------:R-:W-:-:S03]  /*291c0*/  LEA.HI.X.SX32 R51, R65, R0, 0x2, P6 ;  /* 0x0000000041337211 */ /* 0x000fc600030f16ff */
[----:B------:R-:W3:Y:S04]  /*291d0*/  LDL.LU R64, [R1+0x3dc] ;  /* 0x0003dc0001407983 */ /* 0x000ee80000300800 */
[----:B------:R-:W3:Y:S04]  /*291e0*/  LDL.LU R184, [R1+0x3e0] ;  /* 0x0003e00001b87983 */ /* 0x000ee80000300800 */
[----:B------:R-:W-:Y:S04]  /*291f0*/  STL.64 [R1+0x640], R248 ;  /* 0x000640f801007387 */ /* 0x000fe80000100a00 */
[----:B------:R-:W-:Y:S04]  /*29200*/  STL.64 [R1+0x1f90], R248 ;  /* 0x001f90f801007387 */ /* 0x000fe80000100a00 */
[----:B------:R4:W-:Y:S04]  /*29210*/  STL.64 [R1+0x630], R50 ;  /* 0x0006303201007387 */ /* 0x0009e80000100a00 */
[----:B------:R-:W3:Y:S01]  /*29220*/  LDL.LU R65, [R1+0x3e8] ;  /* 0x0003e80001417983 */ /* 0x000ee20000300800 */
[----:B--2---:R-:W-:-:S04]  /*29230*/  LEA R48, P4, R183, R246, 0x2 ;  /* 0x000000f6b7307211 */ /* 0x004fc800078810ff */
[----:B------:R-:W-:-:S05]  /*29240*/  LEA.HI.X.SX32 R49, R183, R0, 0x2, P4 ;  /* 0x00000000b7317211 */ /* 0x000fca00020f16ff */
[----:B------:R3:W-:Y:S04]  /*29250*/  STL.64 [R1+0x628], R48 ;  /* 0x0006283001007387 */ /* 0x0007e80000100a00 */
[----:B------:R-:W2:Y:S01]  /*29260*/  LDL.LU R183, [R1+0x3ec] ;  /* 0x0003ec0001b77983 */ /* 0x000ea20000300800 */
[----:B-1----:R-:W-:-:S04]  /*29270*/  LEA R52, P0, R186, R246, 0x2 ;  /* 0x000000f6ba347211 */ /* 0x002fc800078010ff */
[----:B------:R-:W-:-:S05]  /*29280*/  LEA.HI.X.SX32 R53, R186, R0, 0x2, P0 ;  /* 0x00000000ba357211 */ /* 0x000fca00000f16ff */
[----:B------:R1:W-:Y:S04]  /*29290*/  STL.64 [R1+0x620], R52 ;  /* 0x0006203401007387 */ /* 0x0003e80000100a00 */
[----:B------:R-:W2:Y:S01]  /*292a0*/  LDL.LU R186, [R1+0x3f0] ;  /* 0x0003f00001ba7983 */ /* 0x000ea20000300800 */
[----:B----4-:R-:W-:-:S04]  /*292b0*/  LEA R50, P6, R182, R246, 0x2 ;  /* 0x000000f6b6327211 */ /* 0x010fc800078c10ff */
[----:B------:R-:W-:Y:S02]  /*292c0*/  LEA.HI.X.SX32 R51, R182, R0, 0x2, P6 ;  /* 0x00000000b6337211 */ /* 0x000fe400030f16ff */
[----:B---3--:R-:W-:-:S03]  /*292d0*/  LEA R48, P4, R61, R246, 0x2 ;  /* 0x000000f63d307211 */ /* 0x008fc600078810ff */
[----:B------:R3:W-:Y:S01]  /*292e0*/  STL.64 [R1+0x618], R50 ;  /* 0x0006183201007387 */ /* 0x0007e20000100a00 */
[----:B------:R-:W-:-:S03]  /*292f0*/  LEA.HI.X.SX32 R49, R61, R0, 0x2, P4 ;  /* 0x000000003d317211 */ /* 0x000fc600020f16ff */
[----:B------:R-:W4:Y:S04]  /*29300*/  LDL.LU R182, [R1+0x3f4] ;  /* 0x0003f40001b67983 */ /* 0x000f280000300800 */
[----:B------:R3:W-:Y:S01]  /*29310*/  STL.64 [R1+0x610], R48 ;  /* 0x0006103001007387 */ /* 0x0007e20000100a00 */
[----:B-1----:R-:W-:-:S03]  /*29320*/  LEA R52, P0, R181, R246, 0x2 ;  /* 0x000000f6b5347211 */ /* 0x002fc600078010ff */
[----:B------:R-:W4:Y:S01]  /*29330*/  LDL.LU R61, [R1+0x3f8] ;  /* 0x0003f800013d7983 */ /* 0x000f220000300800 */
[----:B------:R-:W-:Y:S02]  /*29340*/  LEA.HI.X.SX32 R53, R181, R0, 0x2, P0 ;  /* 0x00000000b5357211 */ /* 0x000fe400000f16ff */
[----:B---3--:R-:W-:-:S03]  /*29350*/  LEA R50, P6, R179, R246, 0x2 ;  /* 0x000000f6b3327211 */ /* 0x008fc600078c10ff */
[----:B------:R1:W-:Y:S01]  /*29360*/  STL.64 [R1+0x608], R52 ;  /* 0x0006083401007387 */ /* 0x0003e20000100a00 */
[----:B------:R-:W-:-:S03]  /*29370*/  LEA.HI.X.SX32 R51, R179, R0, 0x2, P6 ;  /* 0x00000000b3337211 */ /* 0x000fc600030f16ff */
[----:B------:R-:W2:Y:S01]  /*29380*/  LDL.LU R181, [R1+0x3fc] ;  /* 0x0003fc0001b57983 */ /* 0x000ea20000300800 */
[----:B------:R-:W-:-:S03]  /*29390*/  LEA R48, P4, R62, R246, 0x2 ;  /* 0x000000f63e307211 */ /* 0x000fc600078810ff */
[----:B------:R1:W-:Y:S01]  /*293a0*/  STL.64 [R1+0x600], R50 ;  /* 0x0006003201007387 */ /* 0x0003e20000100a00 */
[----:B------:R-:W-:-:S03]  /*293b0*/  LEA.HI.X.SX32 R49, R62, R0, 0x2, P4 ;  /* 0x000000003e317211 */ /* 0x000fc600020f16ff */
[----:B------:R-:W2:Y:S04]  /*293c0*/  LDL.LU R179, [R1+0x400] ;  /* 0x0004000001b37983 */ /* 0x000ea80000300800 */
[----:B------:R1:W-:Y:S04]  /*293d0*/  STL.64 [R1+0x5f8], R48 ;  /* 0x0005f83001007387 */ /* 0x0003e80000100a00 */
[----:B------:R-:W2:Y:S01]  /*293e0*/  LDL.LU R62, [R1+0x408] ;  /* 0x00040800013e7983 */ /* 0x000ea20000300800 */
[----:B-1----:R-:W-:-:S04]  /*293f0*/  LEA R52, P0, R180, R246, 0x2 ;  /* 0x000000f6b4347211 */ /* 0x002fc800078010ff */
[----:B------:R-:W-:-:S05]  /*29400*/  LEA.HI.X.SX32 R53, R180, R0, 0x2, P0 ;  /* 0x00000000b4357211 */ /* 0x000fca00000f16ff */
[----:B------:R1:W-:Y:S01]  /*29410*/  STL.64 [R1+0x5f0], R52 ;  /* 0x0005f03401007387 */ /* 0x0003e20000100a00 */
[----:B------:R-:W-:-:S03]  /*29420*/  LEA R50, P6, R185, R246, 0x2 ;  /* 0x000000f6b9327211 */ /* 0x000fc600078c10ff */
[----:B------:R-:W2:Y:S01]  /*29430*/  LDL.LU R180, [R1+0x40c] ;  /* 0x00040c0001b47983 */ /* 0x000ea20000300800 */
[----:B------:R-:W-:Y:S02]  /*29440*/  LEA R48, P4, R63, R246, 0x2 ;  /* 0x000000f63f307211 */ /* 0x000fe400078810ff */
[-C--:B------:R-:W-:Y:S02]  /*29450*/  LEA.HI.X.SX32 R51, R185, R0.reuse, 0x2, P6 ;  /* 0x00000000b9337211 */ /* 0x080fe400030f16ff */
[----:B------:R-:W-:Y:S02]  /*29460*/  LEA.HI.X.SX32 R49, R63, R0, 0x2, P4 ;  /* 0x000000003f317211 */ /* 0x000fe400020f16ff */
[C---:B-1----:R-:W-:Y:S01]  /*29470*/  LEA R52, P0, R64.reuse, R246, 0x2 ;  /* 0x000000f640347211 */ /* 0x042fe200078010ff */
[----:B------:R1:W-:Y:S03]  /*29480*/  STL.64 [R1+0x5e8], R50 ;  /* 0x0005e83201007387 */ /* 0x0003e60000100a00 */
[----:B------:R-:W-:Y:S01]  /*29490*/  LEA.HI.X.SX32 R53, R64, R0, 0x2, P0 ;  /* 0x0000000040357211 */ /* 0x000fe200000f16ff */
[----:B------:R-:W2:Y:S04]  /*294a0*/  LDL.LU R185, [R1+0x410] ;  /* 0x0004100001b97983 */ /* 0x000ea80000300800 */
[----:B------:R1:W-:Y:S02]  /*294b0*/  STL.64 [R1+0x5e0], R48 ;  /* 0x0005e03001007387 */ /* 0x0003e40000100a00 */
[----:B-1----:R-:W-:-:S02]  /*294c0*/  LEA R50, P6, R184, R246, 0x2 ;  /* 0x000000f6b8327211 */ /* 0x002fc400078c10ff */
[----:B------:R-:W2:Y:S02]  /*294d0*/  LDL.LU R63, [R1+0x414] ;  /* 0x00041400013f7983 */ /* 0x000ea40000300800 */
[----:B------:R-:W-:Y:S02]  /*294e0*/  LEA.HI.X.SX32 R51, R184, R0, 0x2, P6 ;  /* 0x00000000b8337211 */ /* 0x000fe400030f16ff */
[----:B------:R2:W-:Y:S01]  /*294f0*/  STL.64 [R1+0x5d8], R52 ;  /* 0x0005d83401007387 */ /* 0x0005e20000100a00 */
[----:B------:R-:W-:-:S03]  /*29500*/  LEA R48, P4, R65, R246, 0x2 ;  /* 0x000000f641307211 */ /* 0x000fc600078810ff */
[----:B------:R-:W2:Y:S01]  /*29510*/  LDL.LU R64, [R1+0x418] ;  /* 0x0004180001407983 */ /* 0x000ea20000300800 */
[----:B------:R-:W-:-:S03]  /*29520*/  LEA.HI.X.SX32 R49, R65, R0, 0x2, P4 ;  /* 0x0000000041317211 */ /* 0x000fc600020f16ff */
[----:B------:R1:W-:Y:S04]  /*29530*/  STL.64 [R1+0x5d0], R50 ;  /* 0x0005d03201007387 */ /* 0x0003e80000100a00 */
[----:B------:R-:W2:Y:S04]  /*29540*/  LDL.LU R184, [R1+0x41c] ;  /* 0x00041c0001b87983 */ /* 0x000ea80000300800 */
[----:B------:R4:W-:Y:S04]  /*29550*/  STL.64 [R1+0x5c8], R48 ;  /* 0x0005c83001007387 */ /* 0x0009e80000100a00 */
[----:B------:R-:W2:Y:S02]  /*29560*/  LDL.LU R65, [R1+0x404] ;  /* 0x0004040001417983 */ /* 0x000ea40000300800 */
[----:B--2---:R-:W-:-:S04]  /*29570*/  LEA R52, P0, R183, R246, 0x2 ;  /* 0x000000f6b7347211 */ /* 0x004fc800078010ff */
[----:B------:R-:W-:-:S05]  /*29580*/  LEA.HI.X.SX32 R53, R183, R0, 0x2, P0 ;  /* 0x00000000b7357211 */ /* 0x000fca00000f16ff */
[----:B------:R2:W-:Y:S04]  /*29590*/  STL.64 [R1+0x5c0], R52 ;  /* 0x0005c03401007387 */ /* 0x0005e80000100a00 */
[----:B------:R-:W3:Y:S01]  /*295a0*/  LDL.LU R183, [R1+0x3e4] ;  /* 0x0003e40001b77983 */ /* 0x000ee20000300800 */
[----:B-1----:R-:W-:-:S04]  /*295b0*/  LEA R50, P6, R186, R246, 0x2 ;  /* 0x000000f6ba327211 */ /* 0x002fc800078c10ff */
[----:B------:R-:W-:-:S05]  /*295c0*/  LEA.HI.X.SX32 R51, R186, R0, 0x2, P6 ;  /* 0x00000000ba337211 */ /* 0x000fca00030f16ff */
[----:B------:R1:W-:Y:S04]  /*295d0*/  STL.64 [R1+0x5b8], R50 ;  /* 0x0005b83201007387 */ /* 0x0003e80000100a00 */
[----:B------:R-:W3:Y:S01]  /*295e0*/  LDL.LU R186, [R1+0x3b4] ;  /* 0x0003b40001ba7983 */ /* 0x000ee20000300800 */
[----:B----4-:R-:W-:-:S04]  /*295f0*/  LEA R48, P4, R182, R246, 0x2 ;  /* 0x000000f6b6307211 */ /* 0x010fc800078810ff */
[----:B------:R-:W-:Y:S02]  /*29600*/  LEA.HI.X.SX32 R49, R182, R0, 0x2, P4 ;  /* 0x00000000b6317211 */ /* 0x000fe400020f16ff */
[----:B--2---:R-:W-:-:S03]  /*29610*/  LEA R52, P0, R61, R246, 0x2 ;  /* 0x000000f63d347211 */ /* 0x004fc600078010ff */
[----:B------:R2:W-:Y:S01]  /*29620*/  STL.64 [R1+0x5b0], R48 ;  /* 0x0005b03001007387 */ /* 0x0005e20000100a00 */
[----:B------:R-:W-:-:S03]  /*29630*/  LEA.HI.X.SX32 R53, R61, R0, 0x2, P0 ;  /* 0x000000003d357211 */ /* 0x000fc600000f16ff */
[----:B------:R-:W4:Y:S04]  /*29640*/  LDL.LU R182, [R1+0x3a8] ;  /* 0x0003a80001b67983 */ /* 0x000f280000300800 */
[----:B------:R2:W-:Y:S01]  /*29650*/  STL.64 [R1+0x5a8], R52 ;  /* 0x0005a83401007387 */ /* 0x0005e20000100a00 */
[----:B-1----:R-:W-:-:S03]  /*29660*/  LEA R50, P6, R181, R246, 0x2 ;  /* 0x000000f6b5327211 */ /* 0x002fc600078c10ff */
[----:B------:R-:W4:Y:S01]  /*29670*/  LDL.LU R61, [R1+0x3a4] ;  /* 0x0003a400013d7983 */ /* 0x000f220000300800 */
[----:B------:R-:W-:Y:S02]  /*29680*/  LEA.HI.X.SX32 R51, R181, R0, 0x2, P6 ;  /* 0x00000000b5337211 */ /* 0x000fe400030f16ff */
[----:B--2---:R-:W-:-:S03]  /*29690*/  LEA R48, P4, R179, R246, 0x2 ;  /* 0x000000f6b3307211 */ /* 0x004fc600078810ff */
        /* <DEDUP_REMOVED lines=9> */
[----:B-1----:R-:W-:-:S04]  /*29730*/  LEA R50, P6, R180, R246, 0x2 ;  /* 0x000000f6b4327211 */ /* 0x002fc800078c10ff */
[----:B------:R-:W-:-:S05]  /*29740*/  LEA.HI.X.SX32 R51, R180, R0, 0x2, P6 ;  /* 0x00000000b4337211 */ /* 0x000fca00030f16ff */
[----:B------:R1:W-:Y:S04]  /*29750*/  STL.64 [R1+0x588], R50 ;  /* 0x0005883201007387 */ /* 0x0003e80000100a00 */
[----:B------:R-:W3:Y:S01]  /*29760*/  LDL.LU R180, [R1+0x394] ;  /* 0x0003940001b47983 */ /* 0x000ee20000300800 */
[----:B------:R-:W-:-:S04]  /*29770*/  LEA R48, P4, R185, R246, 0x2 ;  /* 0x000000f6b9307211 */ /* 0x000fc800078810ff */
[----:B------:R-:W-:Y:S02]  /*29780*/  LEA.HI.X.SX32 R49, R185, R0, 0x2, P4 ;  /* 0x00000000b9317211 */ /* 0x000fe400020f16ff */
[----:B------:R-:W-:-:S03]  /*29790*/  LEA R52, P0, R63, R246, 0x2 ;  /* 0x000000f63f347211 */ /* 0x000fc600078010ff */
[----:B------:R1:W-:Y:S01]  /*297a0*/  STL.64 [R1+0x580], R48 ;  /* 0x0005803001007387 */ /* 0x0003e20000100a00 */
[----:B------:R-:W-:-:S03]  /*297b0*/  LEA.HI.X.SX32 R53, R63, R0, 0x2, P0 ;  /* 0x000000003f357211 */ /* 0x000fc600000f16ff */
[----:B------:R-:W3:Y:S01]  /*297c0*/  LDL.LU R185, [R1+0x330] ;  /* 0x0003300001b97983 */ /* 0x000ee20000300800 */
[----:B-1----:R-:W-:-:S03]  /*297d0*/  LEA R50, P6, R64, R246, 0x2 ;  /* 0x000000f640327211 */ /* 0x002fc600078c10ff */
        /* <DEDUP_REMOVED lines=8> */
[----:B------:R1:W-:Y:S01]  /*29860*/  STL.64 [R1+0x568], R48 ;  /* 0x0005683001007387 */ /* 0x0003e20000100a00 */
[----:B------:R-:W-:-:S03]  /*29870*/  LEA.HI.X.SX32 R53, R65, R0, 0x2, P0 ;  /* 0x0000000041357211 */ /* 0x000fc600000f16ff */
[----:B------:R-:W3:Y:S04]  /*29880*/  LDL.LU R184, [R1+0x324] ;  /* 0x0003240001b87983 */ /* 0x000ee80000300800 */
[----:B------:R4:W-:Y:S04]  /*29890*/  STL.64 [R1+0x560], R52 ;  /* 0x0005603401007387 */ /* 0x0009e80000100a00 */
[----:B------:R-:W3:Y:S02]  /*298a0*/  LDL.LU R65, [R1+0x320] ;  /* 0x0003200001417983 */ /* 0x000ee40000300800 */
[----:B---3--:R-:W-:-:S04]  /*298b0*/  LEA R50, P6, R183, R246, 0x2 ;  /* 0x000000f6b7327211 */ /* 0x008fc800078c10ff */
        /* <DEDUP_REMOVED lines=29> */
[----:B------:R1:W-:Y:S04]  /*29a90*/  STL.64 [R1+0x520], R48 ;  /* 0x0005203001007387 */ /* 0x0003e80000100a00 */
[----:B------:R-:W2:Y:S01]  /*29aa0*/  LDL.LU R180, [R1+0x300] ;  /* 0x0003000001b47983 */ /* 0x000ea20000300800 */
[----:B------:R-:W-:-:S04]  /*29ab0*/  LEA R52, P0, R185, R246, 0x2 ;  /* 0x000000f6b9347211 */ /* 0x000fc800078010ff */
[----:B------:R-:W-:Y:S02]  /*29ac0*/  LEA.HI.X.SX32 R53, R185, R0, 0x2, P0 ;  /* 0x00000000b9357211 */ /* 0x000fe400000f16ff */
[----:B------:R-:W-:-:S03]  /*29ad0*/  LEA R50, P6, R63, R246, 0x2 ;  /* 0x000000f63f327211 */ /* 0x000fc600078c10ff */
[----:B------:R1:W-:Y:S01]  /*29ae0*/  STL.64 [R1+0x518], R52 ;  /* 0x0005183401007387 */ /* 0x0003e20000100a00 */
[----:B------:R-:W-:-:S03]  /*29af0*/  LEA.HI.X.SX32 R51, R63, R0, 0x2, P6 ;  /* 0x000000003f337211 */ /* 0x000fc600030f16ff */
[----:B------:R-:W2:Y:S01]  /*29b00*/  LDL.LU R185, [R1+0x2fc] ;  /* 0x0002fc0001b97983 */ /* 0x000ea20000300800 */
[----:B-1----:R-:W-:-:S03]  /*29b10*/  LEA R48, P4, R64, R246, 0x2 ;  /* 0x000000f640307211 */ /* 0x002fc600078810ff */
[----:B------:R1:W-:Y:S01]  /*29b20*/  STL.64 [R1+0x510], R50 ;  /* 0x0005103201007387 */ /* 0x0003e20000100a00 */
[----:B------:R-:W-:-:S03]  /*29b30*/  LEA.HI.X.SX32 R49, R64, R0, 0x2, P4 ;  /* 0x0000000040317211 */ /* 0x000fc600020f16ff */
[----:B------:R-:W2:Y:S01]  /*29b40*/  LDL.LU R63, [R1+0x2f8] ;  /* 0x0002f800013f7983 */ /* 0x000ea20000300800 */
[----:B------:R-:W-:-:S03]  /*29b50*/  LEA R52, P0, R184, R246, 0x2 ;  /* 0x000000f6b8347211 */ /* 0x000fc600078010ff */
[----:B------:R2:W-:Y:S01]  /*29b60*/  STL.64 [R1+0x508], R48 ;  /* 0x0005083001007387 */ /* 0x0005e20000100a00 */
[----:B------:R-:W-:-:S03]  /*29b70*/  LEA.HI.X.SX32 R53, R184, R0, 0x2, P0 ;  /* 0x00000000b8357211 */ /* 0x000fc600000f16ff */
[----:B------:R-:W2:Y:S01]  /*29b80*/  LDL.LU R64, [R1+0x2f4] ;  /* 0x0002f40001407983 */ /* 0x000ea20000300800 */
[----:B-1----:R-:W-:-:S03]  /*29b90*/  LEA R50, P6, R65, R246, 0x2 ;  /* 0x000000f641327211 */ /* 0x002fc600078c10ff */
[----:B------:R1:W-:Y:S01]  /*29ba0*/  STL.64 [R1+0x500], R52 ;  /* 0x0005003401007387 */ /* 0x0003e20000100a00 */
[----:B------:R-:W-:-:S03]  /*29bb0*/  LEA.HI.X.SX32 R51, R65, R0, 0x2, P6 ;  /* 0x0000000041337211 */ /* 0x000fc600030f16ff */
        /* <DEDUP_REMOVED lines=71> */
[----:B------:R-:W2:Y:S01]  /*2a030*/  LDL.LU R186, [R1+0x2a8] ;  /* 0x0002a80001ba7983 */ /* 0x000ea20000300800 */
[----:B------:R-:W-:Y:S02]  /*2a040*/  LEA.HI.X.SX32 R51, R181, R0, 0x2, P6 ;  /* 0x00000000b5337211 */ /* 0x000fe400030f16ff */
[-C--:B---3--:R-:W-:Y:S02]  /*2a050*/  LEA R48, P4, R179, R246.reuse, 0x2 ;  /* 0x000000f6b3307211 */ /* 0x088fe400078810ff */
[----:B------:R-:W-:-:S04]  /*2a060*/  LEA R52, P0, R62, R246, 0x2 ;  /* 0x000000f63e347211 */ /* 0x000fc800078010ff */
[-C--:B------:R-:W-:Y:S01]  /*2a070*/  LEA.HI.X.SX32 R53, R62, R0.reuse, 0x2, P0 ;  /* 0x000000003e357211 */ /* 0x080fe200000f16ff */
[----:B------:R-:W-:Y:S02]  /*2a080*/  IMAD.MOV.U32 R62, RZ, RZ, R178 ;  /* 0x000000ffff3e7224 */ /* 0x000fe400078e00b2 */
[----:B------:R-:W-:Y:S02]  /*2a090*/  IMAD.MOV.U32 R178, RZ, RZ, R177 ;  /* 0x000000ffffb27224 */ /* 0x000fe400078e00b1 */
[----:B------:R-:W-:Y:S01]  /*2a0a0*/  IMAD.MOV.U32 R177, RZ, RZ, R176 ;  /* 0x000000ffffb17224 */ /* 0x000fe200078e00b0 */
[----:B------:R-:W-:Y:S01]  /*2a0b0*/  MOV R176, R175 ;  /* 0x000000af00b07202 */ /* 0x000fe20000000f00 */
[----:B------:R-:W-:Y:S01]  /*2a0c0*/  IMAD.MOV.U32 R175, RZ, RZ, R174 ;  /* 0x000000ffffaf7224 */ /* 0x000fe200078e00ae */
[----:B------:R-:W-:Y:S01]  /*2a0d0*/  LEA.HI.X.SX32 R49, R179, R0, 0x2, P4 ;  /* 0x00000000b3317211 */ /* 0x000fe200020f16ff */
[----:B------:R-:W-:Y:S02]  /*2a0e0*/  IMAD.MOV.U32 R174, RZ, RZ, R173 ;  /* 0x000000ffffae7224 */ /* 0x000fe400078e00ad */
[----:B------:R-:W-:Y:S01]  /*2a0f0*/  IMAD.MOV.U32 R173, RZ, RZ, R172 ;  /* 0x000000ffffad7224 */ /* 0x000fe200078e00ac */
[----:B------:R1:W-:Y:S01]  /*2a100*/  STL.64 [R1+0x458], R50 ;  /* 0x0004583201007387 */ /* 0x0003e20000100a00 */
[----:B------:R-:W-:-:S02]  /*2a110*/  IMAD.MOV.U32 R172, RZ, RZ, R171 ;  /* 0x000000ffffac7224 */ /* 0x000fc400078e00ab */
[----:B------:R-:W-:Y:S01]  /*2a120*/  IMAD.MOV.U32 R171, RZ, RZ, R170 ;  /* 0x000000ffffab7224 */ /* 0x000fe200078e00aa */
[----:B------:R-:W3:Y:S01]  /*2a130*/  LDL.LU R181, [R1+0x484] ;  /* 0x0004840001b57983 */ /* 0x000ee20000300800 */
[----:B------:R-:W-:Y:S01]  /*2a140*/  IMAD.MOV.U32 R170, RZ, RZ, R169 ;  /* 0x000000ffffaa7224 */ /* 0x000fe200078e00a9 */
[----:B------:R-:W-:Y:S01]  /*2a150*/  MOV R169, R168 ;  /* 0x000000a800a97202 */ /* 0x000fe20000000f00 */
[----:B------:R-:W-:Y:S01]  /*2a160*/  IMAD.MOV.U32 R168, RZ, RZ, R164 ;  /* 0x000000ffffa87224 */ /* 0x000fe200078e00a4 */
[----:B------:R1:W-:Y:S01]  /*2a170*/  STL.64 [R1+0x450], R48 ;  /* 0x0004503001007387 */ /* 0x0003e20000100a00 */
[----:B------:R-:W-:-:S03]  /*2a180*/  IMAD.MOV.U32 R164, RZ, RZ, R163 ;  /* 0x000000ffffa47224 */ /* 0x000fc600078e00a3 */
[----:B------:R-:W2:Y:S01]  /*2a190*/  LDL.LU R61, [R1+0x2a4] ;  /* 0x0002a400013d7983 */ /* 0x000ea20000300800 */
[----:B------:R-:W-:-:S03]  /*2a1a0*/  IMAD.MOV.U32 R163, RZ, RZ, R159 ;  /* 0x000000ffffa37224 */ /* 0x000fc600078e009f */
[----:B------:R-:W2:Y:S04]  /*2a1b0*/  LDL.LU R179, [R1+0x334] ;  /* 0x0003340001b37983 */ /* 0x000ea80000300800 */
[----:B------:R2:W-:Y:S04]  /*2a1c0*/  STL.64 [R1+0x448], R52 ;  /* 0x0004483401007387 */ /* 0x0005e80000100a00 */
[----:B------:R-:W2:Y:S01]  /*2a1d0*/  LDL.LU R159, [R1+0x34c] ;  /* 0x00034c00019f7983 */ /* 0x000ea20000300800 */
[----:B-1----:R-:W-:-:S04]  /*2a1e0*/  LEA R50, P6, R180, R246, 0x2 ;  /* 0x000000f6b4327211 */ /* 0x002fc800078c10ff */
[----:B------:R-:W-:Y:S01]  /*2a1f0*/  LEA.HI.X.SX32 R51, R180, R0, 0x2, P6 ;  /* 0x00000000b4337211 */ /* 0x000fe200030f16ff */
[----:B------:R-:W-:Y:S02]  /*2a200*/  IMAD.MOV.U32 R180, RZ, RZ, R178 ;  /* 0x000000ffffb47224 */ /* 0x000fe400078e00b2 */
[----:B------:R-:W-:Y:S02]  /*2a210*/  IMAD.MOV.U32 R178, RZ, RZ, R177 ;  /* 0x000000ffffb27224 */ /* 0x000fe400078e00b1 */
[----:B------:R-:W-:Y:S01]  /*2a220*/  IMAD.MOV.U32 R177, RZ, RZ, R176 ;  /* 0x000000ffffb17224 */ /* 0x000fe200078e00b0 */
[----:B------:R-:W-:Y:S01]  /*2a230*/  MOV R176, R175 ;  /* 0x000000af00b07202 */ /* 0x000fe20000000f00 */
[----:B------:R-:W-:Y:S02]  /*2a240*/  IMAD.MOV.U32 R175, RZ, RZ, R174 ;  /* 0x000000ffffaf7224 */ /* 0x000fe400078e00ae */
[----:B------:R-:W-:Y:S02]  /*2a250*/  IMAD.MOV.U32 R174, RZ, RZ, R173 ;  /* 0x000000ffffae7224 */ /* 0x000fe400078e00ad */
[----:B------:R-:W-:-:S02]  /*2a260*/  IMAD.MOV.U32 R173, RZ, RZ, R172 ;  /* 0x000000ffffad7224 */ /* 0x000fc400078e00ac */
[----:B------:R-:W-:Y:S02]  /*2a270*/  IMAD.MOV.U32 R172, RZ, RZ, R171 ;  /* 0x000000ffffac7224 */ /* 0x000fe400078e00ab */
[----:B------:R-:W-:Y:S02]  /*2a280*/  IMAD.MOV.U32 R171, RZ, RZ, R170 ;  /* 0x000000ffffab7224 */ /* 0x000fe400078e00aa */
[----:B------:R-:W-:Y:S01]  /*2a290*/  IMAD.MOV.U32 R170, RZ, RZ, R169 ;  /* 0x000000ffffaa7224 */ /* 0x000fe200078e00a9 */
[----:B------:R-:W-:Y:S01]  /*2a2a0*/  MOV R169, R168 ;  /* 0x000000a800a97202 */ /* 0x000fe20000000f00 */
[----:B------:R-:W-:Y:S01]  /*2a2b0*/  IMAD.MOV.U32 R168, RZ, RZ, R164 ;  /* 0x000000ffffa87224 */ /* 0x000fe200078e00a4 */
[----:B------:R1:W-:Y:S01]  /*2a2c0*/  STL.64 [R1+0x440], R50 ;  /* 0x0004403201007387 */ /* 0x0003e20000100a00 */
[----:B------:R-:W-:Y:S02]  /*2a2d0*/  IMAD.MOV.U32 R164, RZ, RZ, R163 ;  /* 0x000000ffffa47224 */ /* 0x000fe400078e00a3 */
[----:B--2---:R-:W-:-:S02]  /*2a2e0*/  IMAD.MOV.U32 R163, RZ, RZ, R159 ;  /* 0x000000ffffa37224 */ /* 0x004fc400078e009f */
[----:B------:R-:W2:Y:S01]  /*2a2f0*/  LDL.LU R159, [R1+0x348] ;  /* 0x00034800019f7983 */ /* 0x000ea20000300800 */
[----:B------:R-:W-:-:S04]  /*2a300*/  LEA R48, P4, R185, R246, 0x2 ;  /* 0x000000f6b9307211 */ /* 0x000fc800078810ff */
        /* <DEDUP_REMOVED lines=34> */
[----:B------:R-:W2:Y:S01]  /*2a530*/  LDL R159, [R1+0x8c8] ;  /* 0x0008c800019f7983 */ /* 0x000ea20000100800 */
[-C--:B-1----:R-:W-:Y:S02]  /*2a540*/  LEA R50, P6, R64, R246.reuse, 0x2 ;  /* 0x000000f640327211 */ /* 0x082fe400078c10ff */
[----:B------:R-:W-:Y:S02]  /*2a550*/  LEA R48, P4, R184, R246, 0x2 ;  /* 0x000000f6b8307211 */ /* 0x000fe400078810ff */
[-C--:B------:R-:W-:Y:S01]  /*2a560*/  LEA.HI.X.SX32 R51, R64, R0.reuse, 0x2, P6 ;  /* 0x0000000040337211 */ /* 0x080fe200030f16ff */
[----:B------:R-:W-:Y:S02]  /*2a570*/  IMAD.MOV.U32 R64, RZ, RZ, R178 ;  /* 0x000000ffff407224 */ /* 0x000fe400078e00b2 */
[----:B------:R-:W-:Y:S02]  /*2a580*/  IMAD.MOV.U32 R178, RZ, RZ, R177 ;  /* 0x000000ffffb27224 */ /* 0x000fe400078e00b1 */
[----:B------:R-:W-:Y:S01]  /*2a590*/  IMAD.MOV.U32 R177, RZ, RZ, R176 ;  /* 0x000000ffffb17224 */ /* 0x000fe200078e00b0 */
[----:B------:R-:W-:Y:S01]  /*2a5a0*/  MOV R176, R175 ;  /* 0x000000af00b07202 */ /* 0x000fe20000000f00 */
[----:B------:R-:W-:Y:S01]  /*2a5b0*/  IMAD.MOV.U32 R175, RZ, RZ, R174 ;  /* 0x000000ffffaf7224 */ /* 0x000fe200078e00ae */
[----:B------:R-:W-:Y:S01]  /*2a5c0*/  LEA.HI.X.SX32 R49, R184, R0, 0x2, P4 ;  /* 0x00000000b8317211 */ /* 0x000fe200020f16ff */
[----:B------:R-:W-:-:S02]  /*2a5d0*/  IMAD.MOV.U32 R174, RZ, RZ, R173 ;  /* 0x000000ffffae7224 */ /* 0x000fc400078e00ad */
[----:B------:R-:W-:Y:S02]  /*2a5e0*/  IMAD.MOV.U32 R184, RZ, RZ, R178 ;  /* 0x000000ffffb87224 */ /* 0x000fe400078e00b2 */
[----:B------:R-:W-:Y:S02]  /*2a5f0*/  IMAD.MOV.U32 R173, RZ, RZ, R172 ;  /* 0x000000ffffad7224 */ /* 0x000fe400078e00ac */
[----:B------:R-:W-:Y:S01]  /*2a600*/  IMAD.MOV.U32 R178, RZ, RZ, R177 ;  /* 0x000000ffffb27224 */ /* 0x000fe200078e00b1 */
[----:B------:R-:W-:Y:S01]  /*2a610*/  MOV R177, R176 ;  /* 0x000000b000b17202 */ /* 0x000fe20000000f00 */
[----:B------:R-:W-:Y:S02]  /*2a620*/  IMAD.MOV.U32 R172, RZ, RZ, R171 ;  /* 0x000000ffffac7224 */ /* 0x000fe400078e00ab */
[----:B------:R-:W-:Y:S02]  /*2a630*/  IMAD.MOV.U32 R171, RZ, RZ, R170 ;  /* 0x000000ffffab7224 */ /* 0x000fe400078e00aa */
[----:B------:R-:W-:Y:S01]  /*2a640*/  IMAD.MOV.U32 R176, RZ, RZ, R175 ;  /* 0x000000ffffb07224 */ /* 0x000fe200078e00af */
[----:B------:R-:W-:Y:S01]  /*2a650*/  LEA R52, P0, R65, R246, 0x2 ;  /* 0x000000f641347211 */ /* 0x000fe200078010ff */
[----:B------:R-:W-:Y:S01]  /*2a660*/  IMAD.MOV.U32 R170, RZ, RZ, R169 ;  /* 0x000000ffffaa7224 */ /* 0x000fe200078e00a9 */
[----:B------:R-:W-:Y:S01]  /*2a670*/  MOV R169, R168 ;  /* 0x000000a800a97202 */ /* 0x000fe20000000f00 */
[----:B------:R-:W-:-:S02]  /*2a680*/  IMAD.MOV.U32 R175, RZ, RZ, R174 ;  /* 0x000000ffffaf7224 */ /* 0x000fc400078e00ae */
[----:B------:R-:W-:Y:S02]  /*2a690*/  IMAD.MOV.U32 R174, RZ, RZ, R173 ;  /* 0x000000ffffae7224 */ /* 0x000fe400078e00ad */
[----:B------:R-:W-:Y:S02]  /*2a6a0*/  IMAD.MOV.U32 R168, RZ, RZ, R164 ;  /* 0x000000ffffa87224 */ /* 0x000fe400078e00a4 */
[----:B------:R-:W-:Y:S02]  /*2a6b0*/  IMAD.MOV.U32 R173, RZ, RZ, R172 ;  /* 0x000000ffffad7224 */ /* 0x000fe400078e00ac */
[----:B------:R-:W-:Y:S02]  /*2a6c0*/  IMAD.MOV.U32 R164, RZ, RZ, R163 ;  /* 0x000000ffffa47224 */ /* 0x000fe400078e00a3 */
[----:B------:R-:W-:Y:S01]  /*2a6d0*/  IMAD.MOV.U32 R172, RZ, RZ, R171 ;  /* 0x000000ffffac7224 */ /* 0x000fe200078e00ab */
[----:B------:R-:W-:Y:S01]  /*2a6e0*/  LEA.HI.X.SX32 R53, R65, R0, 0x2, P0 ;  /* 0x0000000041357211 */ /* 0x000fe200000f16ff */
[----:B------:R-:W-:Y:S01]  /*2a6f0*/  IMAD.MOV.U32 R171, RZ, RZ, R170 ;  /* 0x000000ffffab7224 */ /* 0x000fe200078e00aa */
[----:B------:R-:W-:Y:S01]  /*2a700*/  MOV R170, R169 ;  /* 0x000000a900aa7202 */ /* 0x000fe20000000f00 */
[----:B------:R1:W-:Y:S01]  /*2a710*/  STL.64 [R1+0x428], R50 ;  /* 0x0004283201007387 */ /* 0x0003e20000100a00 */
[----:B------:R-:W-:-:S02]  /*2a720*/  IMAD.MOV.U32 R169, RZ, RZ, R168 ;  /* 0x000000ffffa97224 */ /* 0x000fc400078e00a8 */
[----:B------:R-:W-:Y:S01]  /*2a730*/  IMAD.MOV.U32 R65, RZ, RZ, R178 ;  /* 0x000000ffff417224 */ /* 0x000fe200078e00b2 */
[----:B------:R-:W-:Y:S01]  /*2a740*/  MOV R178, R177 ;  /* 0x000000b100b27202 */ /* 0x000fe20000000f00 */
[----:B------:R-:W-:Y:S02]  /*2a750*/  IMAD.MOV.U32 R168, RZ, RZ, R164 ;  /* 0x000000ffffa87224 */ /* 0x000fe400078e00a4 */
[----:B------:R-:W-:Y:S02]  /*2a760*/  IMAD.MOV.U32 R177, RZ, RZ, R176 ;  /* 0x000000ffffb17224 */ /* 0x000fe400078e00b0 */
[----:B------:R-:W-:Y:S01]  /*2a770*/  IMAD.MOV.U32 R176, RZ, RZ, R175 ;  /* 0x000000ffffb07224 */ /* 0x000fe200078e00af */
[C---:B-1----:R-:W-:Y:S01]  /*2a780*/  LEA R50, P6, R183.reuse, R246, 0x2 ;  /* 0x000000f6b7327211 */ /* 0x042fe200078c10ff */
[----:B------:R-:W-:Y:S02]  /*2a790*/  IMAD.MOV.U32 R175, RZ, RZ, R174 ;  /* 0x000000ffffaf7224 */ /* 0x000fe400078e00ae */
[----:B------:R-:W-:Y:S01]  /*2a7a0*/  IMAD.MOV.U32 R174, RZ, RZ, R173 ;  /* 0x000000ffffae7224 */ /* 0x000fe200078e00ad */
[----:B------:R-:W-:Y:S01]  /*2a7b0*/  LEA.HI.X.SX32 R51, R183, R0, 0x2, P6 ;  /* 0x00000000b7337211 */ /* 0x000fe200030f16ff */
[----:B------:R-:W-:-:S02]  /*2a7c0*/  IMAD.MOV.U32 R173, RZ, RZ, R172 ;  /* 0x000000ffffad7224 */ /* 0x000fc400078e00ac */
[----:B------:R-:W-:Y:S01]  /*2a7d0*/  IMAD.MOV.U32 R183, RZ, RZ, R178 ;  /* 0x000000ffffb77224 */ /* 0x000fe200078e00b2 */
[----:B------:R-:W-:Y:S01]  /*2a7e0*/  MOV R178, R177 ;  /* 0x000000b100b27202 */ /* 0x000fe20000000f00 */
[----:B------:R-:W-:Y:S01]  /*2a7f0*/  IMAD.MOV.U32 R172, RZ, RZ, R171 ;  /* 0x000000ffffac7224 */ /* 0x000fe200078e00ab */
[----:B------:R-:W-:Y:S01]  /*2a800*/  MOV R171, R170 ;  /* 0x000000aa00ab7202 */ /* 0x000fe20000000f00 */
[----:B------:R-:W-:Y:S02]  /*2a810*/  IMAD.MOV.U32 R177, RZ, RZ, R176 ;  /* 0x000000ffffb17224 */ /* 0x000fe400078e00b0 */
[----:B------:R-:W-:Y:S02]  /*2a820*/  IMAD.MOV.U32 R170, RZ, RZ, R169 ;  /* 0x000000ffffaa7224 */ /* 0x000fe400078e00a9 */
[----:B------:R-:W-:Y:S02]  /*2a830*/  IMAD.MOV.U32 R176, RZ, RZ, R175 ;  /* 0x000000ffffb07224 */ /* 0x000fe400078e00af */
[----:B------:R-:W-:-:S02]  /*2a840*/  IMAD.MOV.U32 R175, RZ, RZ, R174 ;  /* 0x000000ffffaf7224 */ /* 0x000fc400078e00ae */
[----:B------:R-:W-:Y:S02]  /*2a850*/  IMAD.MOV.U32 R169, RZ, RZ, R168 ;  /* 0x000000ffffa97224 */ /* 0x000fe400078e00a8 */
[----:B------:R-:W-:Y:S02]  /*2a860*/  IMAD.MOV.U32 R174, RZ, RZ, R173 ;  /* 0x000000ffffae7224 */ /* 0x000fe400078e00ad */
[----:B------:R-:W-:Y:S02]  /*2a870*/  IMAD.MOV.U32 R173, RZ, RZ, R172 ;  /* 0x000000ffffad7224 */ /* 0x000fe400078e00ac */
[----:B------:R-:W-:Y:S01]  /*2a880*/  IMAD.MOV.U32 R172, RZ, RZ, R171 ;  /* 0x000000ffffac7224 */ /* 0x000fe200078e00ab */
[----:B------:R-:W-:Y:S01]  /*2a890*/  MOV R171, R170 ;  /* 0x000000aa00ab7202 */ /* 0x000fe20000000f00 */
[----:B------:R-:W-:Y:S02]  /*2a8a0*/  IMAD.MOV.U32 R170, RZ, RZ, R169 ;  /* 0x000000ffffaa7224 */ /* 0x000fe400078e00a9 */
[----:B--2---:R-:W-:-:S02]  /*2a8b0*/  IMAD.MOV.U32 R163, RZ, RZ, R159 ;  /* 0x000000ffffa37224 */ /* 0x004fc400078e009f */
[----:B------:R-:W-:Y:S02]  /*2a8c0*/  IMAD.MOV.U32 R159, RZ, RZ, R7 ;  /* 0x000000ffff9f7224 */ /* 0x000fe400078e0007 */
[----:B------:R-:W-:Y:S01]  /*2a8d0*/  IMAD.MOV.U32 R164, RZ, RZ, R163 ;  /* 0x000000ffffa47224 */ /* 0x000fe200078e00a3 */
[----:B------:R-:W2:Y:S01]  /*2a8e0*/  LDL.LU R7, [R1+0x7c] ;  /* 0x00007c0001077983 */ /* 0x000ea20000300800 */
[----:B------:R-:W-:Y:S02]  /*2a8f0*/  IMAD.MOV.U32 R163, RZ, RZ, R159 ;  /* 0x000000ffffa37224 */ /* 0x000fe400078e009f */
[----:B------:R-:W-:Y:S01]  /*2a900*/  IMAD.MOV.U32 R159, RZ, RZ, R6 ;  /* 0x000000ffff9f7224 */ /* 0x000fe200078e0006 */
[----:B------:R1:W-:Y:S04]  /*2a910*/  STL.64 [R1+0x420], R48 ;  /* 0x0004203001007387 */ /* 0x0003e80000100a00 */
[----:B------:R-:W2:Y:S04]  /*2a920*/  LDL R6, [R1+0x8d8] ;  /* 0x0008d80001067983 */ /* 0x000ea80000100800 */
[----:B------:R4:W-:Y:S01]  /*2a930*/  STL.64 [R1+0x418], R52 ;  /* 0x0004183401007387 */ /* 0x0009e20000100a00 */
[----:B------:R-:W-:-:S02]  /*2a940*/  IMAD.MOV.U32 R168, RZ, RZ, R164 ;  /* 0x000000ffffa87224 */ /* 0x000fc400078e00a4 */
[----:B------:R-:W-:Y:S01]  /*2a950*/  IMAD.MOV.U32 R164, RZ, RZ, R163 ;  /* 0x000000ffffa47224 */ /* 0x000fe200078e00a3 */
[-C--:B-1----:R-:W-:Y:S02]  /*2a960*/  LEA R48, P4, R60, R246.reuse, 0x2 ;  /* 0x000000f63c307211 */ /* 0x082fe400078810ff */
[----:B----4-:R-:W-:-:S04]  /*2a970*/  LEA R52, P0, R182, R246, 0x2 ;  /* 0x000000f6b6347211 */ /* 0x010fc800078010ff */
[-C--:B------:R-:W-:Y:S01]  /*2a980*/  LEA.HI.X.SX32 R53, R182, R0.reuse, 0x2, P0 ;  /* 0x00000000b6357211 */ /* 0x080fe200000f16ff */
[----:B------:R-:W-:Y:S01]  /*2a990*/  IMAD.MOV.U32 R182, RZ, RZ, R178 ;  /* 0x000000ffffb67224 */ /* 0x000fe200078e00b2 */
[----:B------:R-:W-:Y:S01]  /*2a9a0*/  MOV R178, R177 ;  /* 0x000000b100b27202 */ /* 0x000fe20000000f00 */
[----:B------:R-:W-:Y:S02]  /*2a9b0*/  IMAD.MOV.U32 R177, RZ, RZ, R176 ;  /* 0x000000ffffb17224 */ /* 0x000fe400078e00b0 */
[----:B------:R-:W-:Y:S02]  /*2a9c0*/  IMAD.MOV.U32 R163, RZ, RZ, R5 ;  /* 0x000000ffffa37224 */ /* 0x000fe400078e0005 */
[----:B------:R-:W-:Y:S02]  /*2a9d0*/  IMAD.MOV.U32 R176, RZ, RZ, R175 ;  /* 0x000000ffffb07224 */ /* 0x000fe400078e00af */
[----:B------:R-:W-:Y:S01]  /*2a9e0*/  IMAD.MOV.U32 R169, RZ, RZ, R168 ;  /* 0x000000ffffa97224 */ /* 0x000fe200078e00a8 */
[----:B------:R-:W-:Y:S01]  /*2a9f0*/  LEA.HI.X.SX32 R49, R60, R0, 0x2, P4 ;  /* 0x000000003c317211 */ /* 0x000fe200020f16ff */
[----:B------:R-:W-:Y:S01]  /*2aa00*/  IMAD.MOV.U32 R175, RZ, RZ, R174 ;  /* 0x000000ffffaf7224 */ /* 0x000fe200078e00ae */
[----:B------:R-:W4:Y:S01]  /*2aa10*/  LDL.LU R5, [R1+0xf0] ;  /* 0x0000f00001057983 */ /* 0x000f220000300800 */
[----:B------:R-:W-:-:S02]  /*2aa20*/  IMAD.MOV.U32 R174, RZ, RZ, R173 ;  /* 0x000000ffffae7224 */ /* 0x000fc400078e00ad */
[----:B------:R-:W-:Y:S02]  /*2aa30*/  IMAD.MOV.U32 R168, RZ, RZ, R164 ;  /* 0x000000ffffa87224 */ /* 0x000fe400078e00a4 */
[----:B------:R-:W-:Y:S02]  /*2aa40*/  IMAD.MOV.U32 R173, RZ, RZ, R172 ;  /* 0x000000ffffad7224 */ /* 0x000fe400078e00ac */
[----:B------:R-:W-:Y:S02]  /*2aa50*/  IMAD.MOV.U32 R164, RZ, RZ, R163 ;  /* 0x000000ffffa47224 */ /* 0x000fe400078e00a3 */
[----:B------:R-:W-:Y:S01]  /*2aa60*/  IMAD.MOV.U32 R172, RZ, RZ, R171 ;  /* 0x000000ffffac7224 */ /* 0x000fe200078e00ab */
[----:B------:R-:W-:Y:S01]  /*2aa70*/  MOV R171, R170 ;  /* 0x000000aa00ab7202 */ /* 0x000fe20000000f00 */
[----:B------:R-:W-:Y:S01]  /*2aa80*/  IMAD.MOV.U32 R163, RZ, RZ, R4 ;  /* 0x000000ffffa37224 */ /* 0x000fe200078e0004 */
[----:B------:R1:W-:Y:S01]  /*2aa90*/  STL.64 [R1+0x410], R50 ;  /* 0x0004103201007387 */ /* 0x0003e20000100a00 */
[----:B------:R-:W-:-:S02]  /*2aaa0*/  IMAD.MOV.U32 R170, RZ, RZ, R169 ;  /* 0x000000ffffaa7224 */ /* 0x000fc400078e00a9 */
[----:B------:R-:W-:Y:S01]  /*2aab0*/  IMAD.MOV.U32 R169, RZ, RZ, R168 ;  /* 0x000000ffffa97224 */ /* 0x000fe200078e00a8 */
[----:B------:R-:W2:Y:S01]  /*2aac0*/  LDL.LU R4, [R1+0xec] ;  /* 0x0000ec0001047983 */ /* 0x000ea20000300800 */
[----:B------:R-:W-:Y:S02]  /*2aad0*/  IMAD.MOV.U32 R168, RZ, RZ, R164 ;  /* 0x000000ffffa87224 */ /* 0x000fe400078e00a4 */
[----:B------:R-:W-:Y:S01]  /*2aae0*/  IMAD.MOV.U32 R164, RZ, RZ, R163 ;  /* 0x000000ffffa47224 */ /* 0x000fe200078e00a3 */
[----:B------:R3:W-:Y:S01]  /*2aaf0*/  STL.64 [R1+0x408], R48 ;  /* 0x0004083001007387 */ /* 0x0007e20000100a00 */
[----:B------:R-:W-:-:S03]  /*2ab00*/  IMAD.MOV.U32 R163, RZ, RZ, R161 ;  /* 0x000000ffffa37224 */ /* 0x000fc600078e00a1 */
[----:B------:R3:W-:Y:S04]  /*2ab10*/  STL.64 [R1+0x400], R52 ;  /* 0x0004003401007387 */ /* 0x0007e80000100a00 */
[----:B------:R-:W2:Y:S01]  /*2ab20*/  LDL.LU R161, [R1+0x298] ;  /* 0x0002980001a17983 */ /* 0x000ea20000300800 */
[CC--:B-1----:R-:W-:Y:S02]  /*2ab30*/  LEA R50, P6, R186.reuse, R246.reuse, 0x2 ;  /* 0x000000f6ba327211 */ /* 0x0c2fe400078c10ff */
[C---:B---3--:R-:W-:Y:S02]  /*2ab40*/  LEA R48, P4, R181.reuse, R246, 0x2 ;  /* 0x000000f6b5307211 */ /* 0x048fe400078810ff */
[-C--:B------:R-:W-:Y:S02]  /*2ab50*/  LEA.HI.X.SX32 R51, R186, R0.reuse, 0x2, P6 ;  /* 0x00000000ba337211 */ /* 0x080fe400030f16ff */
[----:B------:R-:W-:Y:S01]  /*2ab60*/  LEA.HI.X.SX32 R49, R181, R0, 0x2, P4 ;  /* 0x00000000b5317211 */ /* 0x000fe200020f16ff */
[----:B------:R-:W-:Y:S01]  /*2ab70*/  IMAD.MOV.U32 R181, RZ, RZ, R178 ;  /* 0x000000ffffb57224 */ /* 0x000fe200078e00b2 */
[----:B------:R-:W-:Y:S01]  /*2ab80*/  MOV R178, R177 ;  /* 0x000000b100b27202 */ /* 0x000fe20000000f00 */
[----:B------:R-:W-:-:S02]  /*2ab90*/  IMAD.MOV.U32 R177, RZ, RZ, R176 ;  /* 0x000000ffffb17224 */ /* 0x000fc400078e00b0 */
[----:B------:R-:W-:Y:S02]  /*2aba0*/  IMAD.MOV.U32 R176, RZ, RZ, R175 ;  /* 0x000000ffffb07224 */ /* 0x000fe400078e00af */
[----:B------:R-:W-:Y:S01]  /*2abb0*/  IMAD.MOV.U32 R175, RZ, RZ, R174 ;  /* 0x000000ffffaf7224 */ /* 0x000fe200078e00ae */
[----:B------:R1:W-:Y:S01]  /*2abc0*/  STL.64 [R1+0x3f8], R50 ;  /* 0x0003f83201007387 */ /* 0x0003e20000100a00 */
[----:B------:R-:W-:Y:S01]  /*2abd0*/  IMAD.MOV.U32 R174, RZ, RZ, R173 ;  /* 0x000000ffffae7224 */ /* 0x000fe200078e00ad */
[----:B------:R-:W-:Y:S01]  /*2abe0*/  LEA R52, P0, R61, R246, 0x2 ;  /* 0x000000f63d347211 */ /* 0x000fe200078010ff */
[----:B------:R-:W-:Y:S01]  /*2abf0*/  IMAD.MOV.U32 R173, RZ, RZ, R172 ;  /* 0x000000ffffad7224 */ /* 0x000fe200078e00ac */
[----:B------:R-:W-:Y:S01]  /*2ac00*/  MOV R186, R178 ;  /* 0x000000b200ba7202 */ /* 0x000fe20000000f00 */
[----:B------:R-:W-:Y:S01]  /*2ac10*/  IMAD.MOV.U32 R172, RZ, RZ, R171 ;  /* 0x000000ffffac7224 */ /* 0x000fe200078e00ab */
[----:B------:R-:W-:Y:S01]  /*2ac20*/  MOV R171, R170 ;  /* 0x000000aa00ab7202 */ /* 0x000fe20000000f00 */
[----:B------:R-:W-:-:S02]  /*2ac30*/  IMAD.MOV.U32 R178, RZ, RZ, R177 ;  /* 0x000000ffffb27224 */ /* 0x000fc400078e00b1 */
[----:B------:R-:W-:Y:S01]  /*2ac40*/  IMAD.MOV.U32 R170, RZ, RZ, R169 ;  /* 0x000000ffffaa7224 */ /* 0x000fe200078e00a9 */
[----:B-1----:R-:W-:Y:S01]  /*2ac50*/  LEA R50, P6, R179, R246, 0x2 ;  /* 0x000000f6b3327211 */ /* 0x002fe200078c10ff */
[----:B------:R-:W-:Y:S01]  /*2ac60*/  IMAD.MOV.U32 R177, RZ, RZ, R176 ;  /* 0x000000ffffb17224 */ /* 0x000fe200078e00b0 */
[-C--:B------:R-:W-:Y:S01]  /*2ac70*/  LEA.HI.X.SX32 R53, R61, R0.reuse, 0x2, P0 ;  /* 0x000000003d357211 */ /* 0x080fe200000f16ff */
[----:B------:R-:W-:Y:S01]  /*2ac80*/  IMAD.MOV.U32 R169, RZ, RZ, R168 ;  /* 0x000000ffffa97224 */ /* 0x000fe200078e00a8 */
[----:B------:R-:W-:Y:S01]  /*2ac90*/  LEA.HI.X.SX32 R51, R179, R0, 0x2, P6 ;  /* 0x00000000b3337211 */ /* 0x000fe200030f16ff */
[----:B------:R-:W-:Y:S02]  /*2aca0*/  IMAD.MOV.U32 R176, RZ, RZ, R175 ;  /* 0x000000ffffb07224 */ /* 0x000fe400078e00af */
[----:B------:R-:W-:Y:S02]  /*2acb0*/  IMAD.MOV.U32 R168, RZ, RZ, R164 ;  /* 0x000000ffffa87224 */ /* 0x000fe400078e00a4 */
[----:B------:R-:W-:-:S02]  /*2acc0*/  IMAD.MOV.U32 R175, RZ, RZ, R174 ;  /* 0x000000ffffaf7224 */ /* 0x000fc400078e00ae */
[----:B------:R-:W-:Y:S02]  /*2acd0*/  IMAD.MOV.U32 R164, RZ, RZ, R163 ;  /* 0x000000ffffa47224 */ /* 0x000fe400078e00a3 */
[----:B------:R-:W-:Y:S02]  /*2ace0*/  IMAD.MOV.U32 R174, RZ, RZ, R173 ;  /* 0x000000ffffae7224 */ /* 0x000fe400078e00ad */
[----:B------:R-:W-:Y:S01]  /*2acf0*/  IMAD.MOV.U32 R179, RZ, RZ, R178 ;  /* 0x000000ffffb37224 */ /* 0x000fe200078e00b2 */
[----:B------:R1:W-:Y:S01]  /*2ad00*/  STL.64 [R1+0x3f0], R48 ;  /* 0x0003f03001007387 */ /* 0x0003e20000100a00 */
[----:B------:R-:W-:Y:S01]  /*2ad10*/  IMAD.MOV.U32 R173, RZ, RZ, R172 ;  /* 0x000000ffffad7224 */ /* 0x000fe200078e00ac */
[----:B------:R-:W-:Y:S01]  /*2ad20*/  MOV R172, R171 ;  /* 0x000000ab00ac7202 */ /* 0x000fe20000000f00 */
[----:B------:R-:W-:Y:S02]  /*2ad30*/  IMAD.MOV.U32 R178, RZ, RZ, R177 ;  /* 0x000000ffffb27224 */ /* 0x000fe400078e00b1 */
[----:B------:R-:W-:-:S02]  /*2ad40*/  IMAD.MOV.U32 R177, RZ, RZ, R176 ;  /* 0x000000ffffb17224 */ /* 0x000fc400078e00b0 */
[----:B------:R-:W-:Y:S02]  /*2ad50*/  IMAD.MOV.U32 R171, RZ, RZ, R170 ;  /* 0x000000ffffab7224 */ /* 0x000fe400078e00aa */
[----:B------:R-:W-:Y:S02]  /*2ad60*/  IMAD.MOV.U32 R176, RZ, RZ, R175 ;  /* 0x000000ffffb07224 */ /* 0x000fe400078e00af */
[----:B------:R-:W-:Y:S02]  /*2ad70*/  IMAD.MOV.U32 R170, RZ, RZ, R169 ;  /* 0x000000ffffaa7224 */ /* 0x000fe400078e00a9 */
[----:B------:R-:W-:Y:S02]  /*2ad80*/  IMAD.MOV.U32 R175, RZ, RZ, R174 ;  /* 0x000000ffffaf7224 */ /* 0x000fe400078e00ae */
[----:B------:R-:W-:Y:S02]  /*2ad90*/  IMAD.MOV.U32 R169, RZ, RZ, R168 ;  /* 0x000000ffffa97224 */ /* 0x000fe400078e00a8 */
[----:B------:R-:W-:Y:S01]  /*2ada0*/  IMAD.MOV.U32 R174, RZ, RZ, R173 ;  /* 0x000000ffffae7224 */ /* 0x000fe200078e00ad */
[----:B------:R-:W-:Y:S01]  /*2adb0*/  MOV R173, R172 ;  /* 0x000000ac00ad7202 */ /* 0x000fe20000000f00 */
[----:B------:R-:W-:-:S02]  /*2adc0*/  IMAD.MOV.U32 R61, RZ, RZ, R178 ;  /* 0x000000ffff3d7224 */ /* 0x000fc400078e00b2 */
[----:B------:R-:W-:Y:S02]  /*2add0*/  IMAD.MOV.U32 R168, RZ, RZ, R164 ;  /* 0x000000ffffa87224 */ /* 0x000fe400078e00a4 */
[----:B------:R-:W-:Y:S02]  /*2ade0*/  IMAD.MOV.U32 R178, RZ, RZ, R177 ;  /* 0x000000ffffb27224 */ /* 0x000fe400078e00b1 */
[----:B------:R-:W-:Y:S02]  /*2adf0*/  IMAD.MOV.U32 R172, RZ, RZ, R171 ;  /* 0x000000ffffac7224 */ /* 0x000fe400078e00ab */
[----:B------:R-:W-:Y:S02]  /*2ae00*/  IMAD.MOV.U32 R177, RZ, RZ, R176 ;  /* 0x000000ffffb17224 */ /* 0x000fe400078e00b0 */
[----:B------:R-:W-:Y:S02]  /*2ae10*/  IMAD.MOV.U32 R171, RZ, RZ, R170 ;  /* 0x000000ffffab7224 */ /* 0x000fe400078e00aa */
[----:B------:R-:W-:Y:S01]  /*2ae20*/  IMAD.MOV.U32 R176, RZ, RZ, R175 ;  /* 0x000000ffffb07224 */ /* 0x000fe200078e00af */
[----:B-1----:R-:W-:Y:S01]  /*2ae30*/  LEA R48, P4, R62, R246, 0x2 ;  /* 0x000000f63e307211 */ /* 0x002fe200078810ff */
[----:B------:R-:W-:-:S02]  /*2ae40*/  IMAD.MOV.U32 R170, RZ, RZ, R169 ;  /* 0x000000ffffaa7224 */ /* 0x000fc400078e00a9 */
[----:B------:R-:W-:Y:S01]  /*2ae50*/  IMAD.MOV.U32 R175, RZ, RZ, R174 ;  /* 0x000000ffffaf7224 */ /* 0x000fe200078e00ae */
[----:B------:R-:W-:Y:S01]  /*2ae60*/  MOV R174, R173 ;  /* 0x000000ad00ae7202 */ /* 0x000fe20000000f00 */
[----:B------:R-:W-:Y:S02]  /*2ae70*/  IMAD.MOV.U32 R169, RZ, RZ, R168 ;  /* 0x000000ffffa97224 */ /* 0x000fe400078e00a8 */
[----:B------:R-:W-:Y:S02]  /*2ae80*/  IMAD.MOV.U32 R173, RZ, RZ, R172 ;  /* 0x000000ffffad7224 */ /* 0x000fe400078e00ac */
[----:B------:R-:W-:Y:S01]  /*2ae90*/  IMAD.MOV.U32 R172, RZ, RZ, R171 ;  /* 0x000000ffffac7224 */ /* 0x000fe200078e00ab */
[----:B------:R-:W-:Y:S01]  /*2aea0*/  LEA.HI.X.SX32 R49, R62, R0, 0x2, P4 ;  /* 0x000000003e317211 */ /* 0x000fe200020f16ff */
[----:B------:R-:W-:Y:S02]  /*2aeb0*/  IMAD.MOV.U32 R171, RZ, RZ, R170 ;  /* 0x000000ffffab7224 */ /* 0x000fe400078e00aa */
[----:B------:R-:W-:-:S02]  /*2aec0*/  IMAD.MOV.U32 R170, RZ, RZ, R169 ;  /* 0x000000ffffaa7224 */ /* 0x000fc400078e00a9 */
[----:B--2---:R-:W-:Y:S02]  /*2aed0*/  IMAD.MOV.U32 R163, RZ, RZ, R161 ;  /* 0x000000ffffa37224 */ /* 0x004fe400078e00a1 */
[----:B------:R-:W-:Y:S02]  /*2aee0*/  IMAD.MOV.U32 R161, RZ, RZ, R44 ;  /* 0x000000ffffa17224 */ /* 0x000fe400078e002c */
[----:B------:R-:W2:Y:S01]  /*2aef0*/  LDL.LU R44, [R1+0x118] ;  /* 0x00011800012c7983 */ /* 0x000ea20000300800 */
[----:B------:R-:W-:-:S03]  /*2af00*/  IMAD.MOV.U32 R164, RZ, RZ, R163 ;  /* 0x000000ffffa47224 */ /* 0x000fc600078e00a3 */
[----:B------:R1:W-:Y:S01]  /*2af10*/  STL.64 [R1+0x3e8], R52 ;  /* 0x0003e83401007387 */ /* 0x0003e20000100a00 */
[----:B------:R-:W-:Y:S01]  /*2af20*/  IMAD.MOV.U32 R163, RZ, RZ, R161 ;  /* 0x000000ffffa37224 */ /* 0x000fe200078e00a1 */
[----:B------:R-:W-:Y:S01]  /*2af30*/  MOV R161, R45 ;  /* 0x0000002d00a17202 */ /* 0x000fe20000000f00 */
[----:B------:R-:W-:Y:S01]  /*2af40*/  IMAD.MOV.U32 R168, RZ, RZ, R164 ;  /* 0x000000ffffa87224 */ /* 0x000fe200078e00a4 */
[----:B------:R-:W3:Y:S01]  /*2af50*/  LDL.LU R45, [R1+0x114] ;  /* 0x00011400012d7983 */ /* 0x000ee20000300800 */
[----:B------:R-:W-:Y:S01]  /*2af60*/  IMAD.MOV.U32 R164, RZ, RZ, R163 ;  /* 0x000000ffffa47224 */ /* 0x000fe200078e00a3 */
[----:B-1----:R-:W-:-:S04]  /*2af70*/  LEA R52, P0, R180, R246, 0x2 ;  /* 0x000000f6b4347211 */ /* 0x002fc800078010ff */
[----:B------:R-:W-:Y:S01]  /*2af80*/  LEA.HI.X.SX32 R53, R180, R0, 0x2, P0 ;  /* 0x00000000b4357211 */ /* 0x000fe200000f16ff */
[----:B------:R-:W-:Y:S02]  /*2af90*/  IMAD.MOV.U32 R180, RZ, RZ, R178 ;  /* 0x000000ffffb47224 */ /* 0x000fe400078e00b2 */
[----:B------:R-:W-:Y:S01]  /*2afa0*/  IMAD.MOV.U32 R178, RZ, RZ, R177 ;  /* 0x000000ffffb27224 */ /* 0x000fe200078e00b1 */
[----:B------:R-:W-:Y:S01]  /*2afb0*/  MOV R163, R161 ;  /* 0x000000a100a37202 */ /* 0x000fe20000000f00 */
[----:B------:R-:W-:Y:S01]  /*2afc0*/  IMAD.MOV.U32 R177, RZ, RZ, R176 ;  /* 0x000000ffffb17224 */ /* 0x000fe200078e00b0 */
[----:B------:R1:W-:Y:S01]  /*2afd0*/  STL.64 [R1+0x3e0], R50 ;  /* 0x0003e03201007387 */ /* 0x0003e20000100a00 */
[----:B------:R-:W-:Y:S01]  /*2afe0*/  IMAD.MOV.U32 R176, RZ, RZ, R175 ;  /* 0x000000ffffb07224 */ /* 0x000fe200078e00af */
[----:B------:R-:W-:Y:S01]  /*2aff0*/  MOV R175, R174 ;  /* 0x000000ae00af7202 */ /* 0x000fe20000000f00 */
[----:B------:R-:W-:Y:S02]  /*2b000*/  IMAD.MOV.U32 R161, RZ, RZ, R3 ;  /* 0x000000ffffa17224 */ /* 0x000fe400078e0003 */
[----:B------:R-:W-:Y:S01]  /*2b010*/  IMAD.MOV.U32 R169, RZ, RZ, R168 ;  /* 0x000000ffffa97224 */ /* 0x000fe200078e00a8 */
[----:B------:R-:W2:Y:S01]  /*2b020*/  LDL.LU R3, [R1+0x110] ;  /* 0x0001100001037983 */ /* 0x000ea20000300800 */
[----:B------:R-:W-:-:S02]  /*2b030*/  IMAD.MOV.U32 R174, RZ, RZ, R173 ;  /* 0x000000ffffae7224 */ /* 0x000fc400078e00ad */
[----:B------:R-:W-:Y:S02]  /*2b040*/  IMAD.MOV.U32 R62, RZ, RZ, R178 ;  /* 0x000000ffff3e7224 */ /* 0x000fe400078e00b2 */
[----:B------:R-:W-:Y:S01]  /*2b050*/  IMAD.MOV.U32 R168, RZ, RZ, R164 ;  /* 0x000000ffffa87224 */ /* 0x000fe200078e00a4 */
[C---:B-1----:R-:W-:Y:S01]  /*2b060*/  LEA R50, P6, R185.reuse, R246, 0x2 ;  /* 0x000000f6b9327211 */ /* 0x042fe200078c10ff */
[----:B------:R-:W-:Y:S01]  /*2b070*/  IMAD.MOV.U32 R173, RZ, RZ, R172 ;  /* 0x000000ffffad7224 */ /* 0x000fe200078e00ac */
[----:B------:R-:W-:Y:S01]  /*2b080*/  MOV R164, R163 ;  /* 0x000000a300a47202 */ /* 0x000fe20000000f00 */
[----:B------:R-:W-:Y:S02]  /*2b090*/  IMAD.MOV.U32 R178, RZ, RZ, R177 ;  /* 0x000000ffffb27224 */ /* 0x000fe400078e00b1 */
[----:B------:R-:W-:Y:S02]  /*2b0a0*/  IMAD.MOV.U32 R172, RZ, RZ, R171 ;  /* 0x000000ffffac7224 */ /* 0x000fe400078e00ab */
[----:B------:R-:W-:Y:S01]  /*2b0b0*/  IMAD.MOV.U32 R177, RZ, RZ, R176 ;  /* 0x000000ffffb17224 */ /* 0x000fe200078e00b0 */
[----:B------:R-:W-:Y:S01]  /*2b0c0*/  MOV R176, R175 ;  /* 0x000000af00b07202 */ /* 0x000fe20000000f00 */
[----:B------:R-:W-:Y:S01]  /*2b0d0*/  IMAD.MOV.U32 R163, RZ, RZ, R161 ;  /* 0x000000ffffa37224 */ /* 0x000fe200078e00a1 */
[----:B------:R1:W-:Y:S01]  /*2b0e0*/  STL.64 [R1+0x3d8], R48 ;  /* 0x0003d83001007387 */ /* 0x0003e20000100a00 */
[----:B------:R-:W-:Y:S01]  /*2b0f0*/  IMAD.MOV.U32 R171, RZ, RZ, R170 ;  /* 0x000000ffffab7224 */ /* 0x000fe200078e00aa */
[----:B------:R-:W-:Y:S01]  /*2b100*/  LEA.HI.X.SX32 R51, R185, R0, 0x2, P6 ;  /* 0x00000000b9337211 */ /* 0x000fe200030f16ff */
[----:B------:R-:W-:-:S02]  /*2b110*/  IMAD.MOV.U32 R161, RZ, RZ, R147 ;  /* 0x000000ffffa17224 */ /* 0x000fc400078e0093 */
[----:B------:R-:W-:Y:S01]  /*2b120*/  IMAD.MOV.U32 R170, RZ, RZ, R169 ;  /* 0x000000ffffaa7224 */ /* 0x000fe200078e00a9 */
[----:B------:R-:W2:Y:S01]  /*2b130*/  LDL.LU R147, [R1+0x10c] ;  /* 0x00010c0001937983 */ /* 0x000ea20000300800 */
[----:B------:R-:W-:Y:S02]  /*2b140*/  IMAD.MOV.U32 R175, RZ, RZ, R174 ;  /* 0x000000ffffaf7224 */ /* 0x000fe400078e00ae */
[----:B------:R-:W-:Y:S01]  /*2b150*/  IMAD.MOV.U32 R169, RZ, RZ, R168 ;  /* 0x000000ffffa97224 */ /* 0x000fe200078e00a8 */
[----:B------:R-:W-:Y:S01]  /*2b160*/  MOV R168, R164 ;  /* 0x000000a400a87202 */ /* 0x000fe20000000f00 */
[----:B------:R-:W-:Y:S01]  /*2b170*/  IMAD.MOV.U32 R174, RZ, RZ, R173 ;  /* 0x000000ffffae7224 */ /* 0x000fe200078e00ad */
[----:B-1----:R-:W-:Y:S01]  /*2b180*/  LEA R48, P4, R63, R246, 0x2 ;  /* 0x000000f63f307211 */ /* 0x002fe200078810ff */
[----:B------:R-:W-:Y:S02]  /*2b190*/  IMAD.MOV.U32 R185, RZ, RZ, R178 ;  /* 0x000000ffffb97224 */ /* 0x000fe400078e00b2 */
[----:B------:R-:W-:-:S02]  /*2b1a0*/  IMAD.MOV.U32 R173, RZ, RZ, R172 ;  /* 0x000000ffffad7224 */ /* 0x000fc400078e00ac */
[----:B------:R-:W-:Y:S01]  /*2b1b0*/  IMAD.MOV.U32 R178, RZ, RZ, R177 ;  /* 0x000000ffffb27224 */ /* 0x000fe200078e00b1 */
[----:B------:R-:W-:Y:S01]  /*2b1c0*/  MOV R177, R176 ;  /* 0x000000b000b17202 */ /* 0x000fe20000000f00 */
[----:B------:R-:W-:Y:S02]  /*2b1d0*/  IMAD.MOV.U32 R164, RZ, RZ, R163 ;  /* 0x000000ffffa47224 */ /* 0x000fe400078e00a3 */
[----:B------:R-:W-:Y:S01]  /*2b1e0*/  IMAD.MOV.U32 R172, RZ, RZ, R171 ;  /* 0x000000ffffac7224 */ /* 0x000fe200078e00ab */
[----:B------:R-:W-:Y:S01]  /*2b1f0*/  LEA.HI.X.SX32 R49, R63, R0, 0x2, P4 ;  /* 0x000000003f317211 */ /* 0x000fe200020f16ff */
[----:B------:R-:W-:Y:S02]  /*2b200*/  IMAD.MOV.U32 R163, RZ, RZ, R161 ;  /* 0x000000ffffa37224 */ /* 0x000fe400078e00a1 */
[----:B------:R-:W-:Y:S02]  /*2b210*/  IMAD.MOV.U32 R171, RZ, RZ, R170 ;  /* 0x000000ffffab7224 */ /* 0x000fe400078e00aa */
[----:B------:R-:W-:-:S02]  /*2b220*/  IMAD.MOV.U32 R176, RZ, RZ, R175 ;  /* 0x000000ffffb07224 */ /* 0x000fc400078e00af */
[----:B------:R-:W-:Y:S02]  /*2b230*/  IMAD.MOV.U32 R161, RZ, RZ, R40 ;  /* 0x000000ffffa17224 */ /* 0x000fe400078e0028 */
[----:B------:R-:W-:Y:S01]  /*2b240*/  IMAD.MOV.U32 R170, RZ, RZ, R169 ;  /* 0x000000ffffaa7224 */ /* 0x000fe200078e00a9 */
[----:B------:R-:W-:Y:S01]  /*2b250*/  MOV R169, R168 ;  /* 0x000000a800a97202 */ /* 0x000fe20000000f00 */
        /* <DEDUP_REMOVED lines=14> */
[----:B------:R-:W-:Y:S01]  /*2b340*/  IMAD.MOV.U32 R175, RZ, RZ, R174 ;  /* 0x000000ffffaf7224 */ /* 0x000fe200078e00ae */
[C---:B------:R-:W-:Y:S01]  /*2b350*/  LEA R248, P0, R64.reuse, R246, 0x2 ;  /* 0x000000f640f87211 */ /* 0x040fe200078010ff */
[----:B------:R-:W-:Y:S02]  /*2b360*/  IMAD.MOV.U32 R169, RZ, RZ, R168 ;  /* 0x000000ffffa97224 */ /* 0x000fe400078e00a8 */
[----:B------:R-:W-:Y:S01]  /*2b370*/  IMAD.MOV.U32 R174, RZ, RZ, R173 ;  /* 0x000000ffffae7224 */ /* 0x000fe200078e00ad */
[----:B------:R1:W-:Y:S01]  /*2b380*/  STL.64 [R1+0x3d0], R52 ;  /* 0x0003d03401007387 */ /* 0x0003e20000100a00 */
[----:B------:R-:W-:Y:S02]  /*2b390*/  IMAD.MOV.U32 R168, RZ, RZ, R164 ;  /* 0x000000ffffa87224 */ /* 0x000fe400078e00a4 */
[----:B------:R-:W-:Y:S01]  /*2b3a0*/  IMAD.MOV.U32 R173, RZ, RZ, R172 ;  /* 0x000000ffffad7224 */ /* 0x000fe200078e00ac */
[----:B------:R-:W-:Y:S01]  /*2b3b0*/  LEA.HI.X.SX32 R249, R64, R0, 0x2, P0 ;  /* 0x0000000040f97211 */ /* 0x000fe200000f16ff */
[----:B------:R-:W-:Y:S01]  /*2b3c0*/  IMAD.MOV.U32 R164, RZ, RZ, R163 ;  /* 0x000000ffffa47224 */ /* 0x000fe200078e00a3 */
[----:B------:R-:W2:Y:S01]  /*2b3d0*/  LDL.LU R40, [R1+0x108] ;  /* 0x0001080001287983 */ /* 0x000ea20000300800 */
[----:B------:R-:W-:Y:S01]  /*2b3e0*/  IMAD.MOV.U32 R172, RZ, RZ, R171 ;  /* 0x000000ffffac7224 */ /* 0x000fe200078e00ab */
[----:B------:R-:W-:Y:S01]  /*2b3f0*/  MOV R171, R170 ;  /* 0x000000aa00ab7202 */ /* 0x000fe20000000f00 */
[----:B------:R-:W-:-:S02]  /*2b400*/  IMAD.MOV.U32 R163, RZ, RZ, R161 ;  /* 0x000000ffffa37224 */ /* 0x000fc400078e00a1 */
[----:B------:R-:W-:Y:S01]  /*2b410*/  IMAD.MOV.U32 R161, RZ, RZ, R41 ;  /* 0x000000ffffa17224 */ /* 0x000fe200078e0029 */
[C---:B-1----:R-:W-:Y:S01]  /*2b420*/  LEA R52, P6, R184.reuse, R246, 0x2 ;  /* 0x000000f6b8347211 */ /* 0x042fe200078c10ff */
[----:B------:R-:W-:Y:S01]  /*2b430*/  IMAD.MOV.U32 R170, RZ, RZ, R169 ;  /* 0x000000ffffaa7224 */ /* 0x000fe200078e00a9 */
[----:B------:R-:W-:Y:S01]  /*2b440*/  MOV R64, R178 ;  /* 0x000000b200407202 */ /* 0x000fe20000000f00 */
[----:B------:R-:W-:Y:S01]  /*2b450*/  IMAD.MOV.U32 R169, RZ, RZ, R168 ;  /* 0x000000ffffa97224 */ /* 0x000fe200078e00a8 */
[----:B------:R-:W-:Y:S01]  /*2b460*/  LEA.HI.X.SX32 R53, R184, R0, 0x2, P6 ;  /* 0x00000000b8357211 */ /* 0x000fe200030f16ff */
[----:B------:R-:W-:Y:S01]  /*2b470*/  IMAD.MOV.U32 R168, RZ, RZ, R164 ;  /* 0x000000ffffa87224 */ /* 0x000fe200078e00a4 */
[----:B------:R1:W-:Y:S01]  /*2b480*/  STL.64 [R1+0x3c8], R50 ;  /* 0x0003c83201007387 */ /* 0x0003e20000100a00 */
[----:B------:R-:W-:Y:S02]  /*2b490*/  IMAD.MOV.U32 R164, RZ, RZ, R163 ;  /* 0x000000ffffa47224 */ /* 0x000fe400078e00a3 */
[----:B------:R-:W-:Y:S01]  /*2b4a0*/  IMAD.MOV.U32 R178, RZ, RZ, R176 ;  /* 0x000000ffffb27224 */ /* 0x000fe200078e00b0 */
[----:B------:R-:W2:Y:S01]  /*2b4b0*/  LDL.LU R39, [R1+0x104] ;  /* 0x0001040001277983 */ /* 0x000ea20000300800 */
[----:B------:R-:W-:-:S02]  /*2b4c0*/  IMAD.MOV.U32 R163, RZ, RZ, R161 ;  /* 0x000000ffffa37224 */ /* 0x000fc400078e00a1 */
[----:B------:R-:W-:Y:S02]  /*2b4d0*/  IMAD.MOV.U32 R184, RZ, RZ, R177 ;  /* 0x000000ffffb87224 */ /* 0x000fe400078e00b1 */
[----:B------:R-:W-:Y:S01]  /*2b4e0*/  IMAD.MOV.U32 R176, RZ, RZ, R174 ;  /* 0x000000ffffb07224 */ /* 0x000fe200078e00ae */
[----:B------:R1:W-:Y:S01]  /*2b4f0*/  STL.64 [R1+0x3c0], R48 ;  /* 0x0003c03001007387 */ /* 0x0003e20000100a00 */
[----:B------:R-:W-:Y:S02]  /*2b500*/  IMAD.MOV.U32 R161, RZ, RZ, R42 ;  /* 0x000000ffffa17224 */ /* 0x000fe400078e002a */
[----:B------:R-:W-:Y:S01]  /*2b510*/  IMAD.MOV.U32 R177, RZ, RZ, R175 ;  /* 0x000000ffffb17224 */ /* 0x000fe200078e00af */
[----:B------:R-:W2:Y:S01]  /*2b520*/  LDL.LU R41, [R1+0x100] ;  /* 0x0001000001297983 */ /* 0x000ea20000300800 */
[----:B------:R-:W-:Y:S02]  /*2b530*/  IMAD.MOV.U32 R174, RZ, RZ, R172 ;  /* 0x000000ffffae7224 */ /* 0x000fe400078e00ac */
[----:B------:R-:W-:Y:S01]  /*2b540*/  IMAD.MOV.U32 R175, RZ, RZ, R173 ;  /* 0x000000ffffaf7224 */ /* 0x000fe200078e00ad */
[----:B------:R-:W-:Y:S01]  /*2b550*/  MOV R173, R171 ;  /* 0x000000ab00ad7202 */ /* 0x000fe20000000f00 */
[----:B------:R-:W-:Y:S01]  /*2b560*/  IMAD.MOV.U32 R172, RZ, RZ, R170 ;  /* 0x000000ffffac7224 */ /* 0x000fe200078e00aa */
[----:B------:R-:W2:Y:S01]  /*2b570*/  LDL.LU R42, [R1+0xfc] ;  /* 0x0000fc00012a7983 */ /* 0x000ea20000300800 */
[----:B------:R-:W-:-:S02]  /*2b580*/  IMAD.MOV.U32 R170, RZ, RZ, R168 ;  /* 0x000000ffffaa7224 */ /* 0x000fc400078e00a8 */
[----:B------:R-:W-:Y:S01]  /*2b590*/  IMAD.MOV.U32 R171, RZ, RZ, R169 ;  /* 0x000000ffffab7224 */ /* 0x000fe200078e00a9 */
[----:B------:R2:W-:Y:S01]  /*2b5a0*/  STL.64 [R1+0x3b0], R52 ;  /* 0x0003b03401007387 */ /* 0x0005e20000100a00 */
[----:B------:R-:W-:Y:S01]  /*2b5b0*/  IMAD.MOV.U32 R168, RZ, RZ, R163 ;  /* 0x000000ffffa87224 */ /* 0x000fe200078e00a3 */
[----:B------:R-:W-:Y:S01]  /*2b5c0*/  MOV R163, R47 ;  /* 0x0000002f00a37202 */ /* 0x000fe20000000f00 */
[----:B------:R-:W-:Y:S01]  /*2b5d0*/  IMAD.MOV.U32 R169, RZ, RZ, R164 ;  /* 0x000000ffffa97224 */ /* 0x000fe200078e00a4 */
[----:B------:R-:W2:Y:S01]  /*2b5e0*/  LDL.LU R47, [R1+0xf8] ;  /* 0x0000f800012f7983 */ /* 0x000ea20000300800 */
[----:B------:R-:W-:-:S03]  /*2b5f0*/  IMAD.MOV.U32 R164, RZ, RZ, R161 ;  /* 0x000000ffffa47224 */ /* 0x000fc600078e00a1 */
[----:B------:R-:W2:Y:S01]  /*2b600*/  LDL.LU R161, [R1+0x24c] ;  /* 0x00024c0001a17983 */ /* 0x000ea20000300800 */
[----:B-1----:R-:W-:-:S04]  /*2b610*/  LEA R50, P4, R65, R246, 0x2 ;  /* 0x000000f641327211 */ /* 0x002fc800078810ff */
[----:B------:R-:W-:Y:S01]  /*2b620*/  LEA.HI.X.SX32 R51, R65, R0, 0x2, P4 ;  /* 0x0000000041337211 */ /* 0x000fe200020f16ff */
        /* <DEDUP_REMOVED lines=10> */
[----:B------:R-:W-:Y:S01]  /*2b6d0*/  IMAD.MOV.U32 R169, RZ, RZ, R168 ;  /* 0x000000ffffa97224 */ /* 0x000fe200078e00a8 */
[----:B------:R-:W-:Y:S01]  /*2b6e0*/  STL.64 [R1+0x3b8], R248 ;  /* 0x0003b8f801007387 */ /* 0x000fe20000100a00 */
[----:B------:R-:W-:Y:S02]  /*2b6f0*/  IMAD.MOV.U32 R168, RZ, RZ, R164 ;  /* 0x000000ffffa87224 */ /* 0x000fe400078e00a4 */
[----:B------:R-:W-:Y:S01]  /*2b700*/  IMAD.MOV.U32 R164, RZ, RZ, R163 ;  /* 0x000000ffffa47224 */ /* 0x000fe200078e00a3 */
[----:B------:R-:W-:Y:S04]  /*2b710*/  STL.64 [R1+0x1f98], R248 ;  /* 0x001f98f801007387 */ /* 0x000fe80000100a00 */
[----:B------:R1:W-:Y:S01]  /*2b720*/  STL.64 [R1+0x3a8], R50 ;  /* 0x0003a83201007387 */ /* 0x0003e20000100a00 */
[----:B--2---:R-:W-:Y:S01]  /*2b730*/  MOV R163, R161 ;  /* 0x000000a100a37202 */ /* 0x004fe20000000f00 */
[----:B------:R-:W-:-:S02]  /*2b740*/  IMAD.MOV.U32 R161, RZ, RZ, R159 ;  /* 0x000000ffffa17224 */ /* 0x000fc400078e009f */
[----:B------:R-:W2:Y:S01]  /*2b750*/  LDL.LU R159, [R1+0x214] ;  /* 0x00021400019f7983 */ /* 0x000ea20000300800 */
[----:B------:R-:W-:-:S04]  /*2b760*/  LEA R48, P0, R183, R246, 0x2 ;  /* 0x000000f6b7307211 */ /* 0x000fc800078010ff */
[----:B------:R-:W-:Y:S01]  /*2b770*/  LEA.HI.X.SX32 R49, R183, R0, 0x2, P0 ;  /* 0x00000000b7317211 */ /* 0x000fe200000f16ff */
        /* <DEDUP_REMOVED lines=12> */
[----:B------:R-:W-:Y:S01]  /*2b840*/  MOV R164, R163 ;  /* 0x000000a300a47202 */ /* 0x000fe20000000f00 */
[----:B------:R-:W-:Y:S01]  /*2b850*/  IMAD.MOV.U32 R163, RZ, RZ, R161 ;  /* 0x000000ffffa37224 */ /* 0x000fe200078e00a1 */
[----:B------:R1:W-:Y:S01]  /*2b860*/  STL.64 [R1+0x3a0], R48 ;  /* 0x0003a03001007387 */ /* 0x0003e20000100a00 */
[----:B--2---:R-:W-:-:S03]  /*2b870*/  IMAD.MOV.U32 R161, RZ, RZ, R159 ;  /* 0x000000ffffa17224 */ /* 0x004fc600078e009f */
[----:B------:R-:W2:Y:S01]  /*2b880*/  LDL.LU R159, [R1+0x198] ;  /* 0x00019800019f7983 */ /* 0x000ea20000300800 */
[----:B------:R-:W-:-:S04]  /*2b890*/  LEA R52, P6, R182, R246, 0x2 ;  /* 0x000000f6b6347211 */ /* 0x000fc800078c10ff */
[----:B------:R-:W-:Y:S01]  /*2b8a0*/  LEA.HI.X.SX32 R53, R182, R0, 0x2, P6 ;  /* 0x00000000b6357211 */ /* 0x000fe200030f16ff */
[----:B------:R-:W-:Y:S02]  /*2b8b0*/  IMAD.MOV.U32 R182, RZ, RZ, R178 ;  /* 0x000000ffffb67224 */ /* 0x000fe400078e00b2 */
[----:B------:R-:W-:Y:S02]  /*2b8c0*/  IMAD.MOV.U32 R178, RZ, RZ, R177 ;  /* 0x000000ffffb27224 */ /* 0x000fe400078e00b1 */
[----:B------:R-:W-:Y:S02]  /*2b8d0*/  IMAD.MOV.U32 R177, RZ, RZ, R176 ;  /* 0x000000ffffb17224 */ /* 0x000fe400078e00b0 */
[----:B------:R-:W-:Y:S01]  /*2b8e0*/  IMAD.MOV.U32 R176, RZ, RZ, R175 ;  /* 0x000000ffffb07224 */ /* 0x000fe200078e00af */
[----:B------:R-:W-:Y:S01]  /*2b8f0*/  MOV R175, R174 ;  /* 0x000000ae00af7202 */ /* 0x000fe20000000f00 */
[----:B------:R-:W-:Y:S02]  /*2b900*/  IMAD.MOV.U32 R174, RZ, RZ, R173 ;  /* 0x000000ffffae7224 */ /* 0x000fe400078e00ad */
        /* <DEDUP_REMOVED lines=9> */
[----:B--2---:R-:W-:Y:S02]  /*2b9a0*/  IMAD.MOV.U32 R161, RZ, RZ, R159 ;  /* 0x000000ffffa17224 */ /* 0x004fe400078e009f */
        /* <DEDUP_REMOVED lines=14> */
[----:B------:R-:W-:Y:S02]  /*2ba90*/  IMAD.MOV.U32 R168, RZ, RZ, R164 ;  /* 0x000000ffffa87224 */ /* 0x000fe400078e00a4 */
[----:B------:R-:W-:Y:S01]  /*2baa0*/  IMAD.MOV.U32 R164, RZ, RZ, R163 ;  /* 0x000000ffffa47224 */ /* 0x000fe200078e00a3 */
[----:B------:R1:W-:Y:S01]  /*2bab0*/  STL.64 [R1+0x390], R50 ;  /* 0x0003903201007387 */ /* 0x0003e20000100a00 */
[----:B------:R-:W-:-:S02]  /*2bac0*/  IMAD.MOV.U32 R163, RZ, RZ, R161 ;  /* 0x000000ffffa37224 */ /* 0x000fc400078e00a1 */
[----:B--2---:R-:W-:Y:S02]  /*2bad0*/  IMAD.MOV.U32 R161, RZ, RZ, R159 ;  /* 0x000000ffffa17224 */ /* 0x004fe400078e009f */
[----:B------:R-:W2:Y:S01]  /*2bae0*/  LDL.LU R159, [R1+0x18c] ;  /* 0x00018c00019f7983 */ /* 0x000ea20000300800 */
[----:B------:R-:W-:-:S04]  /*2baf0*/  LEA R48, P0, R186, R246, 0x2 ;  /* 0x000000f6ba307211 */ /* 0x000fc800078010ff */
[----:B------:R-:W-:Y:S01]  /*2bb00*/  LEA.HI.X.SX32 R49, R186, R0, 0x2, P0 ;  /* 0x00000000ba317211 */ /* 0x000fe200000f16ff */
[----:B------:R-:W-:Y:S02]  /*2bb10*/  IMAD.MOV.U32 R186, RZ, RZ, R178 ;  /* 0x000000ffffba7224 */ /* 0x000fe400078e00b2 */
[----:B------:R-:W-:Y:S01]  /*2bb20*/  IMAD.MOV.U32 R178, RZ, RZ, R177 ;  /* 0x000000ffffb27224 */ /* 0x000fe200078e00b1 */
[----:B------:R-:W-:Y:S01]  /*2bb30*/  MOV R177, R176 ;  /* 0x000000b000b17202 */ /* 0x000fe20000000f00 */
[----:B------:R-:W-:Y:S02]  /*2bb40*/  IMAD.MOV.U32 R176, RZ, RZ, R175 ;  /* 0x000000ffffb07224 */ /* 0x000fe400078e00af */
        /* <DEDUP_REMOVED lines=15> */
[----:B------:R-:W-:Y:S01]  /*2bc40*/  IMAD.MOV.U32 R179, RZ, RZ, R178 ;  /* 0x000000ffffb37224 */ /* 0x000fe200078e00b2 */
[----:B------:R-:W-:Y:S01]  /*2bc50*/  MOV R178, R177 ;  /* 0x000000b100b27202 */ /* 0x000fe20000000f00 */
[----:B------:R-:W-:Y:S02]  /*2bc60*/  IMAD.MOV.U32 R177, RZ, RZ, R176 ;  /* 0x000000ffffb17224 */ /* 0x000fe400078e00b0 */
[----:B------:R-:W-:Y:S02]  /*2bc70*/  IMAD.MOV.U32 R176, RZ, RZ, R175 ;  /* 0x000000ffffb07224 */ /* 0x000fe400078e00af */
[----:B------:R-:W-:Y:S02]  /*2bc80*/  IMAD.MOV.U32 R175, RZ, RZ, R174 ;  /* 0x000000ffffaf7224 */ /* 0x000fe400078e00ae */
[----:B------:R-:W-:Y:S02]  /*2bc90*/  IMAD.MOV.U32 R174, RZ, RZ, R173 ;  /* 0x000000ffffae7224 */ /* 0x000fe400078e00ad */
[----:B------:R-:W-:-:S02]  /*2bca0*/  IMAD.MOV.U32 R173, RZ, RZ, R172 ;  /* 0x000000ffffad7224 */ /* 0x000fc400078e00ac */
[----:B------:R-:W-:Y:S01]  /*2bcb0*/  IMAD.MOV.U32 R172, RZ, RZ, R171 ;  /* 0x000000ffffac7224 */ /* 0x000fe200078e00ab */
[----:B------:R-:W-:Y:S01]  /*2bcc0*/  MOV R171, R170 ;  /* 0x000000aa00ab7202 */ /* 0x000fe20000000f00 */
[----:B------:R-:W-:Y:S02]  /*2bcd0*/  IMAD.MOV.U32 R170, RZ, RZ, R169 ;  /* 0x000000ffffaa7224 */ /* 0x000fe400078e00a9 */
[----:B------:R-:W-:Y:S02]  /*2bce0*/  IMAD.MOV.U32 R169, RZ, RZ, R168 ;  /* 0x000000ffffa97224 */ /* 0x000fe400078e00a8 */
[----:B------:R-:W-:Y:S02]  /*2bcf0*/  IMAD.MOV.U32 R168, RZ, RZ, R164 ;  /* 0x000000ffffa87224 */ /* 0x000fe400078e00a4 */
[----:B------:R-:W-:Y:S01]  /*2bd00*/  IMAD.MOV.U32 R164, RZ, RZ, R163 ;  /* 0x000000ffffa47224 */ /* 0x000fe200078e00a3 */
[----:B------:R1:W-:Y:S01]  /*2bd10*/  STL.64 [R1+0x380], R52 ;  /* 0x0003803401007387 */ /* 0x0003e20000100a00 */
[----:B------:R-:W-:-:S02]  /*2bd20*/  IMAD.MOV.U32 R163, RZ, RZ, R161 ;  /* 0x000000ffffa37224 */ /* 0x000fc400078e00a1 */
[----:B--2---:R-:W-:Y:S02]  /*2bd30*/  IMAD.MOV.U32 R161, RZ, RZ, R159 ;  /* 0x000000ffffa17224 */ /* 0x004fe400078e009f */
[----:B------:R-:W2:Y:S01]  /*2bd40*/  LDL.LU R159, [R1+0x154] ;  /* 0x00015400019f7983 */ /* 0x000ea20000300800 */
[----:B-1----:R-:W-:-:S04]  /*2bd50*/  LEA R50, P4, R61, R246, 0x2 ;  /* 0x000000f63d327211 */ /* 0x002fc800078810ff */
[----:B------:R-:W-:Y:S02]  /*2bd60*/  LEA.HI.X.SX32 R51, R61, R0, 0x2, P4 ;  /* 0x000000003d337211 */ /* 0x000fe400020f16ff */
        /* <DEDUP_REMOVED lines=11> */
[----:B------:R-:W-:Y:S02]  /*2be20*/  IMAD.MOV.U32 R168, RZ, RZ, R164 ;  /* 0x000000ffffa87224 */ /* 0x000fe400078e00a4 */
[----:B------:R-:W-:Y:S01]  /*2be30*/  IMAD.MOV.U32 R164, RZ, RZ, R163 ;  /* 0x000000ffffa47224 */ /* 0x000fe200078e00a3 */
[----:B------:R1:W-:Y:S01]  /*2be40*/  STL.64 [R1+0x378], R50 ;  /* 0x0003783201007387 */ /* 0x0003e20000100a00 */
[----:B------:R-:W-:Y:S01]  /*2be50*/  IMAD.MOV.U32 R163, RZ, RZ, R161 ;  /* 0x000000ffffa37224 */ /* 0x000fe200078e00a1 */
[----:B--2---:R-:W-:-:S02]  /*2be60*/  MOV R161, R159 ;  /* 0x0000009f00a17202 */ /* 0x004fc40000000f00 */
[----:B------:R-:W2:Y:S01]  /*2be70*/  LDL.LU R159, [R1+0x150] ;  /* 0x00015000019f7983 */ /* 0x000ea20000300800 */
[----:B------:R-:W-:-:S04]  /*2be80*/  LEA R48, P0, R180, R246, 0x2 ;  /* 0x000000f6b4307211 */ /* 0x000fc800078010ff */
        /* <DEDUP_REMOVED lines=37> */
[----:B-1----:R-:W-:-:S04]  /*2c0e0*/  LEA R50, P4, R185, R246, 0x2 ;  /* 0x000000f6b9327211 */ /* 0x002fc800078810ff */
        /* <DEDUP_REMOVED lines=208> */
[-C--:B------:R-:W-:Y:S02]  /*2cdf0*/  LEA R52, P6, R180, R246.reuse, 0x2 ;  /* 0x000000f6b4347211 */ /* 0x080fe400078c10ff */
[----:B-1----:R-:W-:Y:S02]  /*2ce00*/  LEA R50, P4, R62, R246, 0x2 ;  /* 0x000000f63e327211 */ /* 0x002fe400078810ff */
[----:B------:R-:W-:Y:S02]  /*2ce10*/  LEA.HI.X.SX32 R53, R180, R0, 0x2, P6 ;  /* 0x00000000b4357211 */ /* 0x000fe400030f16ff */
[----:B------:R-:W-:Y:S01]  /*2ce20*/  MOV R180, R178 ;  /* 0x000000b200b47202 */ /* 0x000fe20000000f00 */
[----:B------:R-:W-:-:S02]  /*2ce30*/  IMAD.MOV.U32 R178, RZ, RZ, R177 ;  /* 0x000000ffffb27224 */ /* 0x000fc400078e00b1 */
[----:B------:R-:W-:Y:S02]  /*2ce40*/  IMAD.MOV.U32 R177, RZ, RZ, R176 ;  /* 0x000000ffffb17224 */ /* 0x000fe400078e00b0 */
[----:B------:R-:W-:Y:S01]  /*2ce50*/  IMAD.MOV.U32 R176, RZ, RZ, R175 ;  /* 0x000000ffffb07224 */ /* 0x000fe200078e00af */
[----:B------:R-:W-:Y:S01]  /*2ce60*/  LEA.HI.X.SX32 R51, R62, R0, 0x2, P4 ;  /* 0x000000003e337211 */ /* 0x000fe200020f16ff */
[----:B------:R-:W-:Y:S02]  /*2ce70*/  IMAD.MOV.U32 R175, RZ, RZ, R174 ;  /* 0x000000ffffaf7224 */ /* 0x000fe400078e00ae */
[----:B------:R-:W-:Y:S01]  /*2ce80*/  IMAD.MOV.U32 R174, RZ, RZ, R173 ;  /* 0x000000ffffae7224 */ /* 0x000fe200078e00ad */
[----:B------:R-:W-:Y:S01]  /*2ce90*/  LEA R48, P0, R185, R246, 0x2 ;  /* 0x000000f6b9307211 */ /* 0x000fe200078010ff */
[----:B------:R-:W-:Y:S02]  /*2cea0*/  IMAD.MOV.U32 R173, RZ, RZ, R172 ;  /* 0x000000ffffad7224 */ /* 0x000fe400078e00ac */
[----:B------:R-:W-:Y:S01]  /*2ceb0*/  IMAD.MOV.U32 R62, RZ, RZ, R178 ;  /* 0x000000ffff3e7224 */ /* 0x000fe200078e00b2 */
[----:B------:R-:W-:Y:S01]  /*2cec0*/  MOV R172, R171 ;  /* 0x000000ab00ac7202 */ /* 0x000fe20000000f00 */
[----:B------:R-:W-:-:S02]  /*2ced0*/  IMAD.MOV.U32 R178, RZ, RZ, R177 ;  /* 0x000000ffffb27224 */ /* 0x000fc400078e00b1 */
[----:B------:R-:W-:Y:S02]  /*2cee0*/  IMAD.MOV.U32 R177, RZ, RZ, R176 ;  /* 0x000000ffffb17224 */ /* 0x000fe400078e00b0 */
[----:B------:R-:W-:Y:S02]  /*2cef0*/  IMAD.MOV.U32 R171, RZ, RZ, R170 ;  /* 0x000000ffffab7224 */ /* 0x000fe400078e00aa */
[----:B------:R-:W-:Y:S01]  /*2cf00*/  IMAD.MOV.U32 R176, RZ, RZ, R175 ;  /* 0x000000ffffb07224 */ /* 0x000fe200078e00af */
[----:B------:R-:W-:Y:S01]  /*2cf10*/  LEA.HI.X.SX32 R49, R185, R0, 0x2, P0 ;  /* 0x00000000b9317211 */ /* 0x000fe200000f16ff */
[----:B------:R-:W-:Y:S02]  /*2cf20*/  IMAD.MOV.U32 R170, RZ, RZ, R169 ;  /* 0x000000ffffaa7224 */ /* 0x000fe400078e00a9 */
[----:B------:R-:W-:Y:S01]  /*2cf30*/  IMAD.MOV.U32 R175, RZ, RZ, R174 ;  /* 0x000000ffffaf7224 */ /* 0x000fe200078e00ae */
[----:B------:R-:W-:Y:S01]  /*2cf40*/  MOV R174, R173 ;  /* 0x000000ad00ae7202 */ /* 0x000fe20000000f00 */
[----:B------:R-:W-:Y:S01]  /*2cf50*/  IMAD.MOV.U32 R169, RZ, RZ, R168 ;  /* 0x000000ffffa97224 */ /* 0x000fe200078e00a8 */
[----:B------:R1:W-:Y:S01]  /*2cf60*/  STL.64 [R1+0x308], R52 ;  /* 0x0003083401007387 */ /* 0x0003e20000100a00 */
[----:B------:R-:W-:-:S02]  /*2cf70*/  IMAD.MOV.U32 R168, RZ, RZ, R164 ;  /* 0x000000ffffa87224 */ /* 0x000fc400078e00a4 */
        /* <DEDUP_REMOVED lines=9> */
[----:B------:R-:W-:Y:S01]  /*2d010*/  IMAD.MOV.U32 R171, RZ, RZ, R170 ;  /* 0x000000ffffab7224 */ /* 0x000fe200078e00aa */
[----:B------:R-:W-:Y:S01]  /*2d020*/  LEA.HI.X.SX32 R53, R63, R0, 0x2, P6 ;  /* 0x000000003f357211 */ /* 0x000fe200030f16ff */
[----:B------:R-:W-:Y:S02]  /*2d030*/  IMAD.MOV.U32 R170, RZ, RZ, R169 ;  /* 0x000000ffffaa7224 */ /* 0x000fe400078e00a9 */
[----:B------:R-:W-:Y:S02]  /*2d040*/  IMAD.MOV.U32 R175, RZ, RZ, R174 ;  /* 0x000000ffffaf7224 */ /* 0x000fe400078e00ae */
[----:B------:R-:W-:Y:S02]  /*2d050*/  IMAD.MOV.U32 R169, RZ, RZ, R168 ;  /* 0x000000ffffa97224 */ /* 0x000fe400078e00a8 */
[----:B------:R-:W-:-:S02]  /*2d060*/  IMAD.MOV.U32 R174, RZ, RZ, R173 ;  /* 0x000000ffffae7224 */ /* 0x000fc400078e00ad */
[----:B------:R-:W-:Y:S01]  /*2d070*/  IMAD.MOV.U32 R168, RZ, RZ, R164 ;  /* 0x000000ffffa87224 */ /* 0x000fe200078e00a4 */
[----:B------:R-:W-:Y:S01]  /*2d080*/  MOV R164, R163 ;  /* 0x000000a300a47202 */ /* 0x000fe20000000f00 */
[----:B------:R-:W-:Y:S02]  /*2d090*/  IMAD.MOV.U32 R173, RZ, RZ, R172 ;  /* 0x000000ffffad7224 */ /* 0x000fe400078e00ac */
[----:B------:R-:W-:Y:S01]  /*2d0a0*/  IMAD.MOV.U32 R63, RZ, RZ, R178 ;  /* 0x000000ffff3f7224 */ /* 0x000fe200078e00b2 */
[----:B------:R-:W-:Y:S01]  /*2d0b0*/  MOV R178, R177 ;  /* 0x000000b100b27202 */ /* 0x000fe20000000f00 */
        /* <DEDUP_REMOVED lines=14> */
[----:B--2---:R-:W-:Y:S01]  /*2d1a0*/  MOV R161, R159 ;  /* 0x0000009f00a17202 */ /* 0x004fe20000000f00 */
[----:B------:R-:W-:Y:S02]  /*2d1b0*/  IMAD.MOV.U32 R159, RZ, RZ, R44 ;  /* 0x000000ffff9f7224 */ /* 0x000fe400078e002c */
[----:B------:R-:W2:Y:S02]  /*2d1c0*/  LDL.LU R44, [R1+0xa4] ;  /* 0x0000a400012c7983 */ /* 0x000ea40000300800 */
[----:B------:R-:W-:-:S02]  /*2d1d0*/  IMAD.MOV.U32 R163, RZ, RZ, R161 ;  /* 0x000000ffffa37224 */ /* 0x000fc400078e00a1 */
[----:B------:R1:W-:Y:S01]  /*2d1e0*/  STL.64 [R1+0x300], R50 ;  /* 0x0003003201007387 */ /* 0x0003e20000100a00 */
[----:B------:R-:W-:Y:S02]  /*2d1f0*/  IMAD.MOV.U32 R161, RZ, RZ, R159 ;  /* 0x000000ffffa17224 */ /* 0x000fe400078e009f */
[----:B---3--:R-:W-:Y:S02]  /*2d200*/  IMAD.MOV.U32 R159, RZ, RZ, R45 ;  /* 0x000000ffff9f7224 */ /* 0x008fe400078e002d */
[----:B------:R-:W3:Y:S01]  /*2d210*/  LDL.LU R45, [R1+0xa0] ;  /* 0x0000a000012d7983 */ /* 0x000ee20000300800 */
[----:B------:R-:W-:Y:S01]  /*2d220*/  IMAD.MOV.U32 R164, RZ, RZ, R163 ;  /* 0x000000ffffa47224 */ /* 0x000fe200078e00a3 */
[C---:B-1----:R-:W-:Y:S02]  /*2d230*/  LEA R50, P4, R64.reuse, R246, 0x2 ;  /* 0x000000f640327211 */ /* 0x042fe400078810ff */
[----:B------:R1:W-:Y:S02]  /*2d240*/  STL.64 [R1+0x2f8], R48 ;  /* 0x0002f83001007387 */ /* 0x0003e40000100a00 */
[----:B------:R-:W-:Y:S01]  /*2d250*/  LEA.HI.X.SX32 R51, R64, R0, 0x2, P4 ;  /* 0x0000000040337211 */ /* 0x000fe200020f16ff */
[----:B------:R-:W-:-:S02]  /*2d260*/  IMAD.MOV.U32 R64, RZ, RZ, R178 ;  /* 0x000000ffff407224 */ /* 0x000fc400078e00b2 */
        /* <DEDUP_REMOVED lines=9> */
[----:B------:R-:W2:Y:S01]  /*2d300*/  LDL.LU R3, [R1+0x9c] ;  /* 0x00009c0001037983 */ /* 0x000ea20000300800 */
[----:B------:R-:W-:Y:S01]  /*2d310*/  IMAD.MOV.U32 R174, RZ, RZ, R173 ;  /* 0x000000ffffae7224 */ /* 0x000fe200078e00ad */
[----:B------:R-:W-:Y:S01]  /*2d320*/  MOV R173, R172 ;  /* 0x000000ac00ad7202 */ /* 0x000fe20000000f00 */
[----:B------:R-:W-:Y:S01]  /*2d330*/  IMAD.MOV.U32 R168, RZ, RZ, R164 ;  /* 0x000000ffffa87224 */ /* 0x000fe200078e00a4 */
[----:B------:R1:W-:Y:S01]  /*2d340*/  STL.64 [R1+0x2f0], R52 ;  /* 0x0002f03401007387 */ /* 0x0003e20000100a00 */
[----:B------:R-:W-:Y:S02]  /*2d350*/  IMAD.MOV.U32 R184, RZ, RZ, R178 ;  /* 0x000000ffffb87224 */ /* 0x000fe400078e00b2 */
[----:B------:R-:W-:Y:S02]  /*2d360*/  IMAD.MOV.U32 R164, RZ, RZ, R163 ;  /* 0x000000ffffa47224 */ /* 0x000fe400078e00a3 */
[----:B------:R-:W-:-:S02]  /*2d370*/  IMAD.MOV.U32 R172, RZ, RZ, R171 ;  /* 0x000000ffffac7224 */ /* 0x000fc400078e00ab */
[----:B------:R-:W-:Y:S02]  /*2d380*/  IMAD.MOV.U32 R178, RZ, RZ, R177 ;  /* 0x000000ffffb27224 */ /* 0x000fe400078e00b1 */
[----:B------:R-:W-:Y:S02]  /*2d390*/  IMAD.MOV.U32 R163, RZ, RZ, R161 ;  /* 0x000000ffffa37224 */ /* 0x000fe400078e00a1 */
[----:B------:R-:W-:Y:S01]  /*2d3a0*/  IMAD.MOV.U32 R171, RZ, RZ, R170 ;  /* 0x000000ffffab7224 */ /* 0x000fe200078e00aa */
[C---:B-1----:R-:W-:Y:S01]  /*2d3b0*/  LEA R52, P6, R65.reuse, R246, 0x2 ;  /* 0x000000f641347211 */ /* 0x042fe200078c10ff */
[----:B------:R-:W-:Y:S02]  /*2d3c0*/  IMAD.MOV.U32 R177, RZ, RZ, R176 ;  /* 0x000000ffffb17224 */ /* 0x000fe400078e00b0 */
[----:B------:R-:W-:Y:S01]  /*2d3d0*/  IMAD.MOV.U32 R161, RZ, RZ, R159 ;  /* 0x000000ffffa17224 */ /* 0x000fe200078e009f */
[----:B------:R-:W-:Y:S01]  /*2d3e0*/  MOV R159, R147 ;  /* 0x00000093009f7202 */ /* 0x000fe20000000f00 */
[----:B------:R-:W-:Y:S01]  /*2d3f0*/  IMAD.MOV.U32 R170, RZ, RZ, R169 ;  /* 0x000000ffffaa7224 */ /* 0x000fe200078e00a9 */
[----:B------:R-:W2:Y:S01]  /*2d400*/  LDL.LU R147, [R1+0x98] ;  /* 0x0000980001937983 */ /* 0x000ea20000300800 */
[----:B------:R-:W-:Y:S01]  /*2d410*/  IMAD.MOV.U32 R176, RZ, RZ, R175 ;  /* 0x000000ffffb07224 */ /* 0x000fe200078e00af */
[----:B------:R-:W-:Y:S01]  /*2d420*/  MOV R175, R174 ;  /* 0x000000ae00af7202 */ /* 0x000fe20000000f00 */
[----:B------:R-:W-:Y:S01]  /*2d430*/  IMAD.MOV.U32 R169, RZ, RZ, R168 ;  /* 0x000000ffffa97224 */ /* 0x000fe200078e00a8 */
[----:B------:R-:W-:Y:S01]  /*2d440*/  LEA.HI.X.SX32 R53, R65, R0, 0x2, P6 ;  /* 0x0000000041357211 */ /* 0x000fe200030f16ff */
[----:B------:R-:W-:Y:S01]  /*2d450*/  IMAD.MOV.U32 R168, RZ, RZ, R164 ;  /* 0x000000ffffa87224 */ /* 0x000fe200078e00a4 */
[----:B------:R1:W-:Y:S01]  /*2d460*/  STL.64 [R1+0x2e8], R50 ;  /* 0x0002e83201007387 */ /* 0x0003e20000100a00 */
[----:B------:R-:W-:-:S02]  /*2d470*/  IMAD.MOV.U32 R174, RZ, RZ, R173 ;  /* 0x000000ffffae7224 */ /* 0x000fc400078e00ad */
[----:B------:R-:W-:Y:S02]  /*2d480*/  IMAD.MOV.U32 R164, RZ, RZ, R163 ;  /* 0x000000ffffa47224 */ /* 0x000fe400078e00a3 */
[----:B------:R-:W-:Y:S02]  /*2d490*/  IMAD.MOV.U32 R173, RZ, RZ, R172 ;  /* 0x000000ffffad7224 */ /* 0x000fe400078e00ac */
[----:B------:R-:W-:Y:S01]  /*2d4a0*/  IMAD.MOV.U32 R65, RZ, RZ, R178 ;  /* 0x000000ffff417224 */ /* 0x000fe200078e00b2 */
[----:B------:R-:W-:Y:S01]  /*2d4b0*/  MOV R163, R161 ;  /* 0x000000a100a37202 */ /* 0x000fe20000000f00 */
[----:B------:R-:W-:Y:S02]  /*2d4c0*/  IMAD.MOV.U32 R172, RZ, RZ, R171 ;  /* 0x000000ffffac7224 */ /* 0x000fe400078e00ab */
[----:B------:R-:W-:Y:S01]  /*2d4d0*/  IMAD.MOV.U32 R178, RZ, RZ, R177 ;  /* 0x000000ffffb27224 */ /* 0x000fe200078e00b1 */
[----:B-1----:R-:W-:Y:S01]  /*2d4e0*/  LEA R50, P4, R183, R246, 0x2 ;  /* 0x000000f6b7327211 */ /* 0x002fe200078810ff */
[----:B------:R-:W-:Y:S01]  /*2d4f0*/  IMAD.MOV.U32 R171, RZ, RZ, R170 ;  /* 0x000000ffffab7224 */ /* 0x000fe200078e00aa */
[----:B------:R-:W-:Y:S01]  /*2d500*/  MOV R177, R176 ;  /* 0x000000b000b17202 */ /* 0x000fe20000000f00 */
[----:B------:R-:W-:-:S02]  /*2d510*/  IMAD.MOV.U32 R161, RZ, RZ, R159 ;  /* 0x000000ffffa17224 */ /* 0x000fc400078e009f */
[----:B------:R-:W-:Y:S02]  /*2d520*/  IMAD.MOV.U32 R170, RZ, RZ, R169 ;  /* 0x000000ffffaa7224 */ /* 0x000fe400078e00a9 */
[----:B------:R-:W-:Y:S01]  /*2d530*/  IMAD.MOV.U32 R176, RZ, RZ, R175 ;  /* 0x000000ffffb07224 */ /* 0x000fe200078e00af */
[----:B------:R-:W-:Y:S01]  /*2d540*/  LEA.HI.X.SX32 R51, R183, R0, 0x2, P4 ;  /* 0x00000000b7337211 */ /* 0x000fe200020f16ff */
[----:B------:R-:W-:Y:S02]  /*2d550*/  IMAD.MOV.U32 R159, RZ, RZ, R40 ;  /* 0x000000ffff9f7224 */ /* 0x000fe400078e0028 */
[----:B------:R-:W-:Y:S01]  /*2d560*/  IMAD.MOV.U32 R169, RZ, RZ, R168 ;  /* 0x000000ffffa97224 */ /* 0x000fe200078e00a8 */
[----:B------:R-:W2:Y:S01]  /*2d570*/  LDL.LU R40, [R1+0xcc] ;  /* 0x0000cc0001287983 */ /* 0x000ea20000300800 */
[----:B------:R-:W-:Y:S01]  /*2d580*/  IMAD.MOV.U32 R175, RZ, RZ, R174 ;  /* 0x000000ffffaf7224 */ /* 0x000fe200078e00ae */
[----:B------:R-:W-:Y:S01]  /*2d590*/  MOV R168, R164 ;  /* 0x000000a400a87202 */ /* 0x000fe20000000f00 */
[----:B------:R-:W-:Y:S01]  /*2d5a0*/  IMAD.MOV.U32 R174, RZ, RZ, R173 ;  /* 0x000000ffffae7224 */ /* 0x000fe200078e00ad */
[----:B------:R1:W-:Y:S01]  /*2d5b0*/  STL.64 [R1+0x2e0], R48 ;  /* 0x0002e03001007387 */ /* 0x0003e20000100a00 */
[----:B------:R-:W-:Y:S01]  /*2d5c0*/  IMAD.MOV.U32 R173, RZ, RZ, R172 ;  /* 0x000000ffffad7224 */ /* 0x000fe200078e00ac */
[----:B------:R-:W-:Y:S01]  /*2d5d0*/  MOV R183, R178 ;  /* 0x000000b200b77202 */ /* 0x000fe20000000f00 */
[----:B------:R-:W-:-:S02]  /*2d5e0*/  IMAD.MOV.U32 R164, RZ, RZ, R163 ;  /* 0x000000ffffa47224 */ /* 0x000fc400078e00a3 */
[----:B------:R-:W-:Y:S02]  /*2d5f0*/  IMAD.MOV.U32 R172, RZ, RZ, R171 ;  /* 0x000000ffffac7224 */ /* 0x000fe400078e00ab */
[----:B------:R-:W-:Y:S02]  /*2d600*/  IMAD.MOV.U32 R178, RZ, RZ, R177 ;  /* 0x000000ffffb27224 */ /* 0x000fe400078e00b1 */
[----:B------:R-:W-:Y:S02]  /*2d610*/  IMAD.MOV.U32 R163, RZ, RZ, R161 ;  /* 0x000000ffffa37224 */ /* 0x000fe400078e00a1 */
[----:B------:R-:W-:Y:S01]  /*2d620*/  IMAD.MOV.U32 R171, RZ, RZ, R170 ;  /* 0x000000ffffab7224 */ /* 0x000fe200078e00aa */
[----:B-1----:R-:W-:Y:S01]  /*2d630*/  LEA R48, P0, R182, R246, 0x2 ;  /* 0x000000f6b6307211 */ /* 0x002fe200078010ff */
[----:B------:R-:W-:Y:S01]  /*2d640*/  IMAD.MOV.U32 R177, RZ, RZ, R176 ;  /* 0x000000ffffb17224 */ /* 0x000fe200078e00b0 */
[----:B------:R-:W-:Y:S01]  /*2d650*/  MOV R170, R169 ;  /* 0x000000a900aa7202 */ /* 0x000fe20000000f00 */
[----:B------:R-:W-:-:S02]  /*2d660*/  IMAD.MOV.U32 R161, RZ, RZ, R159 ;  /* 0x000000ffffa17224 */ /* 0x000fc400078e009f */
[----:B------:R-:W-:Y:S01]  /*2d670*/  IMAD.MOV.U32 R176, RZ, RZ, R175 ;  /* 0x000000ffffb07224 */ /* 0x000fe200078e00af */
[----:B------:R-:W-:Y:S01]  /*2d680*/  LEA.HI.X.SX32 R49, R182, R0, 0x2, P0 ;  /* 0x00000000b6317211 */ /* 0x000fe200000f16ff */
[----:B------:R-:W-:Y:S02]  /*2d690*/  IMAD.MOV.U32 R159, RZ, RZ, R39 ;  /* 0x000000ffff9f7224 */ /* 0x000fe400078e0027 */
[----:B------:R-:W-:Y:S01]  /*2d6a0*/  IMAD.MOV.U32 R169, RZ, RZ, R168 ;  /* 0x000000ffffa97224 */ /* 0x000fe200078e00a8 */
[----:B------:R-:W2:Y:S01]  /*2d6b0*/  LDL.LU R39, [R1+0x90] ;  /* 0x0000900001277983 */ /* 0x000ea20000300800 */
        /* <DEDUP_REMOVED lines=26> */
[----:B------:R1:W-:Y:S01]  /*2d860*/  STL.64 [R1+0x2d8], R52 ;  /* 0x0002d83401007387 */ /* 0x0003e20000100a00 */
[----:B------:R-:W-:Y:S02]  /*2d870*/  IMAD.MOV.U32 R159, RZ, RZ, R42 ;  /* 0x000000ffff9f7224 */ /* 0x000fe400078e002a */
[----:B------:R-:W-:Y:S01]  /*2d880*/  IMAD.MOV.U32 R169, RZ, RZ, R168 ;  /* 0x000000ffffa97224 */ /* 0x000fe200078e00a8 */
[----:B------:R-:W2:Y:S01]  /*2d890*/  LDL.LU R41, [R1+0xc8] ;  /* 0x0000c80001297983 */ /* 0x000ea20000300800 */
[----:B------:R-:W-:Y:S01]  /*2d8a0*/  IMAD.MOV.U32 R168, RZ, RZ, R164 ;  /* 0x000000ffffa87224 */ /* 0x000fe200078e00a4 */
[----:B------:R-:W-:Y:S01]  /*2d8b0*/  MOV R164, R163 ;  /* 0x000000a300a47202 */ /* 0x000fe20000000f00 */
[----:B------:R-:W-:Y:S01]  /*2d8c0*/  IMAD.MOV.U32 R163, RZ, RZ, R161 ;  /* 0x000000ffffa37224 */ /* 0x000fe200078e00a1 */
[----:B------:R1:W-:Y:S01]  /*2d8d0*/  STL.64 [R1+0x2d0], R50 ;  /* 0x0002d03201007387 */ /* 0x0003e20000100a00 */
[----:B------:R-:W-:-:S02]  /*2d8e0*/  IMAD.MOV.U32 R161, RZ, RZ, R159 ;  /* 0x000000ffffa17224 */ /* 0x000fc400078e009f */
[----:B------:R-:W-:Y:S01]  /*2d8f0*/  IMAD.MOV.U32 R159, RZ, RZ, R47 ;  /* 0x000000ffff9f7224 */ /* 0x000fe200078e002f */
        /* <DEDUP_REMOVED lines=19> */
[----:B------:R-:W-:Y:S01]  /*2da30*/  STL.64 [R1+0x2c0], R52 ;  /* 0x0002c03401007387 */ /* 0x000fe20000100a00 */
[----:B------:R-:W-:-:S02]  /*2da40*/  IMAD.MOV.U32 R161, RZ, RZ, R159 ;  /* 0x000000ffffa17224 */ /* 0x000fc400078e009f */
[----:B--2---:R-:W-:Y:S02]  /*2da50*/  IMAD.MOV.U32 R159, RZ, RZ, R47 ;  /* 0x000000ffff9f7224 */ /* 0x004fe400078e002f */
[----:B------:R-:W2:Y:S01]  /*2da60*/  LDL.LU R47, [R1+0xf4] ;  /* 0x0000f400012f7983 */ /* 0x000ea20000300800 */
[----:B------:R-:W-:Y:S01]  /*2da70*/  IMAD.MOV.U32 R60, RZ, RZ, R178 ;  /* 0x000000ffff3c7224 */ /* 0x000fe200078e00b2 */
[CC--:B------:R-:W-:Y:S02]  /*2da80*/  LEA R50, P4, R186.reuse, R246.reuse, 0x2 ;  /* 0x000000f6ba327211 */ /* 0x0c0fe400078810ff */
[C---:B------:R-:W-:Y:S02]  /*2da90*/  LEA R48, P0, R179.reuse, R246, 0x2 ;  /* 0x000000f6b3307211 */ /* 0x040fe400078010ff */
[----:B------:R-:W-:Y:S01]  /*2daa0*/  MOV R178, R177 ;  /* 0x000000b100b27202 */ /* 0x000fe20000000f00 */
[----:B------:R-:W-:Y:S02]  /*2dab0*/  IMAD.MOV.U32 R177, RZ, RZ, R176 ;  /* 0x000000ffffb17224 */ /* 0x000fe400078e00b0 */
[----:B------:R-:W-:Y:S01]  /*2dac0*/  IMAD.MOV.U32 R176, RZ, RZ, R175 ;  /* 0x000000ffffb07224 */ /* 0x000fe200078e00af */
[-C--:B------:R-:W-:Y:S01]  /*2dad0*/  LEA.HI.X.SX32 R51, R186, R0.reuse, 0x2, P4 ;  /* 0x00000000ba337211 */ /* 0x080fe200020f16ff */
        /* <DEDUP_REMOVED lines=20> */
[----:B------:R-:W-:Y:S02]  /*2dc20*/  IMAD.MOV.U32 R178, RZ, RZ, R177 ;  /* 0x000000ffffb27224 */ /* 0x000fe400078e00b1 */
[----:B------:R-:W-:Y:S02]  /*2dc30*/  IMAD.MOV.U32 R163, RZ, RZ, R161 ;  /* 0x000000ffffa37224 */ /* 0x000fe400078e00a1 */
[----:B------:R-:W-:Y:S02]  /*2dc40*/  IMAD.MOV.U32 R172, RZ, RZ, R171 ;  /* 0x000000ffffac7224 */ /* 0x000fe400078e00ab */
[----:B------:R-:W-:Y:S01]  /*2dc50*/  IMAD.MOV.U32 R177, RZ, RZ, R176 ;  /* 0x000000ffffb17224 */ /* 0x000fe200078e00b0 */
[----:B------:R-:W-:Y:S01]  /*2dc60*/  LEA.HI.X.SX32 R51, R180, R0, 0x2, P4 ;  /* 0x00000000b4337211 */ /* 0x000fe200020f16ff */
        /* <DEDUP_REMOVED lines=17> */
[----:B------:R-:W-:Y:S01]  /*2dd80*/  IMAD.MOV.U32 R170, RZ, RZ, R169 ;  /* 0x000000ffffaa7224 */ /* 0x000fe200078e00a9 */
[----:B------:R-:W-:Y:S01]  /*2dd90*/  LEA R52, P6, R61, R246, 0x2 ;  /* 0x000000f63d347211 */ /* 0x000fe200078c10ff */
[----:B------:R-:W-:Y:S02]  /*2dda0*/  IMAD.MOV.U32 R169, RZ, RZ, R168 ;  /* 0x000000ffffa97224 */ /* 0x000fe400078e00a8 */
[----:B------:R-:W-:Y:S02]  /*2ddb0*/  IMAD.MOV.U32 R174, RZ, RZ, R173 ;  /* 0x000000ffffae7224 */ /* 0x000fe400078e00ad */
[----:B------:R-:W-:Y:S02]  /*2ddc0*/  IMAD.MOV.U32 R168, RZ, RZ, R164 ;  /* 0x000000ffffa87224 */ /* 0x000fe400078e00a4 */
[----:B------:R-:W-:-:S02]  /*2ddd0*/  IMAD.MOV.U32 R173, RZ, RZ, R172 ;  /* 0x000000ffffad7224 */ /* 0x000fc400078e00ac */
[----:B------:R-:W-:Y:S01]  /*2dde0*/  IMAD.MOV.U32 R172, RZ, RZ, R171 ;  /* 0x000000ffffac7224 */ /* 0x000fe200078e00ab */
[----:B------:R-:W-:Y:S01]  /*2ddf0*/  LEA.HI.X.SX32 R53, R61, R0, 0x2, P6 ;  /* 0x000000003d357211 */ /* 0x000fe200030f16ff */
[----:B------:R-:W-:Y:S02]  /*2de00*/  IMAD.MOV.U32 R171, RZ, RZ, R170 ;  /* 0x000000ffffab7224 */ /* 0x000fe400078e00aa */
[----:B------:R-:W-:Y:S02]  /*2de10*/  IMAD.MOV.U32 R170, RZ, RZ, R169 ;  /* 0x000000ffffaa7224 */ /* 0x000fe400078e00a9 */
[----:B------:R-:W-:Y:S02]  /*2de20*/  IMAD.MOV.U32 R169, RZ, RZ, R168 ;  /* 0x000000ffffa97224 */ /* 0x000fe400078e00a8 */
[----:B------:R-:W-:Y:S02]  /*2de30*/  IMAD.MOV.U32 R61, RZ, RZ, R178 ;  /* 0x000000ffff3d7224 */ /* 0x000fe400078e00b2 */
[----:B------:R-:W-:-:S02]  /*2de40*/  IMAD.MOV.U32 R178, RZ, RZ, R176 ;  /* 0x000000ffffb27224 */ /* 0x000fc400078e00b0 */
[----:B------:R-:W-:Y:S02]  /*2de50*/  IMAD.MOV.U32 R176, RZ, RZ, R174 ;  /* 0x000000ffffb07224 */ /* 0x000fe400078e00ae */
[----:B------:R-:W-:Y:S02]  /*2de60*/  IMAD.MOV.U32 R174, RZ, RZ, R172 ;  /* 0x000000ffffae7224 */ /* 0x000fe400078e00ac */
[----:B------:R-:W-:Y:S01]  /*2de70*/  IMAD.MOV.U32 R172, RZ, RZ, R170 ;  /* 0x000000ffffac7224 */ /* 0x000fe200078e00aa */
[----:B--2---:R-:W-:Y:S02]  /*2de80*/  MOV R159, R47 ;  /* 0x0000002f009f7202 */ /* 0x004fe40000000f00 */
[----:B------:R-:W2:Y:S02]  /*2de90*/  LDL.LU R47, [R1+0xb8] ;  /* 0x0000b800012f7983 */ /* 0x000ea40000300800 */
[----:B------:R-:W-:Y:S01]  /*2dea0*/  MOV R163, R159 ;  /* 0x0000009f00a37202 */ /* 0x000fe20000000f00 */
[----:B----4-:R-:W-:Y:S01]  /*2deb0*/  IMAD.MOV.U32 R159, RZ, RZ, R5 ;  /* 0x000000ffff9f7224 */ /* 0x010fe200078e0005 */
[----:B------:R1:W-:Y:S02]  /*2dec0*/  STL.64 [R1+0x2b0], R48 ;  /* 0x0002b03001007387 */ /* 0x0003e40000100a00 */
[----:B------:R-:W-:Y:S01]  /*2ded0*/  MOV R164, R163 ;  /* 0x000000a300a47202 */ /* 0x000fe20000000f00 */
[----:B------:R-:W-:Y:S01]  /*2dee0*/  IMAD.MOV.U32 R163, RZ, RZ, R159 ;  /* 0x000000ffffa37224 */ /* 0x000fe200078e009f */
[----:B------:R-:W4:Y:S01]  /*2def0*/  LDL.LU R5, [R1+0xb4] ;  /* 0x0000b40001057983 */ /* 0x000f220000300800 */
[----:B------:R-:W-:Y:S01]  /*2df00*/  IMAD.MOV.U32 R159, RZ, RZ, R4 ;  /* 0x000000ffff9f7224 */ /* 0x000fe200078e0004 */
[----:B------:R-:W-:Y:S01]  /*2df10*/  MOV R168, R164 ;  /* 0x000000a400a87202 */ /* 0x000fe20000000f00 */
[----:B------:R-:W-:Y:S01]  /*2df20*/  IMAD.MOV.U32 R164, RZ, RZ, R163 ;  /* 0x000000ffffa47224 */ /* 0x000fe200078e00a3 */
[C---:B-1----:R-:W-:Y:S01]  /*2df30*/  LEA R48, P0, R62.reuse, R246, 0x2 ;  /* 0x000000f63e307211 */ /* 0x042fe200078010ff */
[----:B------:R-:W-:Y:S01]  /*2df40*/  IMAD.MOV.U32 R163, RZ, RZ, R159 ;  /* 0x000000ffffa37224 */ /* 0x000fe200078e009f */
[----:B------:R1:W-:Y:S02]  /*2df50*/  STL.64 [R1+0x2a8], R52 ;  /* 0x0002a83401007387 */ /* 0x0003e40000100a00 */
[----:B------:R-:W-:Y:S01]  /*2df60*/  LEA.HI.X.SX32 R49, R62, R0, 0x2, P0 ;  /* 0x000000003e317211 */ /* 0x000fe200000f16ff */
[----:B------:R-:W-:Y:S01]  /*2df70*/  IMAD.MOV.U32 R62, RZ, RZ, R177 ;  /* 0x000000ffff3e7224 */ /* 0x000fe200078e00b1 */
[----:B------:R-:W-:Y:S01]  /*2df80*/  MOV R177, R175 ;  /* 0x000000af00b17202 */ /* 0x000fe20000000f00 */
        /* <DEDUP_REMOVED lines=13> */
[----:B------:R-:W2:Y:S04]  /*2e060*/  LDL.LU R43, [R1+0xa8] ;  /* 0x0000a800012b7983 */ /* 0x000ea80000300800 */
        /* <DEDUP_REMOVED lines=71> */
[----:B--2---:R-:W-:-:S02]  /*2e4e0*/  IMAD.MOV.U32 R163, RZ, RZ, R159 ;  /* 0x000000ffffa37224 */ /* 0x004fc400078e009f */
[----:B------:R-:W-:Y:S02]  /*2e4f0*/  IMAD.MOV.U32 R159, RZ, RZ, R147 ;  /* 0x000000ffff9f7224 */ /* 0x000fe400078e0093 */
[----:B------:R-:W2:Y:S01]  /*2e500*/  LDL.LU R147, [R1+0xd0] ;  /* 0x0000d00001937983 */ /* 0x000ea20000300800 */
[-C--:B------:R-:W-:Y:S02]  /*2e510*/  LEA R50, P4, R65, R246.reuse, 0x2 ;  /* 0x000000f641327211 */ /* 0x080fe400078810ff */
[----:B------:R-:W-:Y:S02]  /*2e520*/  LEA R48, P0, R183, R246, 0x2 ;  /* 0x000000f6b7307211 */ /* 0x000fe400078010ff */
[----:B------:R-:W-:Y:S01]  /*2e530*/  LEA.HI.X.SX32 R51, R65, R0, 0x2, P4 ;  /* 0x0000000041337211 */ /* 0x000fe200020f16ff */
[----:B------:R-:W-:Y:S01]  /*2e540*/  IMAD.MOV.U32 R65, RZ, RZ, R178 ;  /* 0x000000ffff417224 */ /* 0x000fe200078e00b2 */
[----:B------:R-:W-:Y:S01]  /*2e550*/  MOV R178, R177 ;  /* 0x000000b100b27202 */ /* 0x000fe20000000f00 */
[----:B------:R-:W-:-:S02]  /*2e560*/  IMAD.MOV.U32 R177, RZ, RZ, R176 ;  /* 0x000000ffffb17224 */ /* 0x000fc400078e00b0 */
[----:B------:R-:W-:Y:S01]  /*2e570*/  IMAD.MOV.U32 R176, RZ, RZ, R175 ;  /* 0x000000ffffb07224 */ /* 0x000fe200078e00af */
[----:B------:R-:W-:Y:S01]  /*2e580*/  LEA.HI.X.SX32 R49, R183, R0, 0x2, P0 ;  /* 0x00000000b7317211 */ /* 0x000fe200000f16ff */
[----:B------:R-:W-:Y:S01]  /*2e590*/  IMAD.MOV.U32 R175, RZ, RZ, R174 ;  /* 0x000000ffffaf7224 */ /* 0x000fe200078e00ae */
[----:B------:R-:W-:Y:S01]  /*2e5a0*/  MOV R183, R178 ;  /* 0x000000b200b77202 */ /* 0x000fe20000000f00 */
[----:B------:R-:W-:Y:S02]  /*2e5b0*/  IMAD.MOV.U32 R174, RZ, RZ, R173 ;  /* 0x000000ffffae7224 */ /* 0x000fe400078e00ad */
[----:B------:R-:W-:Y:S02]  /*2e5c0*/  IMAD.MOV.U32 R173, RZ, RZ, R172 ;  /* 0x000000ffffad7224 */ /* 0x000fe400078e00ac */
[----:B------:R-:W-:Y:S01]  /*2e5d0*/  IMAD.MOV.U32 R172, RZ, RZ, R171 ;  /* 0x000000ffffac7224 */ /* 0x000fe200078e00ab */
[----:B------:R-:W-:Y:S01]  /*2e5e0*/  MOV R171, R170 ;  /* 0x000000aa00ab7202 */ /* 0x000fe20000000f00 */
[----:B------:R-:W-:-:S02]  /*2e5f0*/  IMAD.MOV.U32 R178, RZ, RZ, R177 ;  /* 0x000000ffffb27224 */ /* 0x000fc400078e00b1 */
[----:B------:R-:W-:Y:S01]  /*2e600*/  IMAD.MOV.U32 R177, RZ, RZ, R176 ;  /* 0x000000ffffb17224 */ /* 0x000fe200078e00b0 */
[----:B-1----:R-:W-:Y:S01]  /*2e610*/  LEA R52, P6, R182, R246, 0x2 ;  /* 0x000000f6b6347211 */ /* 0x002fe200078c10ff */
        /* <DEDUP_REMOVED lines=10> */
[----:B------:R-:W-:Y:S01]  /*2e6c0*/  LEA.HI.X.SX32 R53, R182, R0, 0x2, P6 ;  /* 0x00000000b6357211 */ /* 0x000fe200030f16ff */
[----:B------:R1:W-:Y:S01]  /*2e6d0*/  STL.64 [R1+0x270], R50 ;  /* 0x0002703201007387 */ /* 0x0003e20000100a00 */
[----:B------:R-:W-:Y:S01]  /*2e6e0*/  IMAD.MOV.U32 R170, RZ, RZ, R169 ;  /* 0x000000ffffaa7224 */ /* 0x000fe200078e00a9 */
[----:B------:R-:W-:Y:S01]  /*2e6f0*/  MOV R182, R178 ;  /* 0x000000b200b67202 */ /* 0x000fe20000000f00 */
        /* <DEDUP_REMOVED lines=8> */
[----:B------:R-:W-:Y:S01]  /*2e780*/  IMAD.MOV.U32 R174, RZ, RZ, R173 ;  /* 0x000000ffffae7224 */ /* 0x000fe200078e00ad */
[----:B------:R-:W-:Y:S01]  /*2e790*/  MOV R181, R178 ;  /* 0x000000b200b57202 */ /* 0x000fe20000000f00 */
        /* <DEDUP_REMOVED lines=14> */
[----:B--2---:R-:W-:Y:S02]  /*2e880*/  IMAD.MOV.U32 R163, RZ, RZ, R147 ;  /* 0x000000ffffa37224 */ /* 0x004fe400078e0093 */
[----:B------:R-:W-:-:S02]  /*2e890*/  IMAD.MOV.U32 R147, RZ, RZ, R40 ;  /* 0x000000ffff937224 */ /* 0x000fc400078e0028 */
[----:B------:R-:W2:Y:S01]  /*2e8a0*/  LDL.LU R40, [R1+0x50] ;  /* 0x0000500001287983 */ /* 0x000ea20000300800 */
[----:B------:R-:W-:Y:S02]  /*2e8b0*/  IMAD.MOV.U32 R164, RZ, RZ, R163 ;  /* 0x000000ffffa47224 */ /* 0x000fe400078e00a3 */
[----:B------:R-:W-:Y:S01]  /*2e8c0*/  IMAD.MOV.U32 R163, RZ, RZ, R147 ;  /* 0x000000ffffa37224 */ /* 0x000fe200078e0093 */
[----:B------:R1:W-:Y:S04]  /*2e8d0*/  STL.64 [R1+0x268], R48 ;  /* 0x0002683001007387 */ /* 0x0003e80000100a00 */
[----:B------:R-:W2:Y:S04]  /*2e8e0*/  LDL.LU R147, [R1+0x48] ;  /* 0x0000480001937983 */ /* 0x000ea80000300800 */
[----:B------:R3:W-:Y:S01]  /*2e8f0*/  STL.64 [R1+0x260], R52 ;  /* 0x0002603401007387 */ /* 0x0007e20000100a00 */
[----:B------:R-:W-:-:S02]  /*2e900*/  IMAD.MOV.U32 R168, RZ, RZ, R164 ;  /* 0x000000ffffa87224 */ /* 0x000fc400078e00a4 */
[----:B------:R-:W-:Y:S01]  /*2e910*/  IMAD.MOV.U32 R164, RZ, RZ, R163 ;  /* 0x000000ffffa47224 */ /* 0x000fe200078e00a3 */
[-C--:B-1----:R-:W-:Y:S02]  /*2e920*/  LEA R48, P0, R60, R246.reuse, 0x2 ;  /* 0x000000f63c307211 */ /* 0x082fe400078010ff */
[----:B---3--:R-:W-:-:S04]  /*2e930*/  LEA R52, P6, R179, R246, 0x2 ;  /* 0x000000f6b3347211 */ /* 0x008fc800078c10ff */
[----:B------:R-:W-:Y:S02]  /*2e940*/  LEA.HI.X.SX32 R53, R179, R0, 0x2, P6 ;  /* 0x00000000b3357211 */ /* 0x000fe400030f16ff */
[----:B------:R-:W-:Y:S01]  /*2e950*/  MOV R179, R178 ;  /* 0x000000b200b37202 */ /* 0x000fe20000000f00 */
[----:B------:R-:W-:Y:S02]  /*2e960*/  IMAD.MOV.U32 R178, RZ, RZ, R177 ;  /* 0x000000ffffb27224 */ /* 0x000fe400078e00b1 */
[----:B------:R-:W-:Y:S02]  /*2e970*/  IMAD.MOV.U32 R177, RZ, RZ, R176 ;  /* 0x000000ffffb17224 */ /* 0x000fe400078e00b0 */
[----:B------:R-:W-:Y:S02]  /*2e980*/  IMAD.MOV.U32 R163, RZ, RZ, R41 ;  /* 0x000000ffffa37224 */ /* 0x000fe400078e0029 */
[----:B------:R-:W-:Y:S02]  /*2e990*/  IMAD.MOV.U32 R176, RZ, RZ, R175 ;  /* 0x000000ffffb07224 */ /* 0x000fe400078e00af */
[----:B------:R-:W-:Y:S01]  /*2e9a0*/  IMAD.MOV.U32 R169, RZ, RZ, R168 ;  /* 0x000000ffffa97224 */ /* 0x000fe200078e00a8 */
[----:B------:R-:W-:Y:S01]  /*2e9b0*/  LEA.HI.X.SX32 R49, R60, R0, 0x2, P0 ;  /* 0x000000003c317211 */ /* 0x000fe200000f16ff */
[----:B------:R-:W-:Y:S01]  /*2e9c0*/  IMAD.MOV.U32 R175, RZ, RZ, R174 ;  /* 0x000000ffffaf7224 */ /* 0x000fe200078e00ae */
[----:B------:R-:W3:Y:S01]  /*2e9d0*/  LDL.LU R41, [R1+0x88] ;  /* 0x0000880001297983 */ /* 0x000ee20000300800 */
        /* <DEDUP_REMOVED lines=17> */
[-C--:B-1----:R-:W-:Y:S02]  /*2eaf0*/  LEA R50, P4, R186, R246.reuse, 0x2 ;  /* 0x000000f6ba327211 */ /* 0x082fe400078810ff */
[----:B----4-:R-:W-:Y:S02]  /*2eb00*/  LEA R48, P0, R180, R246, 0x2 ;  /* 0x000000f6b4307211 */ /* 0x010fe400078010ff */
[-C--:B------:R-:W-:Y:S02]  /*2eb10*/  LEA.HI.X.SX32 R51, R186, R0.reuse, 0x2, P4 ;  /* 0x00000000ba337211 */ /* 0x080fe400020f16ff */
[----:B------:R-:W-:-:S02]  /*2eb20*/  LEA.HI.X.SX32 R49, R180, R0, 0x2, P0 ;  /* 0x00000000b4317211 */ /* 0x000fc400000f16ff */
[C---:B------:R-:W-:Y:S02]  /*2eb30*/  LEA R52, P6, R61.reuse, R246, 0x2 ;  /* 0x000000f63d347211 */ /* 0x040fe400078c10ff */
[----:B------:R-:W-:Y:S01]  /*2eb40*/  MOV R180, R178 ;  /* 0x000000b200b47202 */ /* 0x000fe20000000f00 */
[----:B------:R-:W-:Y:S02]  /*2eb50*/  IMAD.MOV.U32 R178, RZ, RZ, R177 ;  /* 0x000000ffffb27224 */ /* 0x000fe400078e00b1 */
[----:B------:R-:W-:Y:S01]  /*2eb60*/  IMAD.MOV.U32 R177, RZ, RZ, R176 ;  /* 0x000000ffffb17224 */ /* 0x000fe200078e00b0 */
[----:B------:R1:W-:Y:S01]  /*2eb70*/  STL.64 [R1+0x240], R50 ;  /* 0x0002403201007387 */ /* 0x0003e20000100a00 */
[----:B------:R-:W-:Y:S01]  /*2eb80*/  IMAD.MOV.U32 R176, RZ, RZ, R175 ;  /* 0x000000ffffb07224 */ /* 0x000fe200078e00af */
[----:B------:R-:W-:Y:S01]  /*2eb90*/  LEA.HI.X.SX32 R53, R61, R0, 0x2, P6 ;  /* 0x000000003d357211 */ /* 0x000fe200030f16ff */
[----:B------:R-:W-:Y:S02]  /*2eba0*/  IMAD.MOV.U32 R175, RZ, RZ, R174 ;  /* 0x000000ffffaf7224 */ /* 0x000fe400078e00ae */
[----:B------:R-:W-:-:S02]  /*2ebb0*/  IMAD.MOV.U32 R174, RZ, RZ, R173 ;  /* 0x000000ffffae7224 */ /* 0x000fc400078e00ad */
[----:B------:R-:W-:Y:S02]  /*2ebc0*/  IMAD.MOV.U32 R61, RZ, RZ, R178 ;  /* 0x000000ffff3d7224 */ /* 0x000fe400078e00b2 */
[----:B------:R-:W-:Y:S01]  /*2ebd0*/  IMAD.MOV.U32 R173, RZ, RZ, R172 ;  /* 0x000000ffffad7224 */ /* 0x000fe200078e00ac */
[----:B------:R-:W-:Y:S01]  /*2ebe0*/  MOV R172, R171 ;  /* 0x000000ab00ac7202 */ /* 0x000fe20000000f00 */
[----:B------:R-:W-:Y:S01]  /*2ebf0*/  IMAD.MOV.U32 R178, RZ, RZ, R177 ;  /* 0x000000ffffb27224 */ /* 0x000fe200078e00b1 */
[C---:B-1----:R-:W-:Y:S01]  /*2ec00*/  LEA R50, P4, R62.reuse, R246, 0x2 ;  /* 0x000000f63e327211 */ /* 0x042fe200078810ff */
[----:B------:R-:W-:Y:S02]  /*2ec10*/  IMAD.MOV.U32 R177, RZ, RZ, R176 ;  /* 0x000000ffffb17224 */ /* 0x000fe400078e00b0 */
[----:B------:R-:W-:Y:S01]  /*2ec20*/  IMAD.MOV.U32 R171, RZ, RZ, R170 ;  /* 0x000000ffffab7224 */ /* 0x000fe200078e00aa */
[----:B------:R-:W-:Y:S01]  /*2ec30*/  LEA.HI.X.SX32 R51, R62, R0, 0x2, P4 ;  /* 0x000000003e337211 */ /* 0x000fe200020f16ff */
[----:B------:R-:W-:-:S02]  /*2ec40*/  IMAD.MOV.U32 R176, RZ, RZ, R175 ;  /* 0x000000ffffb07224 */ /* 0x000fc400078e00af */
[----:B------:R-:W-:Y:S02]  /*2ec50*/  IMAD.MOV.U32 R170, RZ, RZ, R169 ;  /* 0x000000ffffaa7224 */ /* 0x000fe400078e00a9 */
[----:B------:R-:W-:Y:S01]  /*2ec60*/  IMAD.MOV.U32 R175, RZ, RZ, R174 ;  /* 0x000000ffffaf7224 */ /* 0x000fe200078e00ae */
[----:B------:R1:W-:Y:S01]  /*2ec70*/  STL.64 [R1+0x238], R48 ;  /* 0x0002383001007387 */ /* 0x0003e20000100a00 */
[----:B------:R-:W-:Y:S02]  /*2ec80*/  IMAD.MOV.U32 R169, RZ, RZ, R168 ;  /* 0x000000ffffa97224 */ /* 0x000fe400078e00a8 */
[----:B------:R-:W-:Y:S01]  /*2ec90*/  IMAD.MOV.U32 R174, RZ, RZ, R173 ;  /* 0x000000ffffae7224 */ /* 0x000fe200078e00ad */
[----:B------:R-:W-:Y:S01]  /*2eca0*/  MOV R173, R172 ;  /* 0x000000ac00ad7202 */ /* 0x000fe20000000f00 */
[----:B------:R-:W-:Y:S02]  /*2ecb0*/  IMAD.MOV.U32 R62, RZ, RZ, R178 ;  /* 0x000000ffff3e7224 */ /* 0x000fe400078e00b2 */
[----:B------:R-:W-:-:S02]  /*2ecc0*/  IMAD.MOV.U32 R168, RZ, RZ, R164 ;  /* 0x000000ffffa87224 */ /* 0x000fc400078e00a4 */
[----:B------:R-:W-:Y:S02]  /*2ecd0*/  IMAD.MOV.U32 R178, RZ, RZ, R177 ;  /* 0x000000ffffb27224 */ /* 0x000fe400078e00b1 */
[----:B------:R-:W-:Y:S01]  /*2ece0*/  IMAD.MOV.U32 R164, RZ, RZ, R163 ;  /* 0x000000ffffa47224 */ /* 0x000fe200078e00a3 */
[----:B-1----:R-:W-:Y:S01]  /*2ecf0*/  LEA R48, P0, R185, R246, 0x2 ;  /* 0x000000f6b9307211 */ /* 0x002fe200078010ff */
[----:B------:R-:W-:Y:S02]  /*2ed00*/  IMAD.MOV.U32 R172, RZ, RZ, R171 ;  /* 0x000000ffffac7224 */ /* 0x000fe400078e00ab */
[----:B------:R-:W-:Y:S02]  /*2ed10*/  IMAD.MOV.U32 R177, RZ, RZ, R176 ;  /* 0x000000ffffb17224 */ /* 0x000fe400078e00b0 */
[----:B------:R-:W-:Y:S02]  /*2ed20*/  IMAD.MOV.U32 R171, RZ, RZ, R170 ;  /* 0x000000ffffab7224 */ /* 0x000fe400078e00aa */
[----:B------:R-:W-:-:S02]  /*2ed30*/  IMAD.MOV.U32 R176, RZ, RZ, R175 ;  /* 0x000000ffffb07224 */ /* 0x000fc400078e00af */
[----:B------:R-:W-:Y:S02]  /*2ed40*/  IMAD.MOV.U32 R170, RZ, RZ, R169 ;  /* 0x000000ffffaa7224 */ /* 0x000fe400078e00a9 */
[----:B------:R-:W-:Y:S01]  /*2ed50*/  IMAD.MOV.U32 R175, RZ, RZ, R174 ;  /* 0x000000ffffaf7224 */ /* 0x000fe200078e00ae */
[----:B------:R-:W-:Y:S01]  /*2ed60*/  MOV R174, R173 ;  /* 0x000000ad00ae7202 */ /* 0x000fe20000000f00 */
[----:B------:R-:W-:Y:S01]  /*2ed70*/  IMAD.MOV.U32 R169, RZ, RZ, R168 ;  /* 0x000000ffffa97224 */ /* 0x000fe200078e00a8 */
[----:B------:R-:W-:Y:S01]  /*2ed80*/  LEA.HI.X.SX32 R49, R185, R0, 0x2, P0 ;  /* 0x00000000b9317211 */ /* 0x000fe200000f16ff */
        /* <DEDUP_REMOVED lines=15> */
[----:B------:R-:W-:-:S02]  /*2ee80*/  IMAD.MOV.U32 R170, RZ, RZ, R169 ;  /* 0x000000ffffaa7224 */ /* 0x000fc400078e00a9 */
[----:B--2---:R-:W-:Y:S01]  /*2ee90*/  IMAD.MOV.U32 R163, RZ, RZ, R161 ;  /* 0x000000ffffa37224 */ /* 0x004fe200078e00a1 */
[----:B------:R-:W-:Y:S02]  /*2eea0*/  MOV R161, R47 ;  /* 0x0000002f00a17202 */ /* 0x000fe40000000f00 */
[----:B------:R-:W2:Y:S01]  /*2eeb0*/  LDL.LU R47, [R1+0x78] ;  /* 0x00007800012f7983 */ /* 0x000ea20000300800 */
[----:B------:R-:W-:Y:S01]  /*2eec0*/  IMAD.MOV.U32 R164, RZ, RZ, R163 ;  /* 0x000000ffffa47224 */ /* 0x000fe200078e00a3 */
[----:B------:R-:W-:Y:S02]  /*2eed0*/  MOV R163, R161 ;  /* 0x000000a100a37202 */ /* 0x000fe40000000f00 */
[----:B------:R1:W-:Y:S01]  /*2eee0*/  STL.64 [R1+0x230], R52 ;  /* 0x0002303401007387 */ /* 0x0003e20000100a00 */
[----:B------:R-:W-:Y:S02]  /*2eef0*/  IMAD.MOV.U32 R161, RZ, RZ, R5 ;  /* 0x000000ffffa17224 */ /* 0x000fe400078e0005 */
[----:B------:R-:W-:Y:S01]  /*2ef00*/  IMAD.MOV.U32 R168, RZ, RZ, R164 ;  /* 0x000000ffffa87224 */ /* 0x000fe200078e00a4 */
[----:B------:R-:W4:Y:S01]  /*2ef10*/  LDL.LU R5, [R1+0x28] ;  /* 0x0000280001057983 */ /* 0x000f220000300800 */
[----:B------:R-:W-:Y:S01]  /*2ef20*/  MOV R164, R163 ;  /* 0x000000a300a47202 */ /* 0x000fe20000000f00 */
[----:B------:R-:W-:-:S02]  /*2ef30*/  IMAD.MOV.U32 R163, RZ, RZ, R161 ;  /* 0x000000ffffa37224 */ /* 0x000fc400078e00a1 */
[----:B------:R3:W-:Y:S01]  /*2ef40*/  STL.64 [R1+0x228], R50 ;  /* 0x0002283201007387 */ /* 0x0007e20000100a00 */
[C---:B-1----:R-:W-:Y:S01]  /*2ef50*/  LEA R52, P6, R63.reuse, R246, 0x2 ;  /* 0x000000f63f347211 */ /* 0x042fe200078c10ff */
[----:B------:R-:W-:Y:S02]  /*2ef60*/  IMAD.MOV.U32 R161, RZ, RZ, R4 ;  /* 0x000000ffffa17224 */ /* 0x000fe400078e0004 */
[----:B------:R-:W2:Y:S01]  /*2ef70*/  LDL.LU R4, [R1+0x70] ;  /* 0x0000700001047983 */ /* 0x000ea20000300800 */
[----:B------:R-:W-:Y:S01]  /*2ef80*/  LEA.HI.X.SX32 R53, R63, R0, 0x2, P6 ;  /* 0x000000003f357211 */ /* 0x000fe200030f16ff */
[----:B------:R-:W-:Y:S02]  /*2ef90*/  IMAD.MOV.U32 R63, RZ, RZ, R178 ;  /* 0x000000ffff3f7224 */ /* 0x000fe400078e00b2 */
[----:B------:R-:W-:Y:S01]  /*2efa0*/  IMAD.MOV.U32 R178, RZ, RZ, R177 ;  /* 0x000000ffffb27224 */ /* 0x000fe200078e00b1 */
[C---:B---3--:R-:W-:Y:S01]  /*2efb0*/  LEA R50, P4, R64.reuse, R246, 0x2 ;  /* 0x000000f640327211 */ /* 0x048fe200078810ff */
[----:B------:R-:W-:Y:S01]  /*2efc0*/  IMAD.MOV.U32 R177, RZ, RZ, R176 ;  /* 0x000000ffffb17224 */ /* 0x000fe200078e00b0 */
[----:B------:R-:W-:Y:S01]  /*2efd0*/  MOV R176, R175 ;  /* 0x000000af00b07202 */ /* 0x000fe20000000f00 */
[----:B------:R1:W-:Y:S01]  /*2efe0*/  STL.64 [R1+0x220], R48 ;  /* 0x0002203001007387 */ /* 0x0003e20000100a00 */
[----:B------:R-:W-:Y:S01]  /*2eff0*/  IMAD.MOV.U32 R175, RZ, RZ, R174 ;  /* 0x000000ffffaf7224 */ /* 0x000fe200078e00ae */
[----:B------:R-:W-:Y:S01]  /*2f000*/  LEA.HI.X.SX32 R51, R64, R0, 0x2, P4 ;  /* 0x0000000040337211 */ /* 0x000fe200020f16ff */
[----:B------:R-:W-:Y:S01]  /*2f010*/  IMAD.MOV.U32 R169, RZ, RZ, R168 ;  /* 0x000000ffffa97224 */ /* 0x000fe200078e00a8 */
[----:B------:R-:W-:Y:S01]  /*2f020*/  MOV R168, R164 ;  /* 0x000000a400a87202 */ /* 0x000fe20000000f00 */
[----:B------:R-:W-:-:S02]  /*2f030*/  IMAD.MOV.U32 R174, RZ, RZ, R173 ;  /* 0x000000ffffae7224 */ /* 0x000fc400078e00ad */
[----:B------:R-:W-:Y:S02]  /*2f040*/  IMAD.MOV.U32 R64, RZ, RZ, R178 ;  /* 0x000000ffff407224 */ /* 0x000fe400078e00b2 */
[----:B------:R-:W-:Y:S02]  /*2f050*/  IMAD.MOV.U32 R173, RZ, RZ, R172 ;  /* 0x000000ffffad7224 */ /* 0x000fe400078e00ac */
[----:B------:R-:W-:Y:S01]  /*2f060*/  IMAD.MOV.U32 R178, RZ, RZ, R177 ;  /* 0x000000ffffb27224 */ /* 0x000fe200078e00b1 */
[C---:B-1----:R-:W-:Y:S01]  /*2f070*/  LEA R48, P0, R184.reuse, R246, 0x2 ;  /* 0x000000f6b8307211 */ /* 0x042fe200078010ff */
[----:B------:R-:W-:Y:S01]  /*2f080*/  IMAD.MOV.U32 R164, RZ, RZ, R163 ;  /* 0x000000ffffa47224 */ /* 0x000fe200078e00a3 */
[----:B------:R-:W-:Y:S01]  /*2f090*/  MOV R177, R176 ;  /* 0x000000b000b17202 */ /* 0x000fe20000000f00 */
[----:B------:R-:W-:Y:S01]  /*2f0a0*/  IMAD.MOV.U32 R172, RZ, RZ, R171 ;  /* 0x000000ffffac7224 */ /* 0x000fe200078e00ab */
[----:B------:R-:W-:Y:S01]  /*2f0b0*/  LEA.HI.X.SX32 R49, R184, R0, 0x2, P0 ;  /* 0x00000000b8317211 */ /* 0x000fe200000f16ff */
[----:B------:R-:W-:-:S02]  /*2f0c0*/  IMAD.MOV.U32 R163, RZ, RZ, R161 ;  /* 0x000000ffffa37224 */ /* 0x000fc400078e00a1 */
[----:B------:R-:W-:Y:S02]  /*2f0d0*/  IMAD.MOV.U32 R171, RZ, RZ, R170 ;  /* 0x000000ffffab7224 */ /* 0x000fe400078e00aa */
[----:B------:R-:W-:Y:S02]  /*2f0e0*/  IMAD.MOV.U32 R176, RZ, RZ, R175 ;  /* 0x000000ffffb07224 */ /* 0x000fe400078e00af */
[----:B------:R-:W-:Y:S02]  /*2f0f0*/  IMAD.MOV.U32 R161, RZ, RZ, R46 ;  /* 0x000000ffffa17224 */ /* 0x000fe400078e002e */
[----:B------:R-:W-:Y:S01]  /*2f100*/  IMAD.MOV.U32 R170, RZ, RZ, R169 ;  /* 0x000000ffffaa7224 */ /* 0x000fe200078e00a9 */
[----:B------:R-:W-:Y:S01]  /*2f110*/  MOV R169, R168 ;  /* 0x000000a800a97202 */ /* 0x000fe20000000f00 */
[----:B------:R-:W-:Y:S01]  /*2f120*/  IMAD.MOV.U32 R175, RZ, RZ, R174 ;  /* 0x000000ffffaf7224 */ /* 0x000fe200078e00ae */
[----:B------:R-:W-:Y:S01]  /*2f130*/  LEA R248, P6, R65, R246, 0x2 ;  /* 0x000000f641f87211 */ /* 0x000fe200078c10ff */
[----:B------:R-:W-:Y:S01]  /*2f140*/  IMAD.MOV.U32 R174, RZ, RZ, R173 ;  /* 0x000000ffffae7224 */ /* 0x000fe200078e00ad */
[----:B------:R-:W3:Y:S01]  /*2f150*/  LDL.LU R46, [R1+0x6c] ;  /* 0x00006c00012e7983 */ /* 0x000ee20000300800 */
        /* <DEDUP_REMOVED lines=35> */
[----:B------:R-:W-:-:S02]  /*2f390*/  IMAD.MOV.U32 R164, RZ, RZ, R163 ;  /* 0x000000ffffa47224 */ /* 0x000fc400078e00a3 */
[----:B------:R-:W-:Y:S01]  /*2f3a0*/  IMAD.MOV.U32 R163, RZ, RZ, R161 ;  /* 0x000000ffffa37224 */ /* 0x000fe200078e00a1 */
[C---:B-1----:R-:W-:Y:S01]  /*2f3b0*/  LEA R52, P4, R183.reuse, R246, 0x2 ;  /* 0x000000f6b7347211 */ /* 0x042fe200078810ff */
[----:B------:R-:W-:Y:S02]  /*2f3c0*/  IMAD.MOV.U32 R172, RZ, RZ, R171 ;  /* 0x000000ffffac7224 */ /* 0x000fe400078e00ab */
[----:B------:R-:W-:Y:S02]  /*2f3d0*/  IMAD.MOV.U32 R161, RZ, RZ, R45 ;  /* 0x000000ffffa17224 */ /* 0x000fe400078e002d */
[----:B------:R-:W-:Y:S01]  /*2f3e0*/  IMAD.MOV.U32 R171, RZ, RZ, R170 ;  /* 0x000000ffffab7224 */ /* 0x000fe200078e00aa */
[----:B------:R-:W-:Y:S01]  /*2f3f0*/  LEA.HI.X.SX32 R53, R183, R0, 0x2, P4 ;  /* 0x00000000b7357211 */ /* 0x000fe200020f16ff */
[----:B------:R-:W-:Y:S02]  /*2f400*/  IMAD.MOV.U32 R170, RZ, RZ, R169 ;  /* 0x000000ffffaa7224 */ /* 0x000fe400078e00a9 */
[----:B------:R-:W-:-:S02]  /*2f410*/  IMAD.MOV.U32 R169, RZ, RZ, R168 ;  /* 0x000000ffffa97224 */ /* 0x000fc400078e00a8 */
[----:B------:R-:W-:Y:S02]  /*2f420*/  IMAD.MOV.U32 R168, RZ, RZ, R164 ;  /* 0x000000ffffa87224 */ /* 0x000fe400078e00a4 */
[----:B------:R-:W-:Y:S01]  /*2f430*/  IMAD.MOV.U32 R183, RZ, RZ, R178 ;  /* 0x000000ffffb77224 */ /* 0x000fe200078e00b2 */
[----:B------:R1:W-:Y:S01]  /*2f440*/  STL.64 [R1+0x210], R50 ;  /* 0x0002103201007387 */ /* 0x0003e20000100a00 */
[----:B------:R-:W-:Y:S01]  /*2f450*/  IMAD.MOV.U32 R164, RZ, RZ, R163 ;  /* 0x000000ffffa47224 */ /* 0x000fe200078e00a3 */
[----:B------:R-:W-:Y:S01]  /*2f460*/  MOV R163, R161 ;  /* 0x000000a100a37202 */ /* 0x000fe20000000f00 */
[----:B------:R-:W-:Y:S01]  /*2f470*/  IMAD.MOV.U32 R178, RZ, RZ, R176 ;  /* 0x000000ffffb27224 */ /* 0x000fe200078e00b0 */
[----:B------:R-:W2:Y:S01]  /*2f480*/  LDL.LU R44, [R1+0x64] ;  /* 0x00006400012c7983 */ /* 0x000ea20000300800 */
[----:B------:R-:W-:Y:S02]  /*2f490*/  IMAD.MOV.U32 R186, RZ, RZ, R177 ;  /* 0x000000ffffba7224 */ /* 0x000fe400078e00b1 */
[----:B------:R-:W-:Y:S01]  /*2f4a0*/  IMAD.MOV.U32 R176, RZ, RZ, R174 ;  /* 0x000000ffffb07224 */ /* 0x000fe200078e00ae */
[----:B------:R1:W-:Y:S01]  /*2f4b0*/  STL.64 [R1+0x208], R48 ;  /* 0x0002083001007387 */ /* 0x0003e20000100a00 */
[----:B------:R-:W-:Y:S01]  /*2f4c0*/  IMAD.MOV.U32 R161, RZ, RZ, R3 ;  /* 0x000000ffffa17224 */ /* 0x000fe200078e0003 */
[----:B------:R-:W-:Y:S01]  /*2f4d0*/  MOV R45, R77 ;  /* 0x0000004d002d7202 */ /* 0x000fe20000000f00 */
[----:B------:R-:W-:Y:S01]  /*2f4e0*/  IMAD.MOV.U32 R177, RZ, RZ, R175 ;  /* 0x000000ffffb17224 */ /* 0x000fe200078e00af */
[----:B------:R-:W-:Y:S01]  /*2f4f0*/  MOV R175, R173 ;  /* 0x000000ad00af7202 */ /* 0x000fe20000000f00 */
[----:B------:R-:W-:Y:S01]  /*2f500*/  IMAD.MOV.U32 R174, RZ, RZ, R172 ;  /* 0x000000ffffae7224 */ /* 0x000fe200078e00ac */
[----:B------:R-:W2:Y:S01]  /*2f510*/  LDL.LU R77, [R1+0x20e0] ;  /* 0x0020e000014d7983 */ /* 0x000ea20000300800 */
        /* <DEDUP_REMOVED lines=9> */
[----:B------:R-:W-:Y:S01]  /*2f5b0*/  IMAD.MOV.U32 R164, RZ, RZ, R161 ;  /* 0x000000ffffa47224 */ /* 0x000fe200078e00a1 */
[----:B------:R-:W2:Y:S04]  /*2f5c0*/  LDL.LU R159, [R1+0x54] ;  /* 0x00005400019f7983 */ /* 0x000ea80000300800 */
        /* <DEDUP_REMOVED lines=15> */
[----:B------:R-:W-:Y:S01]  /*2f6c0*/  STL.64 [R1+0x200], R248 ;  /* 0x000200f801007387 */ /* 0x000fe20000100a00 */
[----:B------:R-:W-:-:S03]  /*2f6d0*/  IMAD.MOV.U32 R164, RZ, RZ, R163 ;  /* 0x000000ffffa47224 */ /* 0x000fc600078e00a3 */
[----:B------:R-:W-:Y:S04]  /*2f6e0*/  STL.64 [R1+0x1fa0], R248 ;  /* 0x001fa0f801007387 */ /* 0x000fe80000100a00 */
[----:B------:R1:W-:Y:S01]  /*2f6f0*/  STL.64 [R1+0x1f0], R50 ;  /* 0x0001f03201007387 */ /* 0x0003e20000100a00 */
[----:B--2---:R-:W-:Y:S02]  /*2f700*/  IMAD.MOV.U32 R163, RZ, RZ, R161 ;  /* 0x000000ffffa37224 */ /* 0x004fe400078e00a1 */
[----:B------:R-:W-:Y:S02]  /*2f710*/  IMAD.MOV.U32 R161, RZ, RZ, R39 ;  /* 0x000000ffffa17224 */ /* 0x000fe400078e0027 */
[----:B------:R-:W2:Y:S01]  /*2f720*/  LDL.LU R39, [R1+0x8c] ;  /* 0x00008c0001277983 */ /* 0x000ea20000300800 */
[----:B------:R-:W-:-:S02]  /*2f730*/  LEA R48, P6, R181, R246, 0x2 ;  /* 0x000000f6b5307211 */ /* 0x000fc400078c10ff */
        /* <DEDUP_REMOVED lines=8> */
[----:B------:R-:W-:Y:S01]  /*2f7c0*/  IMAD.MOV.U32 R174, RZ, RZ, R173 ;  /* 0x000000ffffae7224 */ /* 0x000fe200078e00ad */
[----:B-1----:R-:W-:Y:S01]  /*2f7d0*/  LEA R50, P0, R180, R246, 0x2 ;  /* 0x000000f6b4327211 */ /* 0x002fe200078010ff */
        /* <DEDUP_REMOVED lines=33> */
[----:B------:R-:W-:Y:S02]  /*2f9f0*/  IMAD.MOV.U32 R169, RZ, RZ, R168 ;  /* 0x000000ffffa97224 */ /* 0x000fe400078e00a8 */
[----:B------:R-:W-:Y:S02]  /*2fa00*/  IMAD.MOV.U32 R168, RZ, RZ, R164 ;  /* 0x000000ffffa87224 */ /* 0x000fe400078e00a4 */
[----:B--2---:R-:W-:Y:S02]  /*2fa10*/  IMAD.MOV.U32 R161, RZ, RZ, R39 ;  /* 0x000000ffffa17224 */ /* 0x004fe400078e0027 */
[----:B------:R-:W-:Y:S02]  /*2fa20*/  IMAD.MOV.U32 R39, RZ, RZ, R41 ;  /* 0x000000ffff277224 */ /* 0x000fe400078e0029 */
[----:B------:R-:W-:Y:S01]  /*2fa30*/  IMAD.MOV.U32 R163, RZ, RZ, R161 ;  /* 0x000000ffffa37224 */ /* 0x000fe200078e00a1 */
[----:B------:R-:W2:Y:S01]  /*2fa40*/  LDL.LU R41, [R1+0x44] ;  /* 0x0000440001297983 */ /* 0x000ea20000300800 */
[----:B------:R-:W-:Y:S01]  /*2fa50*/  IMAD.MOV.U32 R161, RZ, RZ, R39 ;  /* 0x000000ffffa17224 */ /* 0x000fe200078e0027 */
[----:B------:R-:W-:Y:S01]  /*2fa60*/  MOV R39, R42 ;  /* 0x0000002a00277202 */ /* 0x000fe20000000f00 */
[----:B------:R-:W-:Y:S01]  /*2fa70*/  IMAD.MOV.U32 R164, RZ, RZ, R163 ;  /* 0x000000ffffa47224 */ /* 0x000fe200078e00a3 */
[----:B------:R1:W-:Y:S02]  /*2fa80*/  STL.64 [R1+0x1e0], R52 ;  /* 0x0001e03401007387 */ /* 0x0003e40000100a00 */
[----:B------:R-:W-:Y:S01]  /*2fa90*/  MOV R163, R161 ;  /* 0x000000a100a37202 */ /* 0x000fe20000000f00 */
[----:B------:R-:W-:Y:S01]  /*2faa0*/  IMAD.MOV.U32 R161, RZ, RZ, R39 ;  /* 0x000000ffffa17224 */ /* 0x000fe200078e0027 */
[----:B------:R-:W2:Y:S04]  /*2fab0*/  LDL.LU R42, [R1+0x2c] ;  /* 0x00002c00012a7983 */ /* 0x000ea80000300800 */
[----:B------:R3:W-:Y:S04]  /*2fac0*/  STL.64 [R1+0x1d8], R50 ;  /* 0x0001d83201007387 */ /* 0x0007e80000100a00 */
[----:B------:R-:W2:Y:S01]  /*2fad0*/  LDL.LU R39, [R1+0x80] ;  /* 0x0000800001277983 */ /* 0x000ea20000300800 */
[----:B-1----:R-:W-:-:S02]  /*2fae0*/  LEA R48, P6, R61, R246, 0x2 ;  /* 0x000000f63d307211 */ /* 0x002fc400078c10ff */
[C---:B------:R-:W-:Y:S02]  /*2faf0*/  LEA R52, P4, R62.reuse, R246, 0x2 ;  /* 0x000000f63e347211 */ /* 0x040fe400078810ff */
[-C--:B------:R-:W-:Y:S01]  /*2fb00*/  LEA.HI.X.SX32 R49, R61, R0.reuse, 0x2, P6 ;  /* 0x000000003d317211 */ /* 0x080fe200030f16ff */
[----:B------:R-:W-:Y:S02]  /*2fb10*/  IMAD.MOV.U32 R61, RZ, RZ, R178 ;  /* 0x000000ffff3d7224 */ /* 0x000fe400078e00b2 */
[----:B------:R-:W-:Y:S02]  /*2fb20*/  IMAD.MOV.U32 R178, RZ, RZ, R177 ;  /* 0x000000ffffb27224 */ /* 0x000fe400078e00b1 */
[----:B------:R-:W-:Y:S02]  /*2fb30*/  IMAD.MOV.U32 R177, RZ, RZ, R176 ;  /* 0x000000ffffb17224 */ /* 0x000fe400078e00b0 */
[----:B------:R-:W-:Y:S01]  /*2fb40*/  IMAD.MOV.U32 R176, RZ, RZ, R175 ;  /* 0x000000ffffb07224 */ /* 0x000fe200078e00af */
[----:B------:R-:W-:Y:S01]  /*2fb50*/  LEA.HI.X.SX32 R53, R62, R0, 0x2, P4 ;  /* 0x000000003e357211 */ /* 0x000fe200020f16ff */
[----:B------:R-:W-:Y:S01]  /*2fb60*/  IMAD.MOV.U32 R175, RZ, RZ, R174 ;  /* 0x000000ffffaf7224 */ /* 0x000fe200078e00ae */
[----:B------:R-:W-:Y:S01]  /*2fb70*/  MOV R174, R173 ;  /* 0x000000ad00ae7202 */ /* 0x000fe20000000f00 */
[----:B------:R-:W-:Y:S01]  /*2fb80*/  IMAD.MOV.U32 R173, RZ, RZ, R172 ;  /* 0x000000ffffad7224 */ /* 0x000fe200078e00ac */
[----:B---3--:R-:W-:Y:S01]  /*2fb90*/  LEA R50, P0, R185, R246, 0x2 ;  /* 0x000000f6b9327211 */ /* 0x008fe200078010ff */
[----:B------:R-:W-:-:S02]  /*2fba0*/  IMAD.MOV.U32 R62, RZ, RZ, R178 ;  /* 0x000000ffff3e7224 */ /* 0x000fc400078e00b2 */
        /* <DEDUP_REMOVED lines=32> */
[----:B------:R-:W-:Y:S02]  /*2fdb0*/  IMAD.MOV.U32 R168, RZ, RZ, R164 ;  /* 0x000000ffffa87224 */ /* 0x000fe400078e00a4 */
[----:B--2---:R-:W-:Y:S02]  /*2fdc0*/  IMAD.MOV.U32 R161, RZ, RZ, R39 ;  /* 0x000000ffffa17224 */ /* 0x004fe400078e0027 */
[----:B------:R-:W-:Y:S02]  /*2fdd0*/  IMAD.MOV.U32 R39, RZ, RZ, R7 ;  /* 0x000000ffff277224 */ /* 0x000fe400078e0007 */
[----:B------:R-:W-:Y:S01]  /*2fde0*/  IMAD.MOV.U32 R163, RZ, RZ, R161 ;  /* 0x000000ffffa37224 */ /* 0x000fe200078e00a1 */
[----:B------:R-:W2:Y:S01]  /*2fdf0*/  LDL R7, [R1+0x8dc] ;  /* 0x0008dc0001077983 */ /* 0x000ea20000100800 */
[----:B------:R-:W-:Y:S02]  /*2fe00*/  IMAD.MOV.U32 R161, RZ, RZ, R39 ;  /* 0x000000ffffa17224 */ /* 0x000fe400078e0027 */
[----:B------:R-:W-:Y:S01]  /*2fe10*/  IMAD.MOV.U32 R39, RZ, RZ, R47 ;  /* 0x000000ffff277224 */ /* 0x000fe200078e002f */
[----:B------:R3:W-:Y:S01]  /*2fe20*/  STL.64 [R1+0x1c8], R52 ;  /* 0x0001c83401007387 */ /* 0x0007e20000100a00 */
[----:B------:R-:W-:-:S02]  /*2fe30*/  IMAD.MOV.U32 R164, RZ, RZ, R163 ;  /* 0x000000ffffa47224 */ /* 0x000fc400078e00a3 */
[----:B------:R-:W-:Y:S01]  /*2fe40*/  IMAD.MOV.U32 R163, RZ, RZ, R161 ;  /* 0x000000ffffa37224 */ /* 0x000fe200078e00a1 */
[----:B------:R-:W2:Y:S01]  /*2fe50*/  LDL.LU R47, [R1+0x3c] ;  /* 0x00003c00012f7983 */ /* 0x000ea20000300800 */
[----:B------:R-:W-:-:S03]  /*2fe60*/  IMAD.MOV.U32 R161, RZ, RZ, R39 ;  /* 0x000000ffffa17224 */ /* 0x000fc600078e0027 */
[----:B------:R4:W-:Y:S04]  /*2fe70*/  STL.64 [R1+0x1c0], R50 ;  /* 0x0001c03201007387 */ /* 0x0009e80000100a00 */
[----:B------:R-:W2:Y:S01]  /*2fe80*/  LDL.LU R39, [R1+0x74] ;  /* 0x0000740001277983 */ /* 0x000ea20000300800 */
[CC--:B-1----:R-:W-:Y:S02]  /*2fe90*/  LEA R48, P6, R63.reuse, R246.reuse, 0x2 ;  /* 0x000000f63f307211 */ /* 0x0c2fe400078c10ff */
[----:B---3--:R-:W-:Y:S02]  /*2fea0*/  LEA R52, P4, R64, R246, 0x2 ;  /* 0x000000f640347211 */ /* 0x008fe400078810ff */
        /* <DEDUP_REMOVED lines=8> */
[----:B----4-:R-:W-:Y:S01]  /*2ff30*/  LEA R50, P0, R184, R246, 0x2 ;  /* 0x000000f6b8327211 */ /* 0x010fe200078010ff */
        /* <DEDUP_REMOVED lines=47> */
[----:B------:R-:W-:Y:S01]  /*30230*/  IMAD.MOV.U32 R169, RZ, RZ, R168 ;  /* 0x000000ffffa97224 */ /* 0x000fe200078e00a8 */
[----:B--2---:R-:W-:Y:S01]  /*30240*/  MOV R161, R39 ;  /* 0x0000002700a17202 */ /* 0x004fe20000000f00 */
[----:B------:R-:W-:Y:S02]  /*30250*/  IMAD.MOV.U32 R39, RZ, RZ, R4 ;  /* 0x000000ffff277224 */ /* 0x000fe400078e0004 */
[----:B------:R-:W-:Y:S02]  /*30260*/  IMAD.MOV.U32 R4, RZ, RZ, R78 ;  /* 0x000000ffff047224 */ /* 0x000fe400078e004e */
[----:B------:R-:W2:Y:S01]  /*30270*/  LDL.LU R78, [R1+0x20dc] ;  /* 0x0020dc00014e7983 */ /* 0x000ea20000300800 */
[----:B------:R-:W-:-:S02]  /*30280*/  IMAD.MOV.U32 R163, RZ, RZ, R161 ;  /* 0x000000ffffa37224 */ /* 0x000fc400078e00a1 */
[----:B------:R-:W-:Y:S01]  /*30290*/  IMAD.MOV.U32 R161, RZ, RZ, R39 ;  /* 0x000000ffffa17224 */ /* 0x000fe200078e0027 */
[----:B------:R1:W-:Y:S01]  /*302a0*/  STL.64 [R1+0x1b0], R52 ;  /* 0x0001b03401007387 */ /* 0x0003e20000100a00 */
[----:B------:R-:W-:Y:S02]  /*302b0*/  IMAD.MOV.U32 R39, RZ, RZ, R46 ;  /* 0x000000ffff277224 */ /* 0x000fe400078e002e */
[----:B------:R-:W-:Y:S02]  /*302c0*/  IMAD.MOV.U32 R164, RZ, RZ, R163 ;  /* 0x000000ffffa47224 */ /* 0x000fe400078e00a3 */
[----:B------:R-:W-:Y:S02]  /*302d0*/  IMAD.MOV.U32 R163, RZ, RZ, R161 ;  /* 0x000000ffffa37224 */ /* 0x000fe400078e00a1 */
[----:B------:R-:W-:Y:S01]  /*302e0*/  IMAD.MOV.U32 R46, RZ, RZ, R79 ;  /* 0x000000ffff2e7224 */ /* 0x000fe200078e004f */
[C---:B-1----:R-:W-:Y:S01]  /*302f0*/  LEA R52, P4, R183.reuse, R246, 0x2 ;  /* 0x000000f6b7347211 */ /* 0x042fe200078810ff */
[----:B------:R-:W-:Y:S01]  /*30300*/  IMAD.MOV.U32 R161, RZ, RZ, R39 ;  /* 0x000000ffffa17224 */ /* 0x000fe200078e0027 */
[----:B------:R-:W3:Y:S02]  /*30310*/  LDL.LU R79, [R1+0x20d8] ;  /* 0x0020d800014f7983 */ /* 0x000ee40000300800 */
[----:B------:R-:W-:Y:S01]  /*30320*/  LEA.HI.X.SX32 R53, R183, R0, 0x2, P4 ;  /* 0x00000000b7357211 */ /* 0x000fe200020f16ff */
[----:B------:R-:W-:Y:S01]  /*30330*/  IMAD.MOV.U32 R183, RZ, RZ, R178 ;  /* 0x000000ffffb77224 */ /* 0x000fe200078e00b2 */
[----:B------:R-:W-:Y:S01]  /*30340*/  MOV R39, R43 ;  /* 0x0000002b00277202 */ /* 0x000fe20000000f00 */
[----:B------:R-:W-:Y:S01]  /*30350*/  IMAD.MOV.U32 R178, RZ, RZ, R177 ;  /* 0x000000ffffb27224 */ /* 0x000fe200078e00b1 */
[----:B------:R-:W-:Y:S01]  /*30360*/  STL.64 [R1+0x1a8], R50 ;  /* 0x0001a83201007387 */ /* 0x000fe20000100a00 */
[----:B------:R-:W-:Y:S01]  /*30370*/  IMAD.MOV.U32 R43, RZ, RZ, R80 ;  /* 0x000000ffff2b7224 */ /* 0x000fe200078e0050 */
[----:B------:R-:W-:Y:S01]  /*30380*/  MOV R177, R176 ;  /* 0x000000b000b17202 */ /* 0x000fe20000000f00 */
[----:B------:R-:W-:Y:S01]  /*30390*/  IMAD.MOV.U32 R176, RZ, RZ, R175 ;  /* 0x000000ffffb07224 */ /* 0x000fe200078e00af */
[----:B------:R-:W4:Y:S01]  /*303a0*/  LDL.LU R80, [R1+0x20d4] ;  /* 0x0020d40001507983 */ /* 0x000f220000300800 */
[----:B------:R-:W-:-:S02]  /*303b0*/  IMAD.MOV.U32 R175, RZ, RZ, R174 ;  /* 0x000000ffffaf7224 */ /* 0x000fc400078e00ae */
[----:B------:R-:W-:Y:S01]  /*303c0*/  IMAD.MOV.U32 R168, RZ, RZ, R164 ;  /* 0x000000ffffa87224 */ /* 0x000fe200078e00a4 */
[----:B------:R1:W-:Y:S01]  /*303d0*/  STL.64 [R1+0x1a0], R48 ;  /* 0x0001a03001007387 */ /* 0x0003e20000100a00 */
[----:B------:R-:W-:Y:S01]  /*303e0*/  IMAD.MOV.U32 R174, RZ, RZ, R173 ;  /* 0x000000ffffae7224 */ /* 0x000fe200078e00ad */
[----:B------:R-:W-:Y:S01]  /*303f0*/  MOV R164, R163 ;  /* 0x000000a300a47202 */ /* 0x000fe20000000f00 */
[----:B------:R-:W-:Y:S01]  /*30400*/  IMAD.MOV.U32 R60, RZ, RZ, R178 ;  /* 0x000000ffff3c7224 */ /* 0x000fe200078e00b2 */
[----:B------:R-:W-:Y:S01]  /*30410*/  MOV R178, R177 ;  /* 0x000000b100b27202 */ /* 0x000fe20000000f00 */
        /* <DEDUP_REMOVED lines=30> */
[----:B------:R-:W-:Y:S01]  /*30600*/  LEA.HI.X.SX32 R51, R186, R0, 0x2, P0 ;  /* 0x00000000ba337211 */ /* 0x000fe200000f16ff */
[----:B------:R-:W-:Y:S02]  /*30610*/  IMAD.MOV.U32 R168, RZ, RZ, R164 ;  /* 0x000000ffffa87224 */ /* 0x000fe400078e00a4 */
[----:B------:R-:W-:Y:S01]  /*30620*/  IMAD.MOV.U32 R173, RZ, RZ, R172 ;  /* 0x000000ffffad7224 */ /* 0x000fe200078e00ac */
[----:B------:R-:W-:Y:S01]  /*30630*/  MOV R172, R171 ;  /* 0x000000ab00ac7202 */ /* 0x000fe20000000f00 */
[----:B------:R-:W-:Y:S02]  /*30640*/  IMAD.MOV.U32 R164, RZ, RZ, R163 ;  /* 0x000000ffffa47224 */ /* 0x000fe400078e00a3 */
[----:B------:R-:W-:Y:S02]  /*30650*/  IMAD.MOV.U32 R44, RZ, RZ, R138 ;  /* 0x000000ffff2c7224 */ /* 0x000fe400078e008a */
[----:B------:R-:W-:Y:S01]  /*30660*/  IMAD.MOV.U32 R163, RZ, RZ, R161 ;  /* 0x000000ffffa37224 */ /* 0x000fe200078e00a1 */
[----:B------:R-:W2:Y:S01]  /*30670*/  LDL.LU R138, [R1+0x20d0] ;  /* 0x0020d000018a7983 */ /* 0x000ea20000300800 */
[----:B------:R-:W-:-:S02]  /*30680*/  IMAD.MOV.U32 R171, RZ, RZ, R170 ;  /* 0x000000ffffab7224 */ /* 0x000fc400078e00aa */
[----:B------:R-:W-:Y:S01]  /*30690*/  IMAD.MOV.U32 R161, RZ, RZ, R3 ;  /* 0x000000ffffa17224 */ /* 0x000fe200078e0003 */
[----:B------:R1:W-:Y:S01]  /*306a0*/  STL.64 [R1+0x198], R52 ;  /* 0x0001983401007387 */ /* 0x0003e20000100a00 */
[----:B------:R-:W-:Y:S02]  /*306b0*/  IMAD.MOV.U32 R170, RZ, RZ, R169 ;  /* 0x000000ffffaa7224 */ /* 0x000fe400078e00a9 */
[----:B------:R-:W-:Y:S01]  /*306c0*/  IMAD.MOV.U32 R169, RZ, RZ, R168 ;  /* 0x000000ffffa97224 */ /* 0x000fe200078e00a8 */
[----:B------:R-:W2:Y:S01]  /*306d0*/  LDL.LU R39, [R1+0x38] ;  /* 0x0000380001277983 */ /* 0x000ea20000300800 */
[----:B------:R-:W-:Y:S02]  /*306e0*/  IMAD.MOV.U32 R168, RZ, RZ, R164 ;  /* 0x000000ffffa87224 */ /* 0x000fe400078e00a4 */
[----:B------:R-:W-:Y:S01]  /*306f0*/  IMAD.MOV.U32 R164, RZ, RZ, R163 ;  /* 0x000000ffffa47224 */ /* 0x000fe200078e00a3 */
[----:B------:R1:W-:Y:S01]  /*30700*/  STL.64 [R1+0x190], R50 ;  /* 0x0001903201007387 */ /* 0x0003e20000100a00 */
[----:B------:R-:W-:Y:S01]  /*30710*/  IMAD.MOV.U32 R163, RZ, RZ, R161 ;  /* 0x000000ffffa37224 */ /* 0x000fe200078e00a1 */
[----:B------:R-:W-:-:S02]  /*30720*/  MOV R161, R159 ;  /* 0x0000009f00a17202 */ /* 0x000fc40000000f00 */
[----:B------:R-:W2:Y:S04]  /*30730*/  LDL.LU R3, [R1+0x34] ;  /* 0x0000340001037983 */ /* 0x000ea80000300800 */
[----:B------:R2:W-:Y:S04]  /*30740*/  STL.64 [R1+0x188], R48 ;  /* 0x0001883001007387 */ /* 0x0005e80000100a00 */
        /* <DEDUP_REMOVED lines=18> */
[----:B--2---:R-:W-:-:S02]  /*30870*/  IMAD.MOV.U32 R161, RZ, RZ, R159 ;  /* 0x000000ffffa17224 */ /* 0x004fc400078e009f */
[----:B------:R-:W-:Y:S02]  /*30880*/  IMAD.MOV.U32 R159, RZ, RZ, R147 ;  /* 0x000000ffff9f7224 */ /* 0x000fe400078e0093 */
[----:B------:R-:W2:Y:S01]  /*30890*/  LDL.LU R147, [R1+0x1c] ;  /* 0x00001c0001937983 */ /* 0x000ea20000300800 */
[----:B------:R-:W-:Y:S01]  /*308a0*/  LEA R50, P0, R179, R246, 0x2 ;  /* 0x000000f6b3327211 */ /* 0x000fe200078010ff */
[----:B------:R-:W-:-:S03]  /*308b0*/  IMAD.MOV.U32 R186, RZ, RZ, R177 ;  /* 0x000000ffffba7224 */ /* 0x000fc600078e00b1 */
        /* <DEDUP_REMOVED lines=17> */
[----:B--2---:R-:W-:Y:S02]  /*309d0*/  IMAD.MOV.U32 R161, RZ, RZ, R147 ;  /* 0x000000ffffa17224 */ /* 0x004fe400078e0093 */
[----:B------:R-:W2:Y:S04]  /*309e0*/  LDL.LU R147, [R1+0x14] ;  /* 0x0000140001937983 */ /* 0x000ea80000300800 */
[----:B------:R-:W3:Y:S01]  /*309f0*/  LDL.LU R40, [R1+0xc] ;  /* 0x00000c0001287983 */ /* 0x000ee20000300800 */
        /* <DEDUP_REMOVED lines=17> */
[----:B------:R1:W-:Y:S01]  /*30b10*/  STL.64 [R1+0x170], R48 ;  /* 0x0001703001007387 */ /* 0x0003e20000100a00 */
[----:B--2---:R-:W-:Y:S01]  /*30b20*/  MOV R159, R147 ;  /* 0x00000093009f7202 */ /* 0x004fe20000000f00 */
[----:B---3--:R-:W-:Y:S02]  /*30b30*/  IMAD.MOV.U32 R147, RZ, RZ, R40 ;  /* 0x000000ffff937224 */ /* 0x008fe400078e0028 */
[----:B------:R-:W-:Y:S02]  /*30b40*/  IMAD.MOV.U32 R40, RZ, RZ, R41 ;  /* 0x000000ffff287224 */ /* 0x000fe400078e0029 */
[----:B------:R-:W2:Y:S01]  /*30b50*/  LDL R41, [R1+0x8d4] ;  /* 0x0008d40001297983 */ /* 0x000ea20000100800 */
[-C--:B-1----:R-:W-:Y:S02]  /*30b60*/  LEA R52, P4, R61, R246.reuse, 0x2 ;  /* 0x000000f63d347211 */ /* 0x082fe400078810ff */
[----:B------:R-:W-:-:S02]  /*30b70*/  LEA R50, P0, R62, R246, 0x2 ;  /* 0x000000f63e327211 */ /* 0x000fc400078010ff */
[-C--:B------:R-:W-:Y:S01]  /*30b80*/  LEA.HI.X.SX32 R53, R61, R0.reuse, 0x2, P4 ;  /* 0x000000003d357211 */ /* 0x080fe200020f16ff */
[----:B------:R-:W-:Y:S01]  /*30b90*/  IMAD.MOV.U32 R61, RZ, RZ, R178 ;  /* 0x000000ffff3d7224 */ /* 0x000fe200078e00b2 */
[----:B------:R-:W-:Y:S01]  /*30ba0*/  LEA.HI.X.SX32 R51, R62, R0, 0x2, P0 ;  /* 0x000000003e337211 */ /* 0x000fe200000f16ff */
        /* <DEDUP_REMOVED lines=13> */
[----:B------:R-:W-:Y:S01]  /*30c80*/  IMAD.MOV.U32 R164, RZ, RZ, R161 ;  /* 0x000000ffffa47224 */ /* 0x000fe200078e00a1 */
[----:B------:R3:W-:Y:S01]  /*30c90*/  STL.64 [R1+0x160], R50 ;  /* 0x0001603201007387 */ /* 0x0007e20000100a00 */
[----:B------:R-:W-:-:S02]  /*30ca0*/  IMAD.MOV.U32 R163, RZ, RZ, R159 ;  /* 0x000000ffffa37224 */ /* 0x000fc400078e009f */
[----:B------:R-:W-:Y:S01]  /*30cb0*/  IMAD.MOV.U32 R161, RZ, RZ, R40 ;  /* 0x000000ffffa17224 */ /* 0x000fe200078e0028 */
[----:B------:R-:W-:Y:S01]  /*30cc0*/  MOV R40, R42 ;  /* 0x0000002a00287202 */ /* 0x000fe20000000f00 */
[----:B------:R-:W-:Y:S01]  /*30cd0*/  IMAD.MOV.U32 R159, RZ, RZ, R147 ;  /* 0x000000ffff9f7224 */ /* 0x000fe200078e0093 */
[----:B------:R-:W4:Y:S01]  /*30ce0*/  LDL.LU R42, [R1+0x58] ;  /* 0x00005800012a7983 */ /* 0x000f220000300800 */
[----:B--2---:R-:W-:Y:S02]  /*30cf0*/  IMAD.MOV.U32 R147, RZ, RZ, R41 ;  /* 0x000000ffff937224 */ /* 0x004fe400078e0029 */
[----:B------:R-:W-:Y:S02]  /*30d00*/  IMAD.MOV.U32 R41, RZ, RZ, R6 ;  /* 0x000000ffff297224 */ /* 0x000fe400078e0006 */
        /* <DEDUP_REMOVED lines=12> */
[CC--:B-1----:R-:W-:Y:S01]  /*30dd0*/  LEA R52, P4, R63.reuse, R246.reuse, 0x2 ;  /* 0x000000f63f347211 */ /* 0x0c2fe200078810ff */
[----:B------:R-:W-:Y:S02]  /*30de0*/  IMAD.MOV.U32 R170, RZ, RZ, R169 ;  /* 0x000000ffffaa7224 */ /* 0x000fe400078e00a9 */
[----:B------:R-:W-:Y:S01]  /*30df0*/  IMAD.MOV.U32 R169, RZ, RZ, R168 ;  /* 0x000000ffffa97224 */ /* 0x000fe200078e00a8 */
[C---:B---3--:R-:W-:Y:S01]  /*30e00*/  LEA R50, P0, R64.reuse, R246, 0x2 ;  /* 0x000000f640327211 */ /* 0x048fe200078010ff */
[----:B------:R-:W-:Y:S01]  /*30e10*/  IMAD.MOV.U32 R168, RZ, RZ, R164 ;  /* 0x000000ffffa87224 */ /* 0x000fe200078e00a4 */
[----:B------:R-:W-:Y:S01]  /*30e20*/  MOV R164, R163 ;  /* 0x000000a300a47202 */ /* 0x000fe20000000f00 */
[----:B------:R-:W-:Y:S01]  /*30e30*/  IMAD.MOV.U32 R163, RZ, RZ, R161 ;  /* 0x000000ffffa37224 */ /* 0x000fe200078e00a1 */
[-C--:B------:R-:W-:Y:S01]  /*30e40*/  LEA.HI.X.SX32 R53, R63, R0.reuse, 0x2, P4 ;  /* 0x000000003f357211 */ /* 0x080fe200020f16ff */
[----:B------:R-:W-:Y:S01]  /*30e50*/  IMAD.MOV.U32 R161, RZ, RZ, R147 ;  /* 0x000000ffffa17224 */ /* 0x000fe200078e0093 */
[----:B------:R-:W-:Y:S01]  /*30e60*/  LEA.HI.X.SX32 R51, R64, R0, 0x2, P0 ;  /* 0x0000000040337211 */ /* 0x000fe200000f16ff */
[----:B------:R-:W-:-:S02]  /*30e70*/  IMAD.MOV.U32 R147, RZ, RZ, R41 ;  /* 0x000000ffff937224 */ /* 0x000fc400078e0029 */
[----:B------:R-:W-:Y:S02]  /*30e80*/  IMAD.MOV.U32 R63, RZ, RZ, R178 ;  /* 0x000000ffff3f7224 */ /* 0x000fe400078e00b2 */
[----:B----4-:R-:W-:Y:S02]  /*30e90*/  IMAD.MOV.U32 R41, RZ, RZ, R42 ;  /* 0x000000ffff297224 */ /* 0x010fe400078e002a */
[----:B------:R-:W-:Y:S01]  /*30ea0*/  IMAD.MOV.U32 R178, RZ, RZ, R176 ;  /* 0x000000ffffb27224 */ /* 0x000fe200078e00b0 */
[----:B------:R1:W-:Y:S01]  /*30eb0*/  STL.64 [R1+0x158], R48 ;  /* 0x0001583001007387 */ /* 0x0003e20000100a00 */
[----:B------:R-:W-:Y:S02]  /*30ec0*/  IMAD.MOV.U32 R176, RZ, RZ, R174 ;  /* 0x000000ffffb07224 */ /* 0x000fe400078e00ae */
[----:B------:R-:W-:Y:S01]  /*30ed0*/  IMAD.MOV.U32 R174, RZ, RZ, R172 ;  /* 0x000000ffffae7224 */ /* 0x000fe200078e00ac */
[----:B------:R-:W-:Y:S01]  /*30ee0*/  MOV R172, R168 ;  /* 0x000000a800ac7202 */ /* 0x000fe20000000f00 */
[----:B------:R-:W-:-:S02]  /*30ef0*/  IMAD.MOV.U32 R168, RZ, RZ, R41 ;  /* 0x000000ffffa87224 */ /* 0x000fc400078e0029 */
[----:B------:R-:W-:Y:S02]  /*30f00*/  IMAD.MOV.U32 R41, RZ, RZ, R47 ;  /* 0x000000ffff297224 */ /* 0x000fe400078e002f */
[----:B--2---:R-:W-:Y:S02]  /*30f10*/  IMAD.MOV.U32 R42, RZ, RZ, R6 ;  /* 0x000000ffff2a7224 */ /* 0x004fe400078e0006 */
[----:B------:R-:W2:Y:S04]  /*30f20*/  LDL.LU R6, [R1+0x4] ;  /* 0x0000040001067983 */ /* 0x000ea80000300800 */
[----:B------:R3:W-:Y:S04]  /*30f30*/  STL.64 [R1+0x150], R52 ;  /* 0x0001503401007387 */ /* 0x0007e80000100a00 */
[----:B------:R4:W-:Y:S04]  /*30f40*/  STL.64 [R1+0x148], R50 ;  /* 0x0001483201007387 */ /* 0x0009e80000100a00 */
[----:B------:R-:W2:Y:S01]  /*30f50*/  LDL.LU R47, [R1+0x20] ;  /* 0x00002000012f7983 */ /* 0x000ea20000300800 */
[----:B-1----:R-:W-:-:S02]  /*30f60*/  LEA R48, P6, R184, R246, 0x2 ;  /* 0x000000f6b8307211 */ /* 0x002fc400078c10ff */
[----:B------:R-:W-:Y:S01]  /*30f70*/  MOV R64, R177 ;  /* 0x000000b100407202 */ /* 0x000fe20000000f00 */
[----:B------:R-:W-:Y:S01]  /*30f80*/  IMAD.MOV.U32 R177, RZ, RZ, R175 ;  /* 0x000000ffffb17224 */ /* 0x000fe200078e00af */
[----:B------:R-:W-:Y:S01]  /*30f90*/  LEA.HI.X.SX32 R49, R184, R0, 0x2, P6 ;  /* 0x00000000b8317211 */ /* 0x000fe200030f16ff */
[----:B------:R-:W-:Y:S01]  /*30fa0*/  IMAD.MOV.U32 R175, RZ, RZ, R173 ;  /* 0x000000ffffaf7224 */ /* 0x000fe200078e00ad */
[----:B---3--:R-:W-:Y:S01]  /*30fb0*/  LEA R52, P4, R65, R246, 0x2 ;  /* 0x000000f641347211 */ /* 0x008fe200078810ff */
[----:B------:R-:W-:Y:S02]  /*30fc0*/  IMAD.MOV.U32 R184, RZ, RZ, R178 ;  /* 0x000000ffffb87224 */ /* 0x000fe400078e00b2 */
[----:B------:R-:W-:Y:S02]  /*30fd0*/  IMAD.MOV.U32 R173, RZ, RZ, R171 ;  /* 0x000000ffffad7224 */ /* 0x000fe400078e00ab */
[----:B------:R-:W-:Y:S02]  /*30fe0*/  IMAD.MOV.U32 R178, RZ, RZ, R177 ;  /* 0x000000ffffb27224 */ /* 0x000fe400078e00b1 */
[----:B------:R-:W-:-:S02]  /*30ff0*/  IMAD.MOV.U32 R177, RZ, RZ, R176 ;  /* 0x000000ffffb17224 */ /* 0x000fc400078e00b0 */
[----:B------:R-:W-:Y:S02]  /*31000*/  IMAD.MOV.U32 R171, RZ, RZ, R163 ;  /* 0x000000ffffab7224 */ /* 0x000fe400078e00a3 */
[----:B------:R-:W-:Y:S01]  /*31010*/  IMAD.MOV.U32 R176, RZ, RZ, R175 ;  /* 0x000000ffffb07224 */ /* 0x000fe200078e00af */
[----:B------:R-:W-:Y:S01]  /*31020*/  LEA.HI.X.SX32 R53, R65, R0, 0x2, P4 ;  /* 0x0000000041357211 */ /* 0x000fe200020f16ff */
[----:B------:R-:W-:Y:S01]  /*31030*/  IMAD.MOV.U32 R175, RZ, RZ, R174 ;  /* 0x000000ffffaf7224 */ /* 0x000fe200078e00ae */
[----:B------:R-:W-:Y:S01]  /*31040*/  MOV R65, R178 ;  /* 0x000000b200417202 */ /* 0x000fe20000000f00 */
[----:B------:R-:W-:Y:S02]  /*31050*/  IMAD.MOV.U32 R163, RZ, RZ, R161 ;  /* 0x000000ffffa37224 */ /* 0x000fe400078e00a1 */
[----:B------:R-:W-:Y:S01]  /*31060*/  IMAD.MOV.U32 R174, RZ, RZ, R173 ;  /* 0x000000ffffae7224 */ /* 0x000fe200078e00ad */
[----:B------:R-:W-:Y:S01]  /*31070*/  MOV R173, R172 ;  /* 0x000000ac00ad7202 */ /* 0x000fe20000000f00 */
[----:B------:R-:W-:-:S02]  /*31080*/  IMAD.MOV.U32 R161, RZ, RZ, R42 ;  /* 0x000000ffffa17224 */ /* 0x000fc400078e002a */
[----:B------:R-:W-:Y:S02]  /*31090*/  IMAD.MOV.U32 R172, RZ, RZ, R171 ;  /* 0x000000ffffac7224 */ /* 0x000fe400078e00ab */
[----:B------:R-:W-:Y:S01]  /*310a0*/  IMAD.MOV.U32 R178, RZ, RZ, R177 ;  /* 0x000000ffffb27224 */ /* 0x000fe200078e00b1 */
[----:B----4-:R-:W-:Y:S01]  /*310b0*/  LEA R50, P0, R183, R246, 0x2 ;  /* 0x000000f6b7327211 */ /* 0x010fe200078010ff */
[----:B------:R-:W-:Y:S02]  /*310c0*/  IMAD.MOV.U32 R42, RZ, RZ, R5 ;  /* 0x000000ffff2a7224 */ /* 0x000fe400078e0005 */
[----:B------:R-:W-:Y:S02]  /*310d0*/  IMAD.MOV.U32 R171, RZ, RZ, R168 ;  /* 0x000000ffffab7224 */ /* 0x000fe400078e00a8 */
[----:B------:R-:W-:Y:S02]  /*310e0*/  IMAD.MOV.U32 R177, RZ, RZ, R176 ;  /* 0x000000ffffb17224 */ /* 0x000fe400078e00b0 */
[----:B------:R-:W-:Y:S01]  /*310f0*/  IMAD.MOV.U32 R176, RZ, RZ, R175 ;  /* 0x000000ffffb07224 */ /* 0x000fe200078e00af */
[----:B------:R-:W-:Y:S01]  /*31100*/  MOV R5, R137 ;  /* 0x0000008900057202 */ /* 0x000fe20000000f00 */
[----:B------:R-:W-:Y:S01]  /*31110*/  IMAD.MOV.U32 R168, RZ, RZ, R161 ;  /* 0x000000ffffa87224 */ /* 0x000fe200078e00a1 */
[----:B------:R-:W3:Y:S01]  /*31120*/  LDL.LU R137, [R1+0x20cc] ;  /* 0x0020cc0001897983 */ /* 0x000ee20000300800 */
[----:B------:R-:W-:-:S02]  /*31130*/  IMAD.MOV.U32 R175, RZ, RZ, R174 ;  /* 0x000000ffffaf7224 */ /* 0x000fc400078e00ae */
[----:B------:R-:W-:Y:S02]  /*31140*/  IMAD.MOV.U32 R161, RZ, RZ, R41 ;  /* 0x000000ffffa17224 */ /* 0x000fe400078e0029 */
[----:B------:R-:W-:Y:S01]  /*31150*/  IMAD.MOV.U32 R174, RZ, RZ, R173 ;  /* 0x000000ffffae7224 */ /* 0x000fe200078e00ad */
[----:B------:R1:W-:Y:S01]  /*31160*/  STL.64 [R1+0x140], R48 ;  /* 0x0001403001007387 */ /* 0x0003e20000100a00 */
        /* <DEDUP_REMOVED lines=9> */
[----:B------:R-:W-:Y:S02]  /*31200*/  IMAD.MOV.U32 R177, RZ, RZ, R176 ;  /* 0x000000ffffb17224 */ /* 0x000fe400078e00b0 */
[----:B------:R-:W-:Y:S01]  /*31210*/  IMAD.MOV.U32 R176, RZ, RZ, R175 ;  /* 0x000000ffffb07224 */ /* 0x000fe200078e00af */
[----:B-1----:R-:W-:Y:S01]  /*31220*/  LEA R48, P6, R60, R246, 0x2 ;  /* 0x000000f63c307211 */ /* 0x002fe200078c10ff */
[----:B------:R-:W-:Y:S02]  /*31230*/  IMAD.MOV.U32 R175, RZ, RZ, R174 ;  /* 0x000000ffffaf7224 */ /* 0x000fe400078e00ae */
[----:B------:R-:W-:Y:S02]  /*31240*/  IMAD.MOV.U32 R174, RZ, RZ, R173 ;  /* 0x000000ffffae7224 */ /* 0x000fe400078e00ad */
[----:B------:R-:W-:-:S02]  /*31250*/  IMAD.MOV.U32 R173, RZ, RZ, R172 ;  /* 0x000000ffffad7224 */ /* 0x000fc400078e00ac */
[----:B------:R-:W-:Y:S01]  /*31260*/  IMAD.MOV.U32 R172, RZ, RZ, R171 ;  /* 0x000000ffffac7224 */ /* 0x000fe200078e00ab */
[----:B------:R-:W-:Y:S02]  /*31270*/  MOV R171, R161 ;  /* 0x000000a100ab7202 */ /* 0x000fe40000000f00 */
[----:B------:R-:W-:Y:S01]  /*31280*/  LEA.HI.X.SX32 R49, R60, R0, 0x2, P6 ;  /* 0x000000003c317211 */ /* 0x000fe200030f16ff */
[----:B--2---:R-:W-:Y:S02]  /*31290*/  IMAD.MOV.U32 R42, RZ, RZ, R47 ;  /* 0x000000ffff2a7224 */ /* 0x004fe400078e002f */
[----:B------:R-:W2:Y:S02]  /*312a0*/  LDL.LU R47, [R1+0x8e4] ;  /* 0x0008e400012f7983 */ /* 0x000ea40000300800 */
[----:B------:R-:W-:Y:S02]  /*312b0*/  IMAD.MOV.U32 R41, RZ, RZ, R42 ;  /* 0x000000ffff297224 */ /* 0x000fe400078e002a */
[----:B------:R1:W-:Y:S01]  /*312c0*/  STL.64 [R1+0x138], R52 ;  /* 0x0001383401007387 */ /* 0x0003e20000100a00 */
[----:B------:R-:W-:-:S03]  /*312d0*/  IMAD.MOV.U32 R42, RZ, RZ, R136 ;  /* 0x000000ffff2a7224 */ /* 0x000fc600078e0088 */
[----:B------:R-:W4:Y:S01]  /*312e0*/  LDL.LU R136, [R1+0x20c8] ;  /* 0x0020c80001887983 */ /* 0x000f220000300800 */
[----:B------:R-:W-:-:S03]  /*312f0*/  IMAD.MOV.U32 R161, RZ, RZ, R41 ;  /* 0x000000ffffa17224 */ /* 0x000fc600078e0029 */
[----:B------:R1:W-:Y:S02]  /*31300*/  STL.64 [R1+0x130], R50 ;  /* 0x0001303201007387 */ /* 0x0003e40000100a00 */
[----:B-1----:R-:W-:-:S04]  /*31310*/  LEA R52, P4, R182, R246, 0x2 ;  /* 0x000000f6b6347211 */ /* 0x002fc800078810ff */
[----:B------:R-:W-:Y:S01]  /*31320*/  LEA.HI.X.SX32 R53, R182, R0, 0x2, P4 ;  /* 0x00000000b6357211 */ /* 0x000fe200020f16ff */
[----:B------:R-:W-:Y:S02]  /*31330*/  IMAD.MOV.U32 R182, RZ, RZ, R178 ;  /* 0x000000ffffb67224 */ /* 0x000fe400078e00b2 */
[----:B------:R-:W-:Y:S01]  /*31340*/  IMAD.MOV.U32 R178, RZ, RZ, R177 ;  /* 0x000000ffffb27224 */ /* 0x000fe200078e00b1 */
[C---:B------:R-:W-:Y:S01]  /*31350*/  LEA R50, P0, R181.reuse, R246, 0x2 ;  /* 0x000000f6b5327211 */ /* 0x040fe200078010ff */
[----:B------:R-:W-:Y:S01]  /*31360*/  IMAD.MOV.U32 R41, RZ, RZ, R42 ;  /* 0x000000ffff297224 */ /* 0x000fe200078e002a */
[----:B------:R-:W-:Y:S01]  /*31370*/  MOV R177, R176 ;  /* 0x000000b000b17202 */ /* 0x000fe20000000f00 */
[----:B------:R-:W-:Y:S01]  /*31380*/  IMAD.MOV.U32 R176, RZ, RZ, R175 ;  /* 0x000000ffffb07224 */ /* 0x000fe200078e00af */
[----:B------:R-:W-:Y:S01]  /*31390*/  LEA.HI.X.SX32 R51, R181, R0, 0x2, P0 ;  /* 0x00000000b5337211 */ /* 0x000fe200000f16ff */
[----:B------:R-:W-:Y:S02]  /*313a0*/  IMAD.MOV.U32 R42, RZ, RZ, R43 ;  /* 0x000000ffff2a7224 */ /* 0x000fe400078e002b */
[----:B------:R-:W-:-:S02]  /*313b0*/  IMAD.MOV.U32 R175, RZ, RZ, R174 ;  /* 0x000000ffffaf7224 */ /* 0x000fc400078e00ae */
[----:B------:R-:W-:Y:S02]  /*313c0*/  IMAD.MOV.U32 R43, RZ, RZ, R252 ;  /* 0x000000ffff2b7224 */ /* 0x000fe400078e00fc */
[----:B------:R-:W-:Y:S01]  /*313d0*/  IMAD.MOV.U32 R174, RZ, RZ, R173 ;  /* 0x000000ffffae7224 */ /* 0x000fe200078e00ad */
[----:B------:R-:W2:Y:S01]  /*313e0*/  LDL.LU R252, [R1+0x20c4] ;  /* 0x0020c40001fc7983 */ /* 0x000ea20000300800 */
[----:B------:R-:W-:Y:S02]  /*313f0*/  IMAD.MOV.U32 R173, RZ, RZ, R172 ;  /* 0x000000ffffad7224 */ /* 0x000fe400078e00ac */
[----:B------:R-:W-:Y:S01]  /*31400*/  IMAD.MOV.U32 R172, RZ, RZ, R171 ;  /* 0x000000ffffac7224 */ /* 0x000fe200078e00ab */
[----:B------:R1:W-:Y:S01]  /*31410*/  STL.64 [R1+0x128], R48 ;  /* 0x0001283001007387 */ /* 0x0003e20000100a00 */
[----:B------:R-:W-:Y:S01]  /*31420*/  IMAD.MOV.U32 R171, RZ, RZ, R161 ;  /* 0x000000ffffab7224 */ /* 0x000fe200078e00a1 */
[----:B------:R-:W-:Y:S02]  /*31430*/  MOV R161, R39 ;  /* 0x0000002700a17202 */ /* 0x000fe40000000f00 */
[----:B------:R-:W-:Y:S04]  /*31440*/  STL.64 [R1+0x120], R52 ;  /* 0x0001203401007387 */ /* 0x000fe80000100a00 */
[----:B------:R3:W-:Y:S04]  /*31450*/  STL.64 [R1+0x118], R50 ;  /* 0x0001183201007387 */ /* 0x0007e80000100a00 */
[----:B------:R-:W2:Y:S01]  /*31460*/  LDL.LU R39, [R1+0x24] ;  /* 0x0000240001277983 */ /* 0x000ea20000300800 */
[----:B-1----:R-:W-:-:S04]  /*31470*/  LEA R48, P6, R179, R246, 0x2 ;  /* 0x000000f6b3307211 */ /* 0x002fc800078c10ff */
[----:B------:R-:W-:Y:S01]  /*31480*/  LEA.HI.X.SX32 R49, R179, R0, 0x2, P6 ;  /* 0x00000000b3317211 */ /* 0x000fe200030f16ff */
[----:B------:R-:W-:Y:S02]  /*31490*/  IMAD.MOV.U32 R179, RZ, RZ, R178 ;  /* 0x000000ffffb37224 */ /* 0x000fe400078e00b2 */
[----:B------:R-:W-:Y:S02]  /*314a0*/  IMAD.MOV.U32 R178, RZ, RZ, R176 ;  /* 0x000000ffffb27224 */ /* 0x000fe400078e00b0 */
[----:B------:R-:W-:Y:S02]  /*314b0*/  IMAD.MOV.U32 R176, RZ, RZ, R173 ;  /* 0x000000ffffb07224 */ /* 0x000fe400078e00ad */
[----:B------:R-:W-:Y:S01]  /*314c0*/  IMAD.MOV.U32 R173, RZ, RZ, R172 ;  /* 0x000000ffffad7224 */ /* 0x000fe200078e00ac */
[----:B------:R1:W-:Y:S01]  /*314d0*/  STL.64 [R1+0x110], R48 ;  /* 0x0001103001007387 */ /* 0x0003e20000100a00 */
[----:B------:R-:W-:Y:S02]  /*314e0*/  IMAD.MOV.U32 R181, RZ, RZ, R177 ;  /* 0x000000ffffb57224 */ /* 0x000fe400078e00b1 */
[----:B------:R-:W-:Y:S01]  /*314f0*/  IMAD.MOV.U32 R177, RZ, RZ, R174 ;  /* 0x000000ffffb17224 */ /* 0x000fe200078e00ae */
[----:B---3--:R-:W-:-:S04]  /*31500*/  LEA R50, P0, R180, R246, 0x2 ;  /* 0x000000f6b4327211 */ /* 0x008fc800078010ff */
[----:B------:R-:W-:Y:S01]  /*31510*/  LEA.HI.X.SX32 R51, R180, R0, 0x2, P0 ;  /* 0x00000000b4337211 */ /* 0x000fe200000f16ff */
[----:B------:R-:W-:Y:S02]  /*31520*/  IMAD.MOV.U32 R180, RZ, RZ, R177 ;  /* 0x000000ffffb47224 */ /* 0x000fe400078e00b1 */
[----:B------:R-:W-:Y:S02]  /*31530*/  IMAD.MOV.U32 R177, RZ, RZ, R176 ;  /* 0x000000ffffb17224 */ /* 0x000fe400078e00b0 */
[----:B------:R-:W-:Y:S02]  /*31540*/  IMAD.MOV.U32 R176, RZ, RZ, R170 ;  /* 0x000000ffffb07224 */ /* 0x000fe400078e00aa */
[----:B------:R-:W-:Y:S01]  /*31550*/  IMAD.MOV.U32 R170, RZ, RZ, R169 ;  /* 0x000000ffffaa7224 */ /* 0x000fe200078e00a9 */
[-C--:B------:R-:W-:Y:S02]  /*31560*/  LEA R248, P4, R186, R246.reuse, 0x2 ;  /* 0x000000f6baf87211 */ /* 0x080fe400078810ff */
[----:B-1----:R-:W-:-:S02]  /*31570*/  LEA R48, P6, R61, R246, 0x2 ;  /* 0x000000f63d307211 */ /* 0x002fc400078c10ff */
[-C--:B------:R-:W-:Y:S02]  /*31580*/  LEA.HI.X.SX32 R249, R186, R0.reuse, 0x2, P4 ;  /* 0x00000000baf97211 */ /* 0x080fe400020f16ff */
[----:B------:R-:W-:Y:S02]  /*31590*/  LEA.HI.X.SX32 R49, R61, R0, 0x2, P6 ;  /* 0x000000003d317211 */ /* 0x000fe400030f16ff */
[----:B------:R-:W-:-:S04]  /*315a0*/  LEA R52, P4, R62, R246, 0x2 ;  /* 0x000000f63e347211 */ /* 0x000fc800078810ff */
[----:B------:R-:W-:Y:S02]  /*315b0*/  LEA.HI.X.SX32 R53, R62, R0, 0x2, P4 ;  /* 0x000000003e357211 */ /* 0x000fe400020f16ff */
[----:B--2---:R-:W-:Y:S01]  /*315c0*/  MOV R172, R39 ;  /* 0x0000002700ac7202 */ /* 0x004fe20000000f00 */
[----:B------:R-:W-:Y:S02]  /*315d0*/  IMAD.MOV.U32 R39, RZ, RZ, R3 ;  /* 0x000000ffff277224 */ /* 0x000fe400078e0003 */
[----:B------:R-:W2:Y:S04]  /*315e0*/  LDL.LU R3, [R1+0x30] ;  /* 0x0000300001037983 */ /* 0x000ea80000300800 */
[----:B------:R-:W3:Y:S04]  /*315f0*/  LDL.LU R174, [R1+0x40] ;  /* 0x0000400001ae7983 */ /* 0x000ee80000300800 */
[----:B------:R1:W-:Y:S04]  /*31600*/  STL.64 [R1+0x100], R50 ;  /* 0x0001003201007387 */ /* 0x0003e80000100a00 */
[----:B------:R-:W2:Y:S04]  /*31610*/  LDL R169, [R1+0x8d0] ;  /* 0x0008d00001a97983 */ /* 0x000ea80000100800 */
[----:B------:R-:W-:Y:S04]  /*31620*/  STL.64 [R1+0x108], R248 ;  /* 0x000108f801007387 */ /* 0x000fe80000100a00 */
[----:B------:R-:W-:Y:S01]  /*31630*/  STL.64 [R1+0x1fa8], R248 ;  /* 0x001fa8f801007387 */ /* 0x000fe20000100a00 */
[----:B-1----:R-:W-:-:S03]  /*31640*/  LEA R50, P0, R185, R246, 0x2 ;  /* 0x000000f6b9327211 */ /* 0x002fc600078010ff */
[----:B------:R1:W-:Y:S01]  /*31650*/  STL.64 [R1+0xf8], R48 ;  /* 0x0000f83001007387 */ /* 0x0003e20000100a00 */
[----:B------:R-:W-:-:S03]  /*31660*/  LEA.HI.X.SX32 R51, R185, R0, 0x2, P0 ;  /* 0x00000000b9337211 */ /* 0x000fc600000f16ff */
[----:B------:R4:W-:Y:S01]  /*31670*/  STL.64 [R1+0xf0], R52 ;  /* 0x0000f03401007387 */ /* 0x0009e20000100a00 */
[----:B-1----:R-:W-:-:S04]  /*31680*/  LEA R48, P6, R63, R246, 0x2 ;  /* 0x000000f63f307211 */ /* 0x002fc800078c10ff */
[----:B------:R-:W-:Y:S01]  /*31690*/  LEA.HI.X.SX32 R49, R63, R0, 0x2, P6 ;  /* 0x000000003f317211 */ /* 0x000fe200030f16ff */
[----:B------:R1:W-:Y:S01]  /*316a0*/  STL.64 [R1+0xe8], R50 ;  /* 0x0000e83201007387 */ /* 0x0003e20000100a00 */
[----:B----4-:R-:W-:-:S03]  /*316b0*/  LEA R52, P4, R64, R246, 0x2 ;  /* 0x000000f640347211 */ /* 0x010fc600078810ff */
[----:B------:R4:W-:Y:S01]  /*316c0*/  STL.64 [R1+0xe0], R48 ;  /* 0x0000e03001007387 */ /* 0x0009e20000100a00 */
[----:B------:R-:W-:Y:S02]  /*316d0*/  LEA.HI.X.SX32 R53, R64, R0, 0x2, P4 ;  /* 0x0000000040357211 */ /* 0x000fe400020f16ff */
[CC--:B-1----:R-:W-:Y:S02]  /*316e0*/  LEA R50, P0, R184.reuse, R246.reuse, 0x2 ;  /* 0x000000f6b8327211 */ /* 0x0c2fe400078010ff */
[C---:B----4-:R-:W-:Y:S02]  /*316f0*/  LEA R48, P6, R65.reuse, R246, 0x2 ;  /* 0x000000f641307211 */ /* 0x050fe400078c10ff */
[-C--:B------:R-:W-:Y:S02]  /*31700*/  LEA.HI.X.SX32 R51, R184, R0.reuse, 0x2, P0 ;  /* 0x00000000b8337211 */ /* 0x080fe400000f16ff */
[----:B------:R-:W-:Y:S01]  /*31710*/  LEA.HI.X.SX32 R49, R65, R0, 0x2, P6 ;  /* 0x0000000041317211 */ /* 0x000fe200030f16ff */
[----:B------:R1:W-:Y:S04]  /*31720*/  STL.64 [R1+0xd8], R52 ;  /* 0x0000d83401007387 */ /* 0x0003e80000100a00 */
[----:B------:R4:W-:Y:S04]  /*31730*/  STL.64 [R1+0xd0], R50 ;  /* 0x0000d03201007387 */ /* 0x0009e80000100a00 */
[----:B------:R4:W-:Y:S01]  /*31740*/  STL.64 [R1+0xc8], R48 ;  /* 0x0000c83001007387 */ /* 0x0009e20000100a00 */
[----:B-1----:R-:W-:-:S02]  /*31750*/  LEA R52, P4, R183, R246, 0x2 ;  /* 0x000000f6b7347211 */ /* 0x002fc400078810ff */
[C---:B----4-:R-:W-:Y:S02]  /*31760*/  LEA R50, P0, R182.reuse, R246, 0x2 ;  /* 0x000000f6b6327211 */ /* 0x050fe400078010ff */
[----:B------:R-:W-:Y:S02]  /*31770*/  LEA.HI.X.SX32 R53, R183, R0, 0x2, P4 ;  /* 0x00000000b7357211 */ /* 0x000fe400020f16ff */
[C---:B------:R-:W-:Y:S02]  /*31780*/  LEA R48, P6, R181.reuse, R246, 0x2 ;  /* 0x000000f6b5307211 */ /* 0x040fe400078c10ff */
        /* <DEDUP_REMOVED lines=11> */
[----:B------:R1:W-:Y:S01]  /*31840*/  STL.64 [R1+0xa8], R52 ;  /* 0x0000a83401007387 */ /* 0x0003e20000100a00 */
[----:B------:R-:W-:-:S03]  /*31850*/  LEA R248, P4, R177, R246, 0x2 ;  /* 0x000000f6b1f87211 */ /* 0x000fc600078810ff */
[----:B------:R-:W-:Y:S01]  /*31860*/  STL.64 [R1+0xa0], R50 ;  /* 0x0000a03201007387 */ /* 0x000fe20000100a00 */
[----:B------:R-:W-:-:S03]  /*31870*/  LEA.HI.X.SX32 R249, R177, R0, 0x2, P4 ;  /* 0x00000000b1f97211 */ /* 0x000fc600020f16ff */
[----:B------:R4:W-:Y:S01]  /*31880*/  STL.64 [R1+0x98], R48 ;  /* 0x0000983001007387 */ /* 0x0009e20000100a00 */
[----:B-1----:R-:W-:-:S04]  /*31890*/  LEA R52, P0, R176, R246, 0x2 ;  /* 0x000000f6b0347211 */ /* 0x002fc800078010ff */
[----:B------:R-:W-:Y:S02]  /*318a0*/  LEA.HI.X.SX32 R53, R176, R0, 0x2, P0 ;  /* 0x00000000b0357211 */ /* 0x000fe400000f16ff */
[----:B----4-:R-:W-:-:S03]  /*318b0*/  LEA R48, P6, R175, R246, 0x2 ;  /* 0x000000f6af307211 */ /* 0x010fc600078c10ff */
[----:B------:R1:W-:Y:S01]  /*318c0*/  STL.64 [R1+0x88], R52 ;  /* 0x0000883401007387 */ /* 0x0003e20000100a00 */
[----:B------:R-:W-:-:S03]  /*318d0*/  LEA.HI.X.SX32 R49, R175, R0, 0x2, P6 ;  /* 0x00000000af317211 */ /* 0x000fc600030f16ff */
[----:B------:R-:W-:Y:S04]  /*318e0*/  STL.64 [R1+0x90], R248 ;  /* 0x000090f801007387 */ /* 0x000fe80000100a00 */
[----:B------:R-:W-:Y:S01]  /*318f0*/  STL.64 [R1+0x1fe8], R248 ;  /* 0x001fe8f801007387 */ /* 0x000fe20000100a00 */
[----:B-1----:R-:W-:-:S03]  /*31900*/  LEA R52, P0, R168, R246, 0x2 ;  /* 0x000000f6a8347211 */ /* 0x002fc600078010ff */
[----:B------:R1:W-:Y:S01]  /*31910*/  STL.64 [R1+0x80], R48 ;  /* 0x0000803001007387 */ /* 0x0003e20000100a00 */
[----:B------:R-:W-:Y:S02]  /*31920*/  LEA.HI.X.SX32 R53, R168, R0, 0x2, P0 ;  /* 0x00000000a8357211 */ /* 0x000fe400000f16ff */
        /* <DEDUP_REMOVED lines=23> */
[----:B------:R-:W-:Y:S02]  /*31aa0*/  IMAD R36, R36, c[0x0][0x190], RZ ;  /* 0x0000640024247a24 */ /* 0x000fe400078e02ff */
[----:B------:R-:W-:Y:S02]  /*31ab0*/  IMAD.MOV.U32 R65, RZ, RZ, R32 ;  /* 0x000000ffff417224 */ /* 0x000fe400078e0020 */
[----:B------:R-:W-:Y:S02]  /*31ac0*/  IMAD.MOV.U32 R55, RZ, RZ, R34 ;  /* 0x000000ffff377224 */ /* 0x000fe400078e0022 */
[----:B------:R-:W-:Y:S02]  /*31ad0*/  IMAD.MOV.U32 R180, RZ, RZ, R31 ;  /* 0x000000ffffb47224 */ /* 0x000fe400078e001f */
[----:B------:R-:W-:Y:S02]  /*31ae0*/  IMAD R37, R37, c[0x0][0x190], RZ ;  /* 0x0000640025257a24 */ /* 0x000fe400078e02ff */
[----:B------:R-:W-:-:S02]  /*31af0*/  IMAD.MOV.U32 R184, RZ, RZ, R33 ;  /* 0x000000ffffb87224 */ /* 0x000fc400078e0021 */
[----:B------:R-:W-:Y:S02]  /*31b00*/  IMAD R250, R196, c[0x0][0x190], RZ ;  /* 0x00006400c4fa7a24 */ /* 0x000fe400078e02ff */
[----:B------:R-:W-:Y:S02]  /*31b10*/  IMAD.MOV.U32 R89, RZ, RZ, R60 ;  /* 0x000000ffff597224 */ /* 0x000fe400078e003c */
[----:B------:R-:W-:Y:S02]  /*31b20*/  IMAD.MOV.U32 R60, RZ, RZ, R186 ;  /* 0x000000ffff3c7224 */ /* 0x000fe400078e00ba */
[----:B------:R-:W-:Y:S02]  /*31b30*/  IMAD.MOV.U32 R186, RZ, RZ, R61 ;  /* 0x000000ffffba7224 */ /* 0x000fe400078e003d */
[----:B------:R-:W-:Y:S01]  /*31b40*/  IMAD.MOV.U32 R61, RZ, RZ, R62 ;  /* 0x000000ffff3d7224 */ /* 0x000fe200078e003e */
[----:B------:R-:W-:Y:S02]  /*31b50*/  MOV R62, R185 ;  /* 0x000000b9003e7202 */ /* 0x000fe40000000f00 */
[----:B---3--:R-:W-:-:S04]  /*31b60*/  LEA R50, P4, R174, R246, 0x2 ;  /* 0x000000f6ae327211 */ /* 0x008fc800078810ff */
[----:B------:R-:W-:-:S05]  /*31b70*/  LEA.HI.X.SX32 R51, R174, R0, 0x2, P4 ;  /* 0x00000000ae337211 */ /* 0x000fca00020f16ff */
[----:B------:R1:W-:Y:S01]  /*31b80*/  STL.64 [R1+0x78], R50 ;  /* 0x0000783201007387 */ /* 0x0003e20000100a00 */
[----:B--2---:R-:W-:-:S03]  /*31b90*/  LEA R248, P0, R3, R246, 0x2 ;  /* 0x000000f603f87211 */ /* 0x004fc600078010ff */
[----:B------:R-:W-:Y:S04]  /*31ba0*/  STL.64 [R1+0x70], R52 ;  /* 0x0000703401007387 */ /* 0x000fe80000100a00 */
[----:B------:R2:W-:Y:S01]  /*31bb0*/  STL.64 [R1+0x68], R48 ;  /* 0x0000683001007387 */ /* 0x0005e20000100a00 */
[----:B-1----:R-:W-:-:S04]  /*31bc0*/  LEA R50, P4, R39, R246, 0x2 ;  /* 0x000000f627327211 */ /* 0x002fc800078810ff */
[----:B------:R-:W-:Y:S02]  /*31bd0*/  LEA.HI.X.SX32 R51, R39, R0, 0x2, P4 ;  /* 0x0000000027337211 */ /* 0x000fe400020f16ff */
[CC--:B--2---:R-:W-:Y:S02]  /*31be0*/  LEA R48, P6, R40.reuse, R246.reuse, 0x2 ;  /* 0x000000f628307211 */ /* 0x0c4fe400078c10ff */
[----:B------:R-:W-:Y:S02]  /*31bf0*/  LEA R6, P4, R173, R246, 0x2 ;  /* 0x000000f6ad067211 */ /* 0x000fe400078810ff */
[-C--:B------:R-:W-:Y:S02]  /*31c00*/  LEA.HI.X.SX32 R49, R40, R0.reuse, 0x2, P6 ;  /* 0x0000000028317211 */ /* 0x080fe400030f16ff */
[-C--:B------:R-:W-:Y:S01]  /*31c10*/  LEA.HI.X.SX32 R249, R3, R0.reuse, 0x2, P0 ;  /* 0x0000000003f97211 */ /* 0x080fe200000f16ff */
[----:B------:R-:W-:Y:S01]  /*31c20*/  IMAD.MOV.U32 R40, RZ, RZ, R42 ;  /* 0x000000ffff287224 */ /* 0x000fe200078e002a */
[----:B------:R-:W-:Y:S01]  /*31c30*/  LEA.HI.X.SX32 R7, R173, R0, 0x2, P4 ;  /* 0x00000000ad077211 */ /* 0x000fe200020f16ff */
[----:B------:R-:W-:Y:S01]  /*31c40*/  STL.64 [R1+0x60], R50 ;  /* 0x0000603201007387 */ /* 0x000fe20000100a00 */
[----:B------:R-:W-:Y:S01]  /*31c50*/  IMAD.MOV.U32 R42, RZ, RZ, R44 ;  /* 0x000000ffff2a7224 */ /* 0x000fe200078e002c */
[-C--:B------:R-:W-:Y:S01]  /*31c60*/  LEA R2, P0, R172, R246.reuse, 0x2 ;  /* 0x000000f6ac027211 */ /* 0x080fe200078010ff */
[----:B------:R-:W-:Y:S01]  /*31c70*/  IMAD.MOV.U32 R44, RZ, RZ, R4 ;  /* 0x000000ffff2c7224 */ /* 0x000fe200078e0004 */
[----:B------:R-:W-:Y:S01]  /*31c80*/  STL.64 [R1+0x50], R48 ;  /* 0x0000503001007387 */ /* 0x000fe20000100a00 */
[----:B------:R-:W-:Y:S01]  /*31c90*/  IMAD.MOV.U32 R39, RZ, RZ, R41 ;  /* 0x000000ffff277224 */ /* 0x000fe200078e0029 */
[----:B------:R-:W-:-:S02]  /*31ca0*/  LEA R4, P6, R171, R246, 0x2 ;  /* 0x000000f6ab047211 */ /* 0x000fc400078c10ff */
[----:B------:R-:W-:Y:S01]  /*31cb0*/  STL.64 [R1+0x58], R248 ;  /* 0x000058f801007387 */ /* 0x000fe20000100a00 */
[----:B------:R-:W-:Y:S01]  /*31cc0*/  MOV R41, R43 ;  /* 0x0000002b00297202 */ /* 0x000fe20000000f00 */
[----:B------:R-:W-:Y:S02]  /*31cd0*/  IMAD.MOV.U32 R43, RZ, RZ, R45 ;  /* 0x000000ffff2b7224 */ /* 0x000fe400078e002d */
[----:B------:R-:W-:Y:S01]  /*31ce0*/  STL.64 [R1+0x2058], R248 ;  /* 0x002058f801007387 */ /* 0x000fe20000100a00 */
[----:B------:R-:W-:Y:S01]  /*31cf0*/  IMAD.MOV.U32 R45, RZ, RZ, R5 ;  /* 0x000000ffff2d7224 */ /* 0x000fe200078e0005 */
[-C--:B------:R-:W-:Y:S02]  /*31d00*/  LEA.HI.X.SX32 R3, R172, R0.reuse, 0x2, P0 ;  /* 0x00000000ac037211 */ /* 0x080fe400000f16ff */
[----:B------:R1:W-:Y:S01]  /*31d10*/  STL.64 [R1+0x48], R6 ;  /* 0x0000480601007387 */ /* 0x0003e20000100a00 */
[----:B------:R-:W-:-:S03]  /*31d20*/  LEA.HI.X.SX32 R5, R171, R0, 0x2, P6 ;  /* 0x00000000ab057211 */ /* 0x000fc600030f16ff */
[----:B------:R2:W-:Y:S01]  /*31d30*/  STL.64 [R1+0x40], R2 ;  /* 0x0000400201007387 */ /* 0x0005e20000100a00 */
[----:B-1----:R-:W-:-:S03]  /*31d40*/  LEA R6, P4, R170, R246, 0x2 ;  /* 0x000000f6aa067211 */ /* 0x002fc600078810ff */
[----:B------:R1:W-:Y:S01]  /*31d50*/  STL.64 [R1+0x38], R4 ;  /* 0x0000380401007387 */ /* 0x0003e20000100a00 */
[----:B------:R-:W-:Y:S02]  /*31d60*/  LEA.HI.X.SX32 R7, R170, R0, 0x2, P4 ;  /* 0x00000000aa077211 */ /* 0x000fe400020f16ff */
[----:B--2---:R-:W-:-:S03]  /*31d70*/  LEA R2, P0, R169, R246, 0x2 ;  /* 0x000000f6a9027211 */ /* 0x004fc600078010ff */
[----:B------:R2:W-:Y:S01]  /*31d80*/  STL.64 [R1+0x30], R6 ;  /* 0x0000300601007387 */ /* 0x0005e20000100a00 */
[----:B------:R-:W-:Y:S02]  /*31d90*/  LEA.HI.X.SX32 R3, R169, R0, 0x2, P0 ;  /* 0x00000000a9037211 */ /* 0x000fe400000f16ff */
[----:B-1----:R-:W-:-:S04]  /*31da0*/  LEA R4, P6, R168, R246, 0x2 ;  /* 0x000000f6a8047211 */ /* 0x002fc800078c10ff */
[----:B------:R-:W-:Y:S02]  /*31db0*/  LEA.HI.X.SX32 R5, R168, R0, 0x2, P6 ;  /* 0x00000000a8057211 */ /* 0x000fe400030f16ff */
[C---:B--2---:R-:W-:Y:S01]  /*31dc0*/  LEA R6, P4, R164.reuse, R246, 0x2 ;  /* 0x000000f6a4067211 */ /* 0x044fe200078810ff */
[----:B------:R1:W-:Y:S03]  /*31dd0*/  STL.64 [R1+0x28], R2 ;  /* 0x0000280201007387 */ /* 0x0003e60000100a00 */
[----:B------:R-:W-:Y:S01]  /*31de0*/  LEA.HI.X.SX32 R7, R164, R0, 0x2, P4 ;  /* 0x00000000a4077211 */ /* 0x000fe200020f16ff */
[----:B------:R2:W-:Y:S04]  /*31df0*/  STL.64 [R1+0x20], R4 ;  /* 0x0000200401007387 */ /* 0x0005e80000100a00 */
[----:B------:R3:W-:Y:S01]  /*31e00*/  STL.64 [R1+0x18], R6 ;  /* 0x0000180601007387 */ /* 0x0007e20000100a00 */
[----:B-1----:R-:W-:-:S02]  /*31e10*/  LEA R2, P0, R163, R246, 0x2 ;  /* 0x000000f6a3027211 */ /* 0x002fc400078010ff */
[----:B--2---:R-:W-:Y:S02]  /*31e20*/  LEA R4, P6, R161, R246, 0x2 ;  /* 0x000000f6a1047211 */ /* 0x004fe400078c10ff */
[----:B------:R-:W-:Y:S02]  /*31e30*/  LEA.HI.X.SX32 R3, R163, R0, 0x2, P0 ;  /* 0x00000000a3037211 */ /* 0x000fe400000f16ff */
[----:B---3--:R-:W-:Y:S02]  /*31e40*/  LEA R6, P4, R159, R246, 0x2 ;  /* 0x000000f69f067211 */ /* 0x008fe400078810ff */
[-C--:B------:R-:W-:Y:S01]  /*31e50*/  LEA.HI.X.SX32 R5, R161, R0.reuse, 0x2, P6 ;  /* 0x00000000a1057211 */ /* 0x080fe200030f16ff */
[----:B------:R1:W-:Y:S01]  /*31e60*/  STL.64 [R1+0x10], R2 ;  /* 0x0000100201007387 */ /* 0x0003e20000100a00 */
[----:B------:R-:W-:-:S03]  /*31e70*/  LEA.HI.X.SX32 R7, R159, R0, 0x2, P4 ;  /* 0x000000009f077211 */ /* 0x000fc600020f16ff */
[----:B------:R2:W-:Y:S01]  /*31e80*/  STL.64 [R1+0x8], R4 ;  /* 0x0000080401007387 */ /* 0x0005e20000100a00 */
[----:B------:R-:W-:-:S03]  /*31e90*/  MOV R161, R8 ;  /* 0x0000000800a17202 */ /* 0x000fc60000000f00 */
[----:B------:R3:W-:Y:S01]  /*31ea0*/  STL.64 [R1], R6 ;  /* 0x0000000601007387 */ /* 0x0007e20000100a00 */
[CC--:B-1----:R-:W-:Y:S02]  /*31eb0*/  LEA R2, P0, R147.reuse, R246.reuse, 0x2 ;  /* 0x000000f693027211 */ /* 0x0c2fe400078010ff */
[----:B--2---:R-:W-:Y:S02]  /*31ec0*/  LEA R4, P6, R252, R246, 0x2 ;  /* 0x000000f6fc047211 */ /* 0x004fe400078c10ff */
[----:B------:R-:W-:Y:S01]  /*31ed0*/  LEA.HI.X.SX32 R3, R147, R0, 0x2, P0 ;  /* 0x0000000093037211 */ /* 0x000fe200000f16ff */
[----:B------:R-:W-:Y:S01]  /*31ee0*/  IMAD.MOV.U32 R147, RZ, RZ, R10 ;  /* 0x000000ffff937224 */ /* 0x000fe200078e000a */
[-C--:B---3--:R-:W-:Y:S02]  /*31ef0*/  LEA R6, P4, R136, R246.reuse, 0x2 ;  /* 0x000000f688067211 */ /* 0x088fe400078810ff */
[----:B------:R-:W-:Y:S02]  /*31f00*/  LEA R8, P0, R137, R246, 0x2 ;  /* 0x000000f689087211 */ /* 0x000fe400078010ff */
[----:B------:R-:W-:-:S02]  /*31f10*/  LEA.HI.X.SX32 R5, R252, R0, 0x2, P6 ;  /* 0x00000000fc057211 */ /* 0x000fc400030f16ff */
[----:B------:R-:W-:Y:S01]  /*31f20*/  LEA R10, P6, R138, R246, 0x2 ;  /* 0x000000f68a0a7211 */ /* 0x000fe200078c10ff */
[----:B------:R-:W-:Y:S01]  /*31f30*/  IMAD.MOV.U32 R159, RZ, RZ, R9 ;  /* 0x000000ffff9f7224 */ /* 0x000fe200078e0009 */
[----:B------:R-:W-:Y:S02]  /*31f40*/  LEA.HI.X.SX32 R7, R136, R0, 0x2, P4 ;  /* 0x0000000088077211 */ /* 0x000fe400020f16ff */
[----:B------:R-:W-:Y:S02]  /*31f50*/  LEA R12, P4, R80, R246, 0x2 ;  /* 0x000000f6500c7211 */ /* 0x000fe400078810ff */
[----:B------:R-:W-:Y:S02]  /*31f60*/  LEA.HI.X.SX32 R9, R137, R0, 0x2, P0 ;  /* 0x0000000089097211 */ /* 0x000fe400000f16ff */
[----:B------:R-:W-:Y:S02]  /*31f70*/  MOV R170, R16 ;  /* 0x0000001000aa7202 */ /* 0x000fe40000000f00 */
[----:B------:R-:W-:-:S02]  /*31f80*/  LEA R14, P0, R79, R246, 0x2 ;  /* 0x000000f64f0e7211 */ /* 0x000fc400078010ff */
[----:B------:R-:W-:Y:S02]  /*31f90*/  LEA.HI.X.SX32 R11, R138, R0, 0x2, P6 ;  /* 0x000000008a0b7211 */ /* 0x000fe400030f16ff */
[----:B------:R-:W-:Y:S01]  /*31fa0*/  LEA R16, P6, R78, R246, 0x2 ;  /* 0x000000f64e107211 */ /* 0x000fe200078c10ff */
[----:B------:R-:W-:Y:S01]  /*31fb0*/  IMAD.MOV.U32 R171, RZ, RZ, R17 ;  /* 0x000000ffffab7224 */ /* 0x000fe200078e0011 */
[----:B------:R-:W-:Y:S02]  /*31fc0*/  LEA.HI.X.SX32 R13, R80, R0, 0x2, P4 ;  /* 0x00000000500d7211 */ /* 0x000fe400020f16ff */
[----:B------:R-:W-:Y:S02]  /*31fd0*/  LEA R18, P4, R77, R246, 0x2 ;  /* 0x000000f64d127211 */ /* 0x000fe400078810ff */
[----:B------:R-:W-:Y:S02]  /*31fe0*/  LEA.HI.X.SX32 R15, R79, R0, 0x2, P0 ;  /* 0x000000004f0f7211 */ /* 0x000fe400000f16ff */
[----:B------:R-:W-:-:S02]  /*31ff0*/  LEA R20, P0, R76, R246, 0x2 ;  /* 0x000000f64c147211 */ /* 0x000fc400078010ff */
[----:B------:R-:W-:Y:S02]  /*32000*/  LEA.HI.X.SX32 R17, R78, R0, 0x2, P6 ;  /* 0x000000004e117211 */ /* 0x000fe400030f16ff */
[----:B------:R-:W-:Y:S02]  /*32010*/  LEA R22, P6, R75, R246, 0x2 ;  /* 0x000000f64b167211 */ /* 0x000fe400078c10ff */
[----:B------:R-:W-:Y:S02]  /*32020*/  LEA.HI.X.SX32 R19, R77, R0, 0x2, P4 ;  /* 0x000000004d137211 */ /* 0x000fe400020f16ff */
[----:B------:R-:W-:Y:S02]  /*32030*/  LEA R24, P4, R74, R246, 0x2 ;  /* 0x000000f64a187211 */ /* 0x000fe400078810ff */
[----:B------:R-:W-:Y:S01]  /*32040*/  LEA.HI.X.SX32 R21, R76, R0, 0x2, P0 ;  /* 0x000000004c157211 */ /* 0x000fe200000f16ff */
[----:B------:R-:W-:Y:S01]  /*32050*/  STL.64 [R1+0x1fb0], R2 ;  /* 0x001fb00201007387 */ /* 0x000fe20000100a00 */
[----:B------:R-:W-:-:S02]  /*32060*/  LEA R26, P0, R73, R246, 0x2 ;  /* 0x000000f6491a7211 */ /* 0x000fc400078010ff */
[----:B------:R-:W-:Y:S01]  /*32070*/  LEA.HI.X.SX32 R23, R75, R0, 0x2, P6 ;  /* 0x000000004b177211 */ /* 0x000fe200030f16ff */
[----:B------:R-:W-:Y:S01]  /*32080*/  STL.64 [R1+0x1fb8], R4 ;  /* 0x001fb80401007387 */ /* 0x000fe20000100a00 */
[----:B------:R-:W-:Y:S01]  /*32090*/  LEA R28, P6, R72, R246, 0x2 ;  /* 0x000000f6481c7211 */ /* 0x000fe200078c10ff */
[----:B------:R-:W-:Y:S01]  /*320a0*/  IMAD.MOV.U32 R168, RZ, RZ, R30 ;  /* 0x000000ffffa87224 */ /* 0x000fe200078e001e */
[----:B------:R-:W-:Y:S01]  /*320b0*/  LEA.HI.X.SX32 R25, R74, R0, 0x2, P4 ;  /* 0x000000004a197211 */ /* 0x000fe200020f16ff */
[----:B------:R-:W-:Y:S01]  /*320c0*/  IMAD.MOV.U32 R169, RZ, RZ, R27 ;  /* 0x000000ffffa97224 */ /* 0x000fe200078e001b */
[----:B------:R-:W-:Y:S01]  /*320d0*/  STL.64 [R1+0x1fc0], R6 ;  /* 0x001fc00601007387 */ /* 0x000fe20000100a00 */
[----:B------:R-:W-:Y:S01]  /*320e0*/  IMAD.MOV.U32 R163, RZ, RZ, R29 ;  /* 0x000000ffffa37224 */ /* 0x000fe200078e001d */
[----:B------:R-:W-:Y:S02]  /*320f0*/  LEA R30, P4, R71, R246, 0x2 ;  /* 0x000000f6471e7211 */ /* 0x000fe400078810ff */
[----:B------:R-:W-:Y:S01]  /*32100*/  STL.64 [R1+0x1fc8], R8 ;  /* 0x001fc80801007387 */ /* 0x000fe20000100a00 */
[----:B------:R-:W-:-:S02]  /*32110*/  LEA.HI.X.SX32 R27, R73, R0, 0x2, P0 ;  /* 0x00000000491b7211 */ /* 0x000fc400000f16ff */
[----:B------:R-:W-:Y:S01]  /*32120*/  LEA R32, P0, R70, R246, 0x2 ;  /* 0x000000f646207211 */ /* 0x000fe200078010ff */
[----:B------:R-:W-:Y:S01]  /*32130*/  STL.64 [R1+0x2060], R10 ;  /* 0x0020600a01007387 */ /* 0x000fe20000100a00 */
[----:B------:R-:W-:Y:S02]  /*32140*/  LEA.HI.X.SX32 R29, R72, R0, 0x2, P6 ;  /* 0x00000000481d7211 */ /* 0x000fe400030f16ff */
[----:B------:R-:W-:Y:S01]  /*32150*/  LEA R34, P6, R69, R246, 0x2 ;  /* 0x000000f645227211 */ /* 0x000fe200078c10ff */
[----:B------:R-:W-:Y:S01]  /*32160*/  STL.64 [R1+0x1ff0], R12 ;  /* 0x001ff00c01007387 */ /* 0x000fe20000100a00 */
[----:B------:R-:W-:Y:S01]  /*32170*/  IMAD.MOV.U32 R164, RZ, RZ, R36 ;  /* 0x000000ffffa47224 */ /* 0x000fe200078e0024 */
[----:B------:R-:W-:Y:S02]  /*32180*/  LEA.HI.X.SX32 R31, R71, R0, 0x2, P4 ;  /* 0x00000000471f7211 */ /* 0x000fe400020f16ff */
[----:B------:R-:W-:Y:S01]  /*32190*/  STL.64 [R1+0x1fd0], R14 ;  /* 0x001fd00e01007387 */ /* 0x000fe20000100a00 */
[----:B------:R-:W-:Y:S01]  /*321a0*/  MOV R172, R38 ;  /* 0x0000002600ac7202 */ /* 0x000fe20000000f00 */
[----:B------:R-:W-:Y:S01]  /*321b0*/  IMAD.MOV.U32 R174, RZ, RZ, R35 ;  /* 0x000000ffffae7224 */ /* 0x000fe200078e0023 */
[----:B------:R-:W-:Y:S01]  /*321c0*/  LEA R36, P4, R68, R246, 0x2 ;  /* 0x000000f644247211 */ /* 0x000fe200078810ff */
[----:B------:R-:W-:Y:S01]  /*321d0*/  STL.64 [R1+0x1fd8], R16 ;  /* 0x001fd81001007387 */ /* 0x000fe20000100a00 */
[----:B------:R-:W-:Y:S01]  /*321e0*/  LEA.HI.X.SX32 R33, R70, R0, 0x2, P0 ;  /* 0x0000000046217211 */ /* 0x000fe200000f16ff */
[----:B------:R-:W-:Y:S01]  /*321f0*/  IMAD.MOV.U32 R196, RZ, RZ, R40 ;  /* 0x000000ffffc47224 */ /* 0x000fe200078e0028 */
[----:B------:R-:W-:Y:S01]  /*32200*/  LEA R38, P0, R67, R246, 0x2 ;  /* 0x000000f643267211 */ /* 0x000fe200078010ff */
[----:B------:R-:W-:Y:S01]  /*32210*/  STL.64 [R1+0x1fe0], R18 ;  /* 0x001fe01201007387 */ /* 0x000fe20000100a00 */
[----:B------:R-:W-:Y:S01]  /*32220*/  LEA.HI.X.SX32 R35, R69, R0, 0x2, P6 ;  /* 0x0000000045237211 */ /* 0x000fe200030f16ff */
[----:B------:R-:W-:Y:S01]  /*32230*/  IMAD.MOV.U32 R173, RZ, RZ, R37 ;  /* 0x000000ffffad7224 */ /* 0x000fe200078e0025 */
[----:B------:R-:W-:Y:S01]  /*32240*/  LEA R40, P6, R66, R246, 0x2 ;  /* 0x000000f642287211 */ /* 0x000fe200078c10ff */
[----:B------:R-:W-:Y:S01]  /*32250*/  STL.64 [R1+0x1ff8], R20 ;  /* 0x001ff81401007387 */ /* 0x000fe20000100a00 */
[----:B------:R-:W-:Y:S01]  /*32260*/  IMAD.MOV.U32 R90, RZ, RZ, R39 ;  /* 0x000000ffff5a7224 */ /* 0x000fe200078e0027 */
[----:B------:R-:W-:-:S02]  /*32270*/  LEA.HI.X.SX32 R37, R68, R0, 0x2, P4 ;  /* 0x0000000044257211 */ /* 0x000fc400020f16ff */
[----:B------:R-:W-:Y:S01]  /*32280*/  STL.64 [R1+0x2000], R22 ;  /* 0x0020001601007387 */ /* 0x000fe20000100a00 */
[----:B------:R-:W-:Y:S01]  /*32290*/  IMAD.MOV.U32 R187, RZ, RZ, R42 ;  /* 0x000000ffffbb7224 */ /* 0x000fe200078e002a */
[----:B------:R-:W-:Y:S02]  /*322a0*/  MOV R189, R41 ;  /* 0x0000002900bd7202 */ /* 0x000fe40000000f00 */
[----:B------:R-:W-:Y:S01]  /*322b0*/  STL.64 [R1+0x2008], R24 ;  /* 0x0020081801007387 */ /* 0x000fe20000100a00 */
[----:B------:R-:W-:Y:S01]  /*322c0*/  LEA R42, P4, R55, R246, 0x2 ;  /* 0x000000f6372a7211 */ /* 0x000fe200078810ff */
[----:B------:R-:W-:Y:S01]  /*322d0*/  IMAD.MOV.U32 R185, RZ, RZ, R63 ;  /* 0x000000ffffb97224 */ /* 0x000fe200078e003f */
[-C--:B------:R-:W-:Y:S01]  /*322e0*/  LEA.HI.X.SX32 R39, R67, R0.reuse, 0x2, P0 ;  /* 0x0000000043277211 */ /* 0x080fe200000f16ff */
[----:B------:R-:W-:Y:S01]  /*322f0*/  STL.64 [R1+0x2068], R26 ;  /* 0x0020681a01007387 */ /* 0x000fe20000100a00 */
[----:B------:R-:W-:Y:S01]  /*32300*/  LEA.HI.X.SX32 R41, R66, R0, 0x2, P6 ;  /* 0x0000000042297211 */ /* 0x000fe200030f16ff */
[----:B------:R-:W-:-:S02]  /*32310*/  IMAD.MOV.U32 R63, RZ, RZ, R64 ;  /* 0x000000ffff3f7224 */ /* 0x000fc400078e0040 */
[----:B------:R-:W-:Y:S01]  /*32320*/  STL.64 [R1+0x2010], R28 ;  /* 0x0020101c01007387 */ /* 0x000fe20000100a00 */
[----:B------:R-:W-:-:S03]  /*32330*/  IMAD.MOV.U32 R64, RZ, RZ, R184 ;  /* 0x000000ffff407224 */ /* 0x000fc600078e00b8 */
[----:B------:R-:W-:Y:S01]  /*32340*/  STL.64 [R1+0x2018], R30 ;  /* 0x0020181e01007387 */ /* 0x000fe20000100a00 */
[----:B------:R-:W-:Y:S01]  /*32350*/  IMAD.MOV.U32 R59, RZ, RZ, R43 ;  /* 0x000000ffff3b7224 */ /* 0x000fe200078e002b */
[----:B------:R-:W-:Y:S01]  /*32360*/  LEA.HI.X.SX32 R43, R55, R0, 0x2, P4 ;  /* 0x00000000372b7211 */ /* 0x000fe200020f16ff */
[----:B------:R-:W-:Y:S01]  /*32370*/  IMAD.MOV.U32 R184, RZ, RZ, R65 ;  /* 0x000000ffffb87224 */ /* 0x000fe200078e0041 */
[----:B------:R1:W-:Y:S01]  /*32380*/  STL.64 [R1+0x2020], R32 ;  /* 0x0020202001007387 */ /* 0x0003e20000100a00 */
[----:B------:R-:W-:-:S03]  /*32390*/  IMAD.MOV.U32 R65, RZ, RZ, R180 ;  /* 0x000000ffff417224 */ /* 0x000fc600078e00b4 */
[----:B------:R2:W-:Y:S01]  /*323a0*/  STL.64 [R1+0x2028], R34 ;  /* 0x0020282201007387 */ /* 0x0005e20000100a00 */
[----:B------:R-:W-:-:S03]  /*323b0*/  IMAD.MOV.U32 R86, RZ, RZ, R60 ;  /* 0x000000ffff567224 */ /* 0x000fc600078e003c */
[----:B------:R-:W-:Y:S01]  /*323c0*/  STL.64 [R1+0x2030], R36 ;  /* 0x0020302401007387 */ /* 0x000fe20000100a00 */
[----:B------:R-:W-:-:S03]  /*323d0*/  IMAD.MOV.U32 R60, RZ, RZ, R61 ;  /* 0x000000ffff3c7224 */ /* 0x000fc600078e003d */
[----:B------:R-:W-:Y:S01]  /*323e0*/  STL.64 [R1+0x2038], R38 ;  /* 0x0020382601007387 */ /* 0x000fe20000100a00 */
[----:B------:R-:W-:-:S03]  /*323f0*/  IMAD.MOV.U32 R61, RZ, RZ, R185 ;  /* 0x000000ffff3d7224 */ /* 0x000fc600078e00b9 */
[----:B------:R-:W-:Y:S01]  /*32400*/  STL.64 [R1+0x2040], R40 ;  /* 0x0020402801007387 */ /* 0x000fe20000100a00 */
[----:B------:R-:W-:Y:S01]  /*32410*/  IMAD.MOV.U32 R185, RZ, RZ, R64 ;  /* 0x000000ffffb97224 */ /* 0x000fe200078e0040 */
[----:B------:R-:W-:Y:S02]  /*32420*/  MOV R64, R65 ;  /* 0x0000004100407202 */ /* 0x000fe40000000f00 */
[----:B------:R-:W3:Y:S04]  /*32430*/  LDL.LU R180, [R1+0xe94] ;  /* 0x000e940001b47983 */ /* 0x000ee80000300800 */
[----:B------:R-:W-:Y:S04]  /*32440*/  STL.64 [R1+0x2070], R42 ;  /* 0x0020702a01007387 */ /* 0x000fe80000100a00 */
[----:B------:R-:W4:Y:S01]  /*32450*/  LDL.LU R65, [R1+0xe8c] ;  /* 0x000e8c0001417983 */ /* 0x000f220000300800 */
[----:B------:R-:W-:-:S02]  /*32460*/  IMAD.MOV.U32 R56, RZ, RZ, R47 ;  /* 0x000000ffff387224 */ /* 0x000fc400078e002f */
[----:B------:R-:W-:Y:S01]  /*32470*/  IMAD.MOV.U32 R58, RZ, RZ, R44 ;  /* 0x000000ffff3a7224 */ /* 0x000fe200078e002c */
[----:B------:R-:W-:Y:S02]  /*32480*/  MOV R83, R186 ;  /* 0x000000ba00537202 */ /* 0x000fe40000000f00 */
[C---:B------:R-:W-:Y:S01]  /*32490*/  LEA R44, P0, R56.reuse, R246, 0x2 ;  /* 0x000000f6382c7211 */ /* 0x040fe200078010ff */
[----:B------:R-:W-:Y:S02]  /*324a0*/  IMAD.MOV.U32 R186, RZ, RZ, R62 ;  /* 0x000000ffffba7224 */ /* 0x000fe400078e003e */
[----:B------:R-:W-:Y:S01]  /*324b0*/  IMAD.MOV.U32 R57, RZ, RZ, R45 ;  /* 0x000000ffff397224 */ /* 0x000fe200078e002d */
[----:B------:R-:W-:Y:S01]  /*324c0*/  LEA.HI.X.SX32 R45, R56, R0, 0x2, P0 ;  /* 0x00000000382d7211 */ /* 0x000fe200000f16ff */
        /* <DEDUP_REMOVED lines=9> */
[----:B---3--:R-:W-:Y:S02]  /*32560*/  IMAD.MOV.U32 R184, RZ, RZ, R180 ;  /* 0x000000ffffb87224 */ /* 0x008fe400078e00b4 */
[----:B------:R-:W-:Y:S02]  /*32570*/  IMAD.MOV.U32 R180, RZ, RZ, R161 ;  /* 0x000000ffffb47224 */ /* 0x000fe400078e00a1 */
[----:B------:R-:W3:Y:S01]  /*32580*/  LDL.LU R161, [R1+0xeb0] ;  /* 0x000eb00001a17983 */ /* 0x000ee20000300800 */
[----:B------:R-:W-:Y:S02]  /*32590*/  IMAD.MOV.U32 R63, RZ, RZ, R184 ;  /* 0x000000ffff3f7224 */ /* 0x000fe400078e00b8 */
[----:B----4-:R-:W-:Y:S01]  /*325a0*/  IMAD.MOV.U32 R64, RZ, RZ, R65 ;  /* 0x000000ffff407224 */ /* 0x010fe200078e0041 */
[----:B------:R-:W-:Y:S01]  /*325b0*/  STL.64 [R1+0x2048], R44 ;  /* 0x0020482c01007387 */ /* 0x000fe20000100a00 */
[----:B------:R-:W-:Y:S02]  /*325c0*/  IMAD.MOV.U32 R65, RZ, RZ, R147 ;  /* 0x000000ffff417224 */ /* 0x000fe400078e0093 */
[----:B------:R-:W-:Y:S01]  /*325d0*/  IMAD.MOV.U32 R184, RZ, RZ, R183 ;  /* 0x000000ffffb87224 */ /* 0x000fe200078e00b7 */
[----:B------:R-:W4:Y:S04]  /*325e0*/  LDL.LU R147, [R1+0xef4] ;  /* 0x000ef40001937983 */ /* 0x000f280000300800 */
[----:B------:R-:W2:Y:S01]  /*325f0*/  LDL.LU R183, [R1+0xe98] ;  /* 0x000e980001b77983 */ /* 0x000ea20000300800 */
[----:B------:R-:W-:Y:S01]  /*32600*/  IMAD.MOV.U32 R188, RZ, RZ, R46 ;  /* 0x000000ffffbc7224 */ /* 0x000fe200078e002e */
[----:B------:R-:W-:Y:S01]  /*32610*/  MOV R85, R60 ;  /* 0x0000003c00557202 */ /* 0x000fe20000000f00 */
[----:B------:R-:W-:-:S02]  /*32620*/  IMAD.MOV.U32 R60, RZ, RZ, R186 ;  /* 0x000000ffff3c7224 */ /* 0x000fc400078e00ba */
[----:B------:R-:W-:Y:S01]  /*32630*/  IMAD.MOV.U32 R186, RZ, RZ, R61 ;  /* 0x000000ffffba7224 */ /* 0x000fe200078e003d */
[C---:B------:R-:W-:Y:S01]  /*32640*/  LEA R46, P6, R188.reuse, R246, 0x2 ;  /* 0x000000f6bc2e7211 */ /* 0x040fe200078c10ff */
[----:B------:R-:W-:Y:S02]  /*32650*/  IMAD.MOV.U32 R61, RZ, RZ, R62 ;  /* 0x000000ffff3d7224 */ /* 0x000fe400078e003e */
[----:B------:R-:W-:Y:S01]  /*32660*/  IMAD.MOV.U32 R62, RZ, RZ, R185 ;  /* 0x000000ffff3e7224 */ /* 0x000fe200078e00b9 */
[----:B------:R-:W-:Y:S01]  /*32670*/  LEA.HI.X.SX32 R47, R188, R0, 0x2, P6 ;  /* 0x00000000bc2f7211 */ /* 0x000fe200030f16ff */
[----:B------:R-:W-:Y:S02]  /*32680*/  IMAD.MOV.U32 R185, RZ, RZ, R63 ;  /* 0x000000ffffb97224 */ /* 0x000fe400078e003f */
[----:B------:R-:W-:Y:S01]  /*32690*/  IMAD.MOV.U32 R63, RZ, RZ, R64 ;  /* 0x000000ffff3f7224 */ /* 0x000fe200078e0040 */
[----:B------:R-:W-:Y:S01]  /*326a0*/  MOV R64, R184 ;  /* 0x000000b800407202 */ /* 0x000fe20000000f00 */
[----:B------:R-:W-:Y:S01]  /*326b0*/  IMAD.MOV.U32 R184, RZ, RZ, R65 ;  /* 0x000000ffffb87224 */ /* 0x000fe200078e0041 */
[----:B------:R-:W-:Y:S01]  /*326c0*/  STL.64 [R1+0x2050], R46 ;  /* 0x0020502e01007387 */ /* 0x000fe20000100a00 */
[----:B--2---:R-:W-:-:S02]  /*326d0*/  IMAD.MOV.U32 R65, RZ, RZ, R183 ;  /* 0x000000ffff417224 */ /* 0x004fc400078e00b7 */
[----:B------:R-:W-:Y:S02]  /*326e0*/  IMAD.MOV.U32 R183, RZ, RZ, R179 ;  /* 0x000000ffffb77224 */ /* 0x000fe400078e00b3 */
[----:B------:R-:W2:Y:S01]  /*326f0*/  LDL.LU R179, [R1+0xeac] ;  /* 0x000eac0001b37983 */ /* 0x000ea20000300800 */
[----:B------:R-:W-:Y:S01]  /*32700*/  IMAD.MOV.U32 R81, RZ, RZ, R60 ;  /* 0x000000ffff517224 */ /* 0x000fe200078e003c */
[C---:B------:R-:W-:Y:S01]  /*32710*/  LEA R48, P4, R57.reuse, R246, 0x2 ;  /* 0x000000f639307211 */ /* 0x040fe200078810ff */
        /* <DEDUP_REMOVED lines=10> */
[----:B------:R-:W-:Y:S01]  /*327c0*/  STL.64 [R1+0x2078], R48 ;  /* 0x0020783001007387 */ /* 0x000fe20000100a00 */
[----:B------:R-:W-:Y:S01]  /*327d0*/  IMAD.MOV.U32 R82, RZ, RZ, R60 ;  /* 0x000000ffff527224 */ /* 0x000fe200078e003c */
[----:B------:R-:W-:Y:S01]  /*327e0*/  LEA R50, P0, R58, R246, 0x2 ;  /* 0x000000f63a327211 */ /* 0x000fe200078010ff */
[----:B------:R-:W-:Y:S01]  /*327f0*/  IMAD.MOV.U32 R60, RZ, RZ, R186 ;  /* 0x000000ffff3c7224 */ /* 0x000fe200078e00ba */
[----:B--2---:R-:W-:Y:S01]  /*32800*/  MOV R183, R179 ;  /* 0x000000b300b77202 */ /* 0x004fe20000000f00 */
[----:B------:R-:W-:-:S02]  /*32810*/  IMAD.MOV.U32 R179, RZ, RZ, R178 ;  /* 0x000000ffffb37224 */ /* 0x000fc400078e00b2 */
[----:B------:R-:W2:Y:S01]  /*32820*/  LDL.LU R178, [R1+0xed8] ;  /* 0x000ed80001b27983 */ /* 0x000ea20000300800 */
[----:B------:R-:W-:Y:S01]  /*32830*/  IMAD.MOV.U32 R186, RZ, RZ, R61 ;  /* 0x000000ffffba7224 */ /* 0x000fe200078e003d */
[----:B------:R-:W-:Y:S01]  /*32840*/  LEA R54, P4, R187, R246, 0x2 ;  /* 0x000000f6bb367211 */ /* 0x000fe200078810ff */
[----:B------:R-:W-:Y:S02]  /*32850*/  IMAD.MOV.U32 R61, RZ, RZ, R62 ;  /* 0x000000ffff3d7224 */ /* 0x000fe400078e003e */
[----:B------:R-:W-:Y:S01]  /*32860*/  IMAD.MOV.U32 R62, RZ, RZ, R185 ;  /* 0x000000ffff3e7224 */ /* 0x000fe200078e00b9 */
[----:B------:R-:W-:Y:S01]  /*32870*/  MOV R185, R63 ;  /* 0x0000003f00b97202 */ /* 0x000fe20000000f00 */
[----:B------:R-:W-:Y:S01]  /*32880*/  IMAD.MOV.U32 R63, RZ, RZ, R64 ;  /* 0x000000ffff3f7224 */ /* 0x000fe200078e0040 */
[----:B------:R-:W-:Y:S01]  /*32890*/  LEA.HI.X.SX32 R51, R58, R0, 0x2, P0 ;  /* 0x000000003a337211 */ /* 0x000fe200000f16ff */
[----:B------:R-:W-:Y:S01]  /*328a0*/  IMAD.MOV.U32 R188, RZ, RZ, R186 ;  /* 0x000000ffffbc7224 */ /* 0x000fe200078e00ba */
[----:B------:R-:W-:-:S02]  /*328b0*/  LEA R56, P0, R189, R246, 0x2 ;  /* 0x000000f6bd387211 */ /* 0x000fc400078010ff */
[----:B------:R-:W-:Y:S01]  /*328c0*/  LEA.HI.X.SX32 R55, R187, R0, 0x2, P4 ;  /* 0x00000000bb377211 */ /* 0x000fe200020f16ff */
[----:B------:R-:W-:Y:S01]  /*328d0*/  IMAD.MOV.U32 R187, RZ, RZ, R61 ;  /* 0x000000ffffbb7224 */ /* 0x000fe200078e003d */
[----:B------:R-:W-:Y:S01]  /*328e0*/  LEA R52, P6, R59, R246, 0x2 ;  /* 0x000000f63b347211 */ /* 0x000fe200078c10ff */
[----:B------:R-:W-:Y:S02]  /*328f0*/  IMAD.MOV.U32 R64, RZ, RZ, R184 ;  /* 0x000000ffff407224 */ /* 0x000fe400078e00b8 */
[----:B------:R-:W-:Y:S01]  /*32900*/  IMAD.MOV.U32 R186, RZ, RZ, R62 ;  /* 0x000000ffffba7224 */ /* 0x000fe200078e003e */
[-C--:B------:R-:W-:Y:S01]  /*32910*/  LEA.HI.X.SX32 R57, R189, R0.reuse, 0x2, P0 ;  /* 0x00000000bd397211 */ /* 0x080fe200000f16ff */
[----:B------:R-:W-:Y:S01]  /*32920*/  IMAD.MOV.U32 R62, RZ, RZ, R185 ;  /* 0x000000ffff3e7224 */ /* 0x000fe200078e00b9 */
[----:B------:R-:W-:Y:S01]  /*32930*/  MOV R185, R63 ;  /* 0x0000003f00b97202 */ /* 0x000fe20000000f00 */
[----:B------:R-:W-:Y:S01]  /*32940*/  IMAD.MOV.U32 R189, RZ, RZ, R187 ;  /* 0x000000ffffbd7224 */ /* 0x000fe200078e00bb */
[----:B------:R-:W-:Y:S01]  /*32950*/  LEA.HI.X.SX32 R53, R59, R0, 0x2, P6 ;  /* 0x000000003b357211 */ /* 0x000fe200030f16ff */
[----:B------:R-:W-:Y:S01]  /*32960*/  IMAD.MOV.U32 R184, RZ, RZ, R65 ;  /* 0x000000ffffb87224 */ /* 0x000fe200078e0041 */
[----:B------:R-:W-:Y:S01]  /*32970*/  LEA R58, P6, R196, R246, 0x2 ;  /* 0x000000f6c43a7211 */ /* 0x000fe200078c10ff */
[----:B------:R-:W-:Y:S01]  /*32980*/  IMAD.MOV.U32 R63, RZ, RZ, R64 ;  /* 0x000000ffff3f7224 */ /* 0x000fe200078e0040 */
[----:B------:R-:W-:Y:S01]  /*32990*/  MOV R190, R188 ;  /* 0x000000bc00be7202 */ /* 0x000fe20000000f00 */
[----:B------:R-:W-:-:S02]  /*329a0*/  IMAD.MOV.U32 R65, RZ, RZ, R183 ;  /* 0x000000ffff417224 */ /* 0x000fc400078e00b7 */
[----:B------:R-:W-:Y:S02]  /*329b0*/  IMAD.MOV.U32 R188, RZ, RZ, R186 ;  /* 0x000000ffffbc7224 */ /* 0x000fe400078e00ba */
[----:B------:R-:W-:Y:S02]  /*329c0*/  IMAD.MOV.U32 R183, RZ, RZ, R179 ;  /* 0x000000ffffb77224 */ /* 0x000fe400078e00b3 */
[----:B------:R-:W-:Y:S01]  /*329d0*/  IMAD.MOV.U32 R84, RZ, RZ, R60 ;  /* 0x000000ffff547224 */ /* 0x000fe200078e003c */
[----:B------:R-:W-:Y:S01]  /*329e0*/  LEA R60, P4, R90, R246, 0x2 ;  /* 0x000000f65a3c7211 */ /* 0x000fe200078810ff */
[----:B------:R-:W-:Y:S01]  /*329f0*/  IMAD.MOV.U32 R187, RZ, RZ, R62 ;  /* 0x000000ffffbb7224 */ /* 0x000fe200078e003e */
[----:B------:R-:W-:Y:S01]  /*32a00*/  LEA.HI.X.SX32 R59, R196, R0, 0x2, P6 ;  /* 0x00000000c43b7211 */ /* 0x000fe200030f16ff */
        /* <DEDUP_REMOVED lines=18> */
[----:B------:R-:W-:-:S02]  /*32b30*/  IMAD.MOV.U32 R186, RZ, RZ, R184 ;  /* 0x000000ffffba7224 */ /* 0x000fc400078e00b8 */
[----:B------:R-:W-:Y:S01]  /*32b40*/  IMAD.MOV.U32 R196, RZ, RZ, R190 ;  /* 0x000000ffffc47224 */ /* 0x000fe200078e00be */
[----:B------:R-:W-:Y:S01]  /*32b50*/  LEA R64, P6, R86, R246, 0x2 ;  /* 0x000000f656407211 */ /* 0x000fe200078c10ff */
[----:B------:R-:W-:Y:S02]  /*32b60*/  IMAD.MOV.U32 R190, RZ, RZ, R189 ;  /* 0x000000ffffbe7224 */ /* 0x000fe400078e00bd */
[----:B------:R-:W-:Y:S02]  /*32b70*/  IMAD.MOV.U32 R184, RZ, RZ, R183 ;  /* 0x000000ffffb87224 */ /* 0x000fe400078e00b7 */
[----:B------:R-:W-:Y:S02]  /*32b80*/  IMAD.MOV.U32 R189, RZ, RZ, R188 ;  /* 0x000000ffffbd7224 */ /* 0x000fe400078e00bc */
[----:B------:R-:W-:Y:S02]  /*32b90*/  IMAD.MOV.U32 R183, RZ, RZ, R182 ;  /* 0x000000ffffb77224 */ /* 0x000fe400078e00b6 */
[----:B------:R-:W-:Y:S01]  /*32ba0*/  IMAD.MOV.U32 R188, RZ, RZ, R187 ;  /* 0x000000ffffbc7224 */ /* 0x000fe200078e00bb */
[----:B------:R-:W-:Y:S01]  /*32bb0*/  STL.64 [R1+0x2080], R50 ;  /* 0x0020803201007387 */ /* 0x000fe20000100a00 */
        /* <DEDUP_REMOVED lines=20> */
[----:B------:R-:W-:Y:S01]  /*32d00*/  MOV R185, R183 ;  /* 0x000000b700b97202 */ /* 0x000fe20000000f00 */
[----:B------:R-:W-:Y:S02]  /*32d10*/  IMAD.MOV.U32 R183, RZ, RZ, R180 ;  /* 0x000000ffffb77224 */ /* 0x000fe400078e00b4 */
[----:B--2---:R-:W-:Y:S01]  /*32d20*/  IMAD.MOV.U32 R179, RZ, RZ, R178 ;  /* 0x000000ffffb37224 */ /* 0x004fe200078e00b2 */
[----:B------:R-:W-:Y:S01]  /*32d30*/  MOV R178, R170 ;  /* 0x000000aa00b27202 */ /* 0x000fe20000000f00 */
[----:B------:R-:W-:-:S02]  /*32d40*/  IMAD.MOV.U32 R170, RZ, RZ, R141 ;  /* 0x000000ffffaa7224 */ /* 0x000fc400078e008d */
[----:B------:R-:W2:Y:S04]  /*32d50*/  LDL.LU R141, [R1+0x20c0] ;  /* 0x0020c000018d7983 */ /* 0x000ea80000300800 */
[----:B------:R-:W-:Y:S04]  /*32d60*/  STL.64 [R1+0x2088], R52 ;  /* 0x0020883401007387 */ /* 0x000fe80000100a00 */
[----:B------:R-:W2:Y:S04]  /*32d70*/  LDL.LU R175, [R1+0xee4] ;  /* 0x000ee40001af7983 */ /* 0x000ea80000300800 */
[----:B------:R-:W-:Y:S04]  /*32d80*/  STL.64 [R1+0x2090], R54 ;  /* 0x0020903601007387 */ /* 0x000fe80000100a00 */
[----:B------:R-:W-:Y:S04]  /*32d90*/  STL.64 [R1+0x2098], R56 ;  /* 0x0020983801007387 */ /* 0x000fe80000100a00 */
[----:B------:R-:W2:Y:S04]  /*32da0*/  LDL.LU R163, [R1+0xef0] ;  /* 0x000ef00001a37983 */ /* 0x000ea80000300800 */
[----:B------:R-:W-:Y:S04]  /*32db0*/  STL.64 [R1+0x20a0], R58 ;  /* 0x0020a03a01007387 */ /* 0x000fe80000100a00 */
[----:B------:R1:W-:Y:S04]  /*32dc0*/  STL.64 [R1+0x20a8], R60 ;  /* 0x0020a83c01007387 */ /* 0x0003e80000100a00 */
[----:B------:R-:W2:Y:S04]  /*32dd0*/  LDL.LU R139, [R1+0x20bc] ;  /* 0x0020bc00018b7983 */ /* 0x000ea80000300800 */
[----:B------:R-:W2:Y:S01]  /*32de0*/  LDL.LU R180, [R1+0xec8] ;  /* 0x000ec80001b47983 */ /* 0x000ea20000300800 */
[----:B------:R-:W-:-:S04]  /*32df0*/  LEA R62, P0, R89, R246, 0x2 ;  /* 0x000000f6593e7211 */ /* 0x000fc800078010ff */
[----:B------:R-:W-:Y:S02]  /*32e00*/  LEA.HI.X.SX32 R63, R89, R0, 0x2, P0 ;  /* 0x00000000593f7211 */ /* 0x000fe400000f16ff */
[----:B------:R-:W-:-:S04]  /*32e10*/  LEA R68, P0, R193, R246, 0x2 ;  /* 0x000000f6c1447211 */ /* 0x000fc800078010ff */
[----:B------:R-:W-:Y:S01]  /*32e20*/  LEA.HI.X.SX32 R69, R193, R0, 0x2, P0 ;  /* 0x00000000c1457211 */ /* 0x000fe200000f16ff */
[----:B------:R-:W-:Y:S02]  /*32e30*/  IMAD.MOV.U32 R193, RZ, RZ, R196 ;  /* 0x000000ffffc17224 */ /* 0x000fe400078e00c4 */
[----:B------:R-:W-:Y:S02]  /*32e40*/  IMAD.MOV.U32 R196, RZ, RZ, R187 ;  /* 0x000000ffffc47224 */ /* 0x000fe400078e00bb */
[----:B------:R-:W-:Y:S01]  /*32e50*/  IMAD.MOV.U32 R187, RZ, RZ, R185 ;  /* 0x000000ffffbb7224 */ /* 0x000fe200078e00b9 */
[----:B------:R-:W-:Y:S01]  /*32e60*/  MOV R185, R183 ;  /* 0x000000b700b97202 */ /* 0x000fe20000000f00 */
[----:B--2---:R-:W-:Y:S02]  /*32e70*/  IMAD.MOV.U32 R183, RZ, RZ, R180 ;  /* 0x000000ffffb77224 */ /* 0x004fe400078e00b4 */
[----:B------:R-:W2:Y:S01]  /*32e80*/  LDL.LU R180, [R1+0xe9c] ;  /* 0x000e9c0001b47983 */ /* 0x000ea20000300800 */
[----:B------:R-:W-:-:S04]  /*32e90*/  LEA R66, P4, R83, R246, 0x2 ;  /* 0x000000f653427211 */ /* 0x000fc800078810ff */
[----:B------:R-:W-:Y:S01]  /*32ea0*/  LEA.HI.X.SX32 R67, R83, R0, 0x2, P4 ;  /* 0x0000000053437211 */ /* 0x000fe200020f16ff */
[----:B------:R-:W-:Y:S02]  /*32eb0*/  IMAD.MOV.U32 R83, RZ, RZ, R190 ;  /* 0x000000ffff537224 */ /* 0x000fe400078e00be */
[----:B------:R-:W-:Y:S02]  /*32ec0*/  IMAD.MOV.U32 R190, RZ, RZ, R189 ;  /* 0x000000ffffbe7224 */ /* 0x000fe400078e00bd */
[----:B---3--:R-:W-:Y:S02]  /*32ed0*/  IMAD.MOV.U32 R189, RZ, RZ, R161 ;  /* 0x000000ffffbd7224 */ /* 0x008fe400078e00a1 */
[----:B------:R-:W-:Y:S02]  /*32ee0*/  IMAD.MOV.U32 R92, RZ, RZ, R83 ;  /* 0x000000ffff5c7224 */ /* 0x000fe400078e0053 */
[----:B------:R-:W-:Y:S02]  /*32ef0*/  IMAD.MOV.U32 R161, RZ, RZ, R140 ;  /* 0x000000ffffa17224 */ /* 0x000fe400078e008c */
[----:B------:R-:W3:Y:S01]  /*32f00*/  LDL.LU R140, [R1+0x20b8] ;  /* 0x0020b800018c7983 */ /* 0x000ee20000300800 */
[----:B------:R-:W-:-:S02]  /*32f10*/  LEA R70, P6, R87, R246, 0x2 ;  /* 0x000000f657467211 */ /* 0x000fc400078c10ff */
[----:B------:R-:W-:Y:S02]  /*32f20*/  LEA R74, P0, R81, R246, 0x2 ;  /* 0x000000f6514a7211 */ /* 0x000fe400078010ff */
[----:B------:R-:W-:Y:S02]  /*32f30*/  LEA.HI.X.SX32 R71, R87, R0, 0x2, P6 ;  /* 0x0000000057477211 */ /* 0x000fe400030f16ff */
[-C--:B------:R-:W-:Y:S01]  /*32f40*/  LEA R72, P4, R85, R246.reuse, 0x2 ;  /* 0x000000f655487211 */ /* 0x080fe200078810ff */
[----:B--2---:R-:W-:Y:S02]  /*32f50*/  IMAD.MOV.U32 R83, RZ, RZ, R180 ;  /* 0x000000ffff537224 */ /* 0x004fe400078e00b4 */
[----:B------:R-:W-:Y:S02]  /*32f60*/  IMAD.MOV.U32 R180, RZ, RZ, R139 ;  /* 0x000000ffffb47224 */ /* 0x000fe400078e008b */
        /* <DEDUP_REMOVED lines=16> */
[----:B------:R-:W-:-:S02]  /*33070*/  LEA R76, P6, R82, R246, 0x2 ;  /* 0x000000f6524c7211 */ /* 0x000fc400078c10ff */
[----:B------:R-:W-:Y:S01]  /*33080*/  LEA.HI.X.SX32 R75, R81, R0, 0x2, P0 ;  /* 0x00000000514b7211 */ /* 0x000fe200000f16ff */
[----:B------:R-:W-:Y:S01]  /*33090*/  IMAD R143, R143, c[0x0][0x190], RZ ;  /* 0x000064008f8f7a24 */ /* 0x000fe200078e02ff */
[----:B------:R-:W-:Y:S01]  /*330a0*/  LEA R80, P0, R86, R246, 0x2 ;  /* 0x000000f656507211 */ /* 0x000fe200078010ff */
[----:B------:R-:W-:Y:S01]  /*330b0*/  IMAD R145, R145, c[0x0][0x190], RZ ;  /* 0x0000640091917a24 */ /* 0x000fe200078e02ff */
[-C--:B------:R-:W-:Y:S01]  /*330c0*/  LEA.HI.X.SX32 R73, R85, R0.reuse, 0x2, P4 ;  /* 0x0000000055497211 */ /* 0x080fe200020f16ff */
[----:B------:R-:W-:Y:S01]  /*330d0*/  IMAD R165, R165, c[0x0][0x190], RZ ;  /* 0x00006400a5a57a24 */ /* 0x000fe200078e02ff */
[----:B------:R-:W-:Y:S01]  /*330e0*/  LEA.HI.X.SX32 R77, R82, R0, 0x2, P6 ;  /* 0x00000000524d7211 */ /* 0x000fe200030f16ff */
[----:B------:R-:W-:Y:S01]  /*330f0*/  IMAD.MOV.U32 R200, RZ, RZ, R172 ;  /* 0x000000ffffc87224 */ /* 0x000fe200078e00ac */
[-C--:B------:R-:W-:Y:S01]  /*33100*/  LEA R78, P4, R84, R246.reuse, 0x2 ;  /* 0x000000f6544e7211 */ /* 0x080fe200078810ff */
[----:B------:R-:W-:Y:S01]  /*33110*/  IMAD R166, R166, c[0x0][0x190], RZ ;  /* 0x00006400a6a67a24 */ /* 0x000fe200078e02ff */
[----:B------:R-:W-:Y:S01]  /*33120*/  LEA R82, P6, R88, R246, 0x2 ;  /* 0x000000f658527211 */ /* 0x000fe200078c10ff */
[----:B------:R-:W2:Y:S01]  /*33130*/  LDL.LU R238, [R1+0xf8c] ;  /* 0x000f8c0001ee7983 */ /* 0x000ea20000300800 */
[----:B------:R-:W-:-:S02]  /*33140*/  LEA.HI.X.SX32 R81, R86, R0, 0x2, P0 ;  /* 0x0000000056517211 */ /* 0x000fc400000f16ff */
[----:B------:R-:W-:Y:S01]  /*33150*/  MOV R94, R83 ;  /* 0x00000053005e7202 */ /* 0x000fe20000000f00 */
[----:B------:R-:W2:Y:S01]  /*33160*/  LDL.LU R241, [R1+0xf84] ;  /* 0x000f840001f17983 */ /* 0x000ea20000300800 */
[----:B------:R-:W-:Y:S02]  /*33170*/  LEA R86, P0, R92, R246, 0x2 ;  /* 0x000000f65c567211 */ /* 0x000fe400078010ff */
[-C--:B------:R-:W-:Y:S01]  /*33180*/  LEA.HI.X.SX32 R79, R84, R0.reuse, 0x2, P4 ;  /* 0x00000000544f7211 */ /* 0x080fe200020f16ff */
[----:B------:R-:W2:Y:S01]  /*33190*/  LDL.LU R249, [R1+0xf6c] ;  /* 0x000f6c0001f97983 */ /* 0x000ea20000300800 */
[----:B------:R-:W-:Y:S02]  /*331a0*/  LEA.HI.X.SX32 R83, R88, R0, 0x2, P6 ;  /* 0x0000000058537211 */ /* 0x000fe400030f16ff */
[-C--:B------:R-:W-:Y:S01]  /*331b0*/  LEA R84, P4, R90, R246.reuse, 0x2 ;  /* 0x000000f65a547211 */ /* 0x080fe200078810ff */
[----:B------:R-:W2:Y:S01]  /*331c0*/  LDL.LU R240, [R1+0xfbc] ;  /* 0x000fbc0001f07983 */ /* 0x000ea20000300800 */
[----:B------:R-:W-:-:S02]  /*331d0*/  LEA R88, P6, R94, R246, 0x2 ;  /* 0x000000f65e587211 */ /* 0x000fc400078c10ff */
[----:B------:R-:W-:Y:S01]  /*331e0*/  LEA.HI.X.SX32 R87, R92, R0, 0x2, P0 ;  /* 0x000000005c577211 */ /* 0x000fe200000f16ff */
        /* <DEDUP_REMOVED lines=8> */
[----:B------:R-:W-:Y:S02]  /*33270*/  LEA.HI.X.SX32 R93, R192, R0, 0x2, P0 ;  /* 0x00000000c05d7211 */ /* 0x000fe400000f16ff */
[----:B------:R-:W-:Y:S02]  /*33280*/  LEA R98, P0, R189, R246, 0x2 ;  /* 0x000000f6bd627211 */ /* 0x000fe400078010ff */
[-C--:B------:R-:W-:Y:S02]  /*33290*/  LEA.HI.X.SX32 R91, R193, R0.reuse, 0x2, P4 ;  /* 0x00000000c15b7211 */ /* 0x080fe400020f16ff */
[----:B------:R-:W-:Y:S02]  /*332a0*/  LEA.HI.X.SX32 R95, R196, R0, 0x2, P6 ;  /* 0x00000000c45f7211 */ /* 0x000fe400030f16ff */
[-C--:B------:R-:W-:Y:S02]  /*332b0*/  LEA R96, P4, R190, R246.reuse, 0x2 ;  /* 0x000000f6be607211 */ /* 0x080fe400078810ff */
[----:B------:R-:W-:-:S02]  /*332c0*/  LEA R100, P6, R188, R246, 0x2 ;  /* 0x000000f6bc647211 */ /* 0x000fc400078c10ff */
[----:B------:R-:W-:Y:S02]  /*332d0*/  LEA.HI.X.SX32 R99, R189, R0, 0x2, P0 ;  /* 0x00000000bd637211 */ /* 0x000fe400000f16ff */
[----:B------:R-:W-:Y:S02]  /*332e0*/  LEA R104, P0, R186, R246, 0x2 ;  /* 0x000000f6ba687211 */ /* 0x000fe400078010ff */
[-C--:B------:R-:W-:Y:S02]  /*332f0*/  LEA.HI.X.SX32 R97, R190, R0.reuse, 0x2, P4 ;  /* 0x00000000be617211 */ /* 0x080fe400020f16ff */
[----:B------:R-:W-:Y:S02]  /*33300*/  LEA.HI.X.SX32 R101, R188, R0, 0x2, P6 ;  /* 0x00000000bc657211 */ /* 0x000fe400030f16ff */
[----:B------:R-:W-:Y:S02]  /*33310*/  LEA R102, P4, R187, R246, 0x2 ;  /* 0x000000f6bb667211 */ /* 0x000fe400078810ff */
[----:B------:R-:W-:-:S02]  /*33320*/  LEA.HI.X.SX32 R105, R186, R0, 0x2, P0 ;  /* 0x00000000ba697211 */ /* 0x000fc400000f16ff */
[----:B------:R-:W-:Y:S02]  /*33330*/  LEA R110, P0, R185, R246, 0x2 ;  /* 0x000000f6b96e7211 */ /* 0x000fe400078010ff */
[----:B------:R-:W-:Y:S02]  /*33340*/  LEA.HI.X.SX32 R103, R187, R0, 0x2, P4 ;  /* 0x00000000bb677211 */ /* 0x000fe400020f16ff */
[----:B---3--:R-:W-:Y:S02]  /*33350*/  LEA R108, P4, R140, R246, 0x2 ;  /* 0x000000f68c6c7211 */ /* 0x008fe400078810ff */
[----:B------:R-:W-:Y:S02]  /*33360*/  LEA.HI.X.SX32 R111, R185, R0, 0x2, P0 ;  /* 0x00000000b96f7211 */ /* 0x000fe400000f16ff */
[----:B------:R-:W-:Y:S02]  /*33370*/  LEA R116, P0, R182, R246, 0x2 ;  /* 0x000000f6b6747211 */ /* 0x000fe400078010ff */
[----:B------:R-:W-:-:S02]  /*33380*/  LEA.HI.X.SX32 R109, R140, R0, 0x2, P4 ;  /* 0x000000008c6d7211 */ /* 0x000fc400020f16ff */
[----:B------:R-:W-:Y:S02]  /*33390*/  LEA R114, P4, R183, R246, 0x2 ;  /* 0x000000f6b7727211 */ /* 0x000fe400078810ff */
[----:B------:R-:W-:Y:S02]  /*333a0*/  LEA.HI.X.SX32 R117, R182, R0, 0x2, P0 ;  /* 0x00000000b6757211 */ /* 0x000fe400000f16ff */
[----:B------:R-:W-:Y:S02]  /*333b0*/  LEA R122, P0, R179, R246, 0x2 ;  /* 0x000000f6b37a7211 */ /* 0x000fe400078010ff */
        /* <DEDUP_REMOVED lines=9> */
[C---:B------:R-:W-:Y:S02]  /*33450*/  LEA R132, P4, R164.reuse, R246, 0x2 ;  /* 0x000000f6a4847211 */ /* 0x040fe400078810ff */
[----:B------:R-:W-:Y:S02]  /*33460*/  LEA.HI.X.SX32 R135, R163, R0, 0x2, P0 ;  /* 0x00000000a3877211 */ /* 0x000fe400000f16ff */
[----:B------:R-:W-:Y:S02]  /*33470*/  LEA R140, P0, R143, R246, 0x2 ;  /* 0x000000f68f8c7211 */ /* 0x000fe400078010ff */
[----:B------:R-:W-:Y:S01]  /*33480*/  LEA.HI.X.SX32 R133, R164, R0, 0x2, P4 ;  /* 0x00000000a4857211 */ /* 0x000fe200020f16ff */
[----:B------:R-:W-:Y:S01]  /*33490*/  IMAD.MOV.U32 R164, RZ, RZ, R146 ;  /* 0x000000ffffa47224 */ /* 0x000fe200078e0092 */
[----:B----4-:R-:W-:Y:S01]  /*334a0*/  LEA R138, P4, R147, R246, 0x2 ;  /* 0x000000f6938a7211 */ /* 0x010fe200078810ff */
[----:B------:R-:W-:Y:S01]  /*334b0*/  IMAD.MOV.U32 R163, RZ, RZ, R142 ;  /* 0x000000ffffa37224 */ /* 0x000fe200078e008e */
[----:B------:R-:W-:Y:S01]  /*334c0*/  MOV R175, R150 ;  /* 0x0000009600af7202 */ /* 0x000fe20000000f00 */
[----:B------:R-:W-:-:S02]  /*334d0*/  IMAD.MOV.U32 R177, RZ, RZ, R168 ;  /* 0x000000ffffb17224 */ /* 0x000fc400078e00a8 */
[----:B------:R-:W-:Y:S01]  /*334e0*/  IMAD.MOV.U32 R190, RZ, RZ, R165 ;  /* 0x000000ffffbe7224 */ /* 0x000fe200078e00a5 */
[----:B------:R-:W-:Y:S01]  /*334f0*/  MOV R182, R157 ;  /* 0x0000009d00b67202 */ /* 0x000fe20000000f00 */
[----:B------:R-:W-:Y:S02]  /*33500*/  IMAD.MOV.U32 R188, RZ, RZ, R162 ;  /* 0x000000ffffbc7224 */ /* 0x000fe400078e00a2 */
[----:B------:R-:W-:Y:S02]  /*33510*/  IMAD.MOV.U32 R168, RZ, RZ, R148 ;  /* 0x000000ffffa87224 */ /* 0x000fe400078e0094 */
[----:B------:R-:W-:-:S03]  /*33520*/  IMAD.MOV.U32 R179, RZ, RZ, R149 ;  /* 0x000000ffffb37224 */ /* 0x000fc600078e0095 */
[----:B------:R-:W-:Y:S01]  /*33530*/  MOV R194, R168 ;  /* 0x000000a800c27202 */ /* 0x000fe20000000f00 */
[----:B------:R-:W-:Y:S02]  /*33540*/  IMAD.MOV.U32 R180, RZ, RZ, R155 ;  /* 0x000000ffffb47224 */ /* 0x000fe400078e009b */
[----:B------:R-:W-:Y:S02]  /*33550*/  IMAD.MOV.U32 R186, RZ, RZ, R160 ;  /* 0x000000ffffba7224 */ /* 0x000fe400078e00a0 */
[----:B------:R-:W-:Y:S01]  /*33560*/  IMAD.MOV.U32 R192, RZ, RZ, R166 ;  /* 0x000000ffffc07224 */ /* 0x000fe200078e00a6 */
[----:B--2---:R-:W-:-:S04]  /*33570*/  LEA R106, P6, R139, R246, 0x2 ;  /* 0x000000f68b6a7211 */ /* 0x004fc800078c10ff */
[----:B------:R-:W-:Y:S02]  /*33580*/  LEA.HI.X.SX32 R107, R139, R0, 0x2, P6 ;  /* 0x000000008b6b7211 */ /* 0x000fe400030f16ff */
[----:B------:R-:W-:-:S04]  /*33590*/  LEA R112, P6, R184, R246, 0x2 ;  /* 0x000000f6b8707211 */ /* 0x000fc800078c10ff */
        /* <DEDUP_REMOVED lines=8> */
[-C--:B------:R-:W-:Y:S02]  /*33620*/  LEA.HI.X.SX32 R137, R141, R0.reuse, 0x2, P6 ;  /* 0x000000008d897211 */ /* 0x080fe400030f16ff */
[----:B------:R-:W-:Y:S02]  /*33630*/  LEA.HI.X.SX32 R141, R143, R0, 0x2, P0 ;  /* 0x000000008f8d7211 */ /* 0x000fe400000f16ff */
[C---:B------:R-:W-:Y:S02]  /*33640*/  LEA R146, P0, R170.reuse, R246, 0x2 ;  /* 0x000000f6aa927211 */ /* 0x040fe400078010ff */
[-C--:B------:R-:W-:Y:S02]  /*33650*/  LEA.HI.X.SX32 R139, R147, R0.reuse, 0x2, P4 ;  /* 0x00000000938b7211 */ /* 0x080fe400020f16ff */
[----:B------:R-:W-:Y:S01]  /*33660*/  LEA.HI.X.SX32 R147, R170, R0, 0x2, P0 ;  /* 0x00000000aa937211 */ /* 0x000fe200000f16ff */
[----:B------:R-:W-:Y:S01]  /*33670*/  IMAD.MOV.U32 R170, RZ, RZ, R152 ;  /* 0x000000ffffaa7224 */ /* 0x000fe200078e0098 */
[----:B------:R-:W-:-:S02]  /*33680*/  LEA R142, P6, R171, R246, 0x2 ;  /* 0x000000f6ab8e7211 */ /* 0x000fc400078c10ff */
[----:B------:R-:W-:Y:S01]  /*33690*/  LEA R152, P0, R159, R246, 0x2 ;  /* 0x000000f69f987211 */ /* 0x000fe200078010ff */
[----:B------:R-:W-:Y:S01]  /*336a0*/  IMAD.MOV.U32 R173, RZ, RZ, R167 ;  /* 0x000000ffffad7224 */ /* 0x000fe200078e00a7 */
[-C--:B------:R-:W-:Y:S01]  /*336b0*/  LEA.HI.X.SX32 R143, R171, R0.reuse, 0x2, P6 ;  /* 0x00000000ab8f7211 */ /* 0x080fe200030f16ff */
[----:B------:R-:W-:Y:S01]  /*336c0*/  IMAD.MOV.U32 R178, RZ, RZ, R153 ;  /* 0x000000ffffb27224 */ /* 0x000fe200078e0099 */
[----:B------:R-:W-:Y:S01]  /*336d0*/  LEA.HI.X.SX32 R153, R159, R0, 0x2, P0 ;  /* 0x000000009f997211 */ /* 0x000fe200000f16ff */
[----:B------:R-:W-:Y:S01]  /*336e0*/  IMAD.MOV.U32 R167, RZ, RZ, R144 ;  /* 0x000000ffffa77224 */ /* 0x000fe200078e0090 */
[CC--:B------:R-:W-:Y:S01]  /*336f0*/  LEA R144, P4, R145.reuse, R246.reuse, 0x2 ;  /* 0x000000f691907211 */ /* 0x0c0fe200078810ff */
[----:B------:R-:W-:Y:S01]  /*33700*/  IMAD.MOV.U32 R184, RZ, RZ, R158 ;  /* 0x000000ffffb87224 */ /* 0x000fe200078e009e */
[----:B------:R-:W-:Y:S01]  /*33710*/  LEA R158, P0, R164, R246, 0x2 ;  /* 0x000000f6a49e7211 */ /* 0x000fe200078010ff */
[----:B------:R-:W-:Y:S01]  /*33720*/  IMAD.MOV.U32 R171, RZ, RZ, R151 ;  /* 0x000000ffffab7224 */ /* 0x000fe200078e0097 */
[----:B------:R-:W-:-:S02]  /*33730*/  LEA.HI.X.SX32 R145, R145, R0, 0x2, P4 ;  /* 0x0000000091917211 */ /* 0x000fc400020f16ff */
[----:B------:R-:W-:Y:S02]  /*33740*/  LEA.HI.X.SX32 R159, R164, R0, 0x2, P0 ;  /* 0x00000000a49f7211 */ /* 0x000fe400000f16ff */
[CC--:B------:R-:W-:Y:S02]  /*33750*/  LEA R150, P4, R176.reuse, R246.reuse, 0x2 ;  /* 0x000000f6b0967211 */ /* 0x0c0fe400078810ff */
[C---:B------:R-:W-:Y:S01]  /*33760*/  LEA R164, P0, R171.reuse, R246, 0x2 ;  /* 0x000000f6aba47211 */ /* 0x040fe200078010ff */
[----:B------:R-:W-:Y:S01]  /*33770*/  IMAD.MOV.U32 R196, RZ, RZ, R170 ;  /* 0x000000ffffc47224 */ /* 0x000fe200078e00aa */
[-C--:B------:R-:W-:Y:S01]  /*33780*/  LEA.HI.X.SX32 R151, R176, R0.reuse, 0x2, P4 ;  /* 0x00000000b0977211 */ /* 0x080fe200020f16ff */
[----:B------:R-:W-:Y:S01]  /*33790*/  IMAD.MOV.U32 R176, RZ, RZ, R156 ;  /* 0x000000ffffb07224 */ /* 0x000fe200078e009c */
[----:B------:R-:W-:Y:S02]  /*337a0*/  LEA.HI.X.SX32 R165, R171, R0, 0x2, P0 ;  /* 0x00000000aba57211 */ /* 0x000fe400000f16ff */
[-C--:B------:R-:W-:Y:S01]  /*337b0*/  LEA R170, P0, R177, R246.reuse, 0x2 ;  /* 0x000000f6b1aa7211 */ /* 0x080fe200078010ff */
[----:B------:R-:W-:Y:S01]  /*337c0*/  IMAD.MOV.U32 R204, RZ, RZ, R176 ;  /* 0x000000ffffcc7224 */ /* 0x000fe200078e00b0 */
[----:B------:R-:W-:-:S02]  /*337d0*/  LEA R156, P4, R163, R246, 0x2 ;  /* 0x000000f6a39c7211 */ /* 0x000fc400078810ff */
[----:B------:R-:W-:Y:S02]  /*337e0*/  LEA.HI.X.SX32 R171, R177, R0, 0x2, P0 ;  /* 0x00000000b1ab7211 */ /* 0x000fe400000f16ff */
[----:B------:R-:W-:Y:S02]  /*337f0*/  LEA R176, P0, R182, R246, 0x2 ;  /* 0x000000f6b6b07211 */ /* 0x000fe400078010ff */
[----:B------:R-:W-:Y:S02]  /*33800*/  LEA.HI.X.SX32 R157, R163, R0, 0x2, P4 ;  /* 0x00000000a39d7211 */ /* 0x000fe400020f16ff */
[-C--:B------:R-:W-:Y:S02]  /*33810*/  LEA R148, P6, R174, R246.reuse, 0x2 ;  /* 0x000000f6ae947211 */ /* 0x080fe400078c10ff */
[----:B------:R-:W-:Y:S02]  /*33820*/  LEA R162, P4, R169, R246, 0x2 ;  /* 0x000000f6a9a27211 */ /* 0x000fe400078810ff */
[----:B------:R-:W-:-:S02]  /*33830*/  LEA.HI.X.SX32 R177, R182, R0, 0x2, P0 ;  /* 0x00000000b6b17211 */ /* 0x000fc400000f16ff */
[----:B------:R-:W-:Y:S02]  /*33840*/  LEA R182, P0, R188, R246, 0x2 ;  /* 0x000000f6bcb67211 */ /* 0x000fe400078010ff */
[-C--:B------:R-:W-:Y:S01]  /*33850*/  LEA.HI.X.SX32 R149, R174, R0.reuse, 0x2, P6 ;  /* 0x00000000ae957211 */ /* 0x080fe200030f16ff */
[----:B------:R-:W-:Y:S01]  /*33860*/  IMAD.MOV.U32 R174, RZ, RZ, R154 ;  /* 0x000000ffffae7224 */ /* 0x000fe200078e009a */
[----:B------:R-:W-:Y:S02]  /*33870*/  LEA.HI.X.SX32 R163, R169, R0, 0x2, P4 ;  /* 0x00000000a9a37211 */ /* 0x000fe400020f16ff */
[C---:B------:R-:W-:Y:S02]  /*33880*/  LEA R168, P4, R175.reuse, R246, 0x2 ;  /* 0x000000f6afa87211 */ /* 0x040fe400078810ff */
[----:B------:R-:W-:Y:S02]  /*33890*/  LEA.HI.X.SX32 R183, R188, R0, 0x2, P0 ;  /* 0x00000000bcb77211 */ /* 0x000fe400000f16ff */
[----:B------:R-:W-:Y:S01]  /*338a0*/  LEA R188, P0, R194, R246, 0x2 ;  /* 0x000000f6c2bc7211 */ /* 0x000fe200078010ff */
[----:B------:R-:W-:Y:S01]  /*338b0*/  IMAD.MOV.U32 R202, RZ, RZ, R174 ;  /* 0x000000ffffca7224 */ /* 0x000fe200078e00ae */
[----:B------:R-:W-:-:S02]  /*338c0*/  LEA.HI.X.SX32 R169, R175, R0, 0x2, P4 ;  /* 0x00000000afa97211 */ /* 0x000fc400020f16ff */
[----:B------:R-:W-:Y:S02]  /*338d0*/  LEA R174, P4, R180, R246, 0x2 ;  /* 0x000000f6b4ae7211 */ /* 0x000fe400078810ff */
[----:B------:R-:W-:Y:S02]  /*338e0*/  LEA.HI.X.SX32 R189, R194, R0, 0x2, P0 ;  /* 0x00000000c2bd7211 */ /* 0x000fe400000f16ff */
[----:B------:R-:W-:Y:S02]  /*338f0*/  LEA R194, P0, R200, R246, 0x2 ;  /* 0x000000f6c8c27211 */ /* 0x000fe400078010ff */
[----:B------:R-:W-:Y:S02]  /*33900*/  LEA.HI.X.SX32 R175, R180, R0, 0x2, P4 ;  /* 0x00000000b4af7211 */ /* 0x000fe400020f16ff */
[----:B------:R-:W-:Y:S02]  /*33910*/  LEA R180, P4, R186, R246, 0x2 ;  /* 0x000000f6bab47211 */ /* 0x000fe400078810ff */
[----:B------:R-:W-:-:S02]  /*33920*/  LEA.HI.X.SX32 R195, R200, R0, 0x2, P0 ;  /* 0x00000000c8c37211 */ /* 0x000fc400000f16ff */
[----:B------:R-:W-:Y:S01]  /*33930*/  LEA R200, P0, R206, R246, 0x2 ;  /* 0x000000f6cec87211 */ /* 0x000fe200078010ff */
[----:B------:R-:W-:Y:S01]  /*33940*/  IMAD.MOV.U32 R198, RZ, RZ, R173 ;  /* 0x000000ffffc67224 */ /* 0x000fe200078e00ad */
        /* <DEDUP_REMOVED lines=24> */
[-C--:B------:R-:W-:Y:S02]  /*33ad0*/  LEA.HI.X.SX32 R217, R251, R0.reuse, 0x2, P4 ;  /* 0x00000000fbd97211 */ /* 0x080fe400020f16ff */
[----:B------:R-:W2:Y:S01]  /*33ae0*/  LDL.LU R251, [R1+0xfc8] ;  /* 0x000fc80001fb7983 */ /* 0x000ea20000300800 */
[----:B------:R-:W-:-:S03]  /*33af0*/  LEA.HI.X.SX32 R237, R250, R0, 0x2, P0 ;  /* 0x00000000faed7211 */ /* 0x000fc600000f16ff */
[----:B------:R-:W3:Y:S01]  /*33b00*/  LDL.LU R250, [R1+0x20b0] ;  /* 0x0020b00001fa7983 */ /* 0x000ee20000300800 */
[----:B------:R-:W-:-:S03]  /*33b10*/  LEA R154, P6, R161, R246, 0x2 ;  /* 0x000000f6a19a7211 */ /* 0x000fc600078c10ff */
[----:B------:R-:W4:Y:S01]  /*33b20*/  S2R R244, SR_TID.X ;  /* 0x0000000000f47919 */ /* 0x000f220000002100 */
[----:B------:R-:W-:Y:S02]  /*33b30*/  LEA.HI.X.SX32 R155, R161, R0, 0x2, P6 ;  /* 0x00000000a19b7211 */ /* 0x000fe400030f16ff */
[-C--:B------:R-:W-:Y:S01]  /*33b40*/  LEA R160, P6, R167, R246.reuse, 0x2 ;  /* 0x000000f6a7a07211 */ /* 0x080fe200078c10ff */
[----:B------:R-:W-:Y:S01]  /*33b50*/  IMAD R243, R243, c[0x0][0x190], RZ ;  /* 0x00006400f3f37a24 */ /* 0x000fe200078e02ff */
[----:B------:R-:W-:Y:S01]  /*33b60*/  LEA R222, P4, R228, R246, 0x2 ;  /* 0x000000f6e4de7211 */ /* 0x000fe200078810ff */
[----:B-1----:R-:W3:Y:S01]  /*33b70*/  LDL R33, [R1+0x480] ;  /* 0x0004800001217983 */ /* 0x002ee20000100800 */
        /* <DEDUP_REMOVED lines=21> */
[----:B------:R-:W-:Y:S02]  /*33cd0*/  LEA R226, P6, R232, R246, 0x2 ;  /* 0x000000f6e8e27211 */ /* 0x000fe400078c10ff */
[----:B------:R-:W-:Y:S02]  /*33ce0*/  LEA.HI.X.SX32 R223, R228, R0, 0x2, P4 ;  /* 0x00000000e4df7211 */ /* 0x000fe400020f16ff */
[----:B------:R-:W-:Y:S02]  /*33cf0*/  LEA R228, P4, R234, R246, 0x2 ;  /* 0x000000f6eae47211 */ /* 0x000fe400078810ff */
[----:B----4-:R-:W-:Y:S02]  /*33d00*/  SHF.R.U32.HI R244, RZ, 0x6, R244 ;  /* 0x00000006fff47819 */ /* 0x010fe400000116f4 */
[----:B------:R-:W-:-:S02]  /*33d10*/  LEA.HI.X.SX32 R227, R232, R0, 0x2, P6 ;  /* 0x00000000e8e37211 */ /* 0x000fc400030f16ff */
[----:B------:R-:W-:Y:S02]  /*33d20*/  LEA R232, P6, R238, R246, 0x2 ;  /* 0x000000f6eee87211 */ /* 0x000fe400078c10ff */
[----:B------:R-:W-:Y:S02]  /*33d30*/  LEA.HI.X.SX32 R229, R234, R0, 0x2, P4 ;  /* 0x00000000eae57211 */ /* 0x000fe400020f16ff */
[----:B------:R-:W-:Y:S02]  /*33d40*/  SGXT.U32 R244, R244, 0x1 ;  /* 0x00000001f4f4781a */ /* 0x000fe40000000000 */
[----:B------:R-:W-:Y:S02]  /*33d50*/  LEA R234, P4, R241, R246, 0x2 ;  /* 0x000000f6f1ea7211 */ /* 0x000fe400078810ff */
[----:B------:R-:W-:Y:S02]  /*33d60*/  LEA.HI.X.SX32 R233, R238, R0, 0x2, P6 ;  /* 0x00000000eee97211 */ /* 0x000fe400030f16ff */
[----:B------:R-:W-:-:S02]  /*33d70*/  LEA R238, P6, R249, R246, 0x2 ;  /* 0x000000f6f9ee7211 */ /* 0x000fc400078c10ff */
[----:B------:R-:W-:Y:S02]  /*33d80*/  LOP3.LUT R247, R244, 0xc, RZ, 0xfc, !PT ;  /* 0x0000000cf4f77812 */ /* 0x000fe400078efcff */
[----:B------:R-:W-:Y:S02]  /*33d90*/  LEA.HI.X.SX32 R235, R241, R0, 0x2, P4 ;  /* 0x00000000f1eb7211 */ /* 0x000fe400020f16ff */
[----:B------:R-:W-:Y:S02]  /*33da0*/  ISETP.NE.U32.AND P4, PT, R240, RZ, PT ;  /* 0x000000fff000720c */ /* 0x000fe40003f85070 */
[----:B------:R-:W-:Y:S02]  /*33db0*/  LEA R240, P0, R245, R246, 0x2 ;  /* 0x000000f6f5f07211 */ /* 0x000fe400078010ff */
[----:B------:R-:W-:Y:S02]  /*33dc0*/  LEA.HI.X.SX32 R239, R249, R0, 0x2, P6 ;  /* 0x00000000f9ef7211 */ /* 0x000fe400030f16ff */
[----:B------:R-:W-:Y:S01]  /*33dd0*/  ISETP.GE.AND P6, PT, R247, UR8, PT ;  /* 0x00000008f7007c0c */ /* 0x000fe2000bfc6270 */
[----:B------:R-:W-:Y:S01]  /*33de0*/  IMAD R3, R242, c[0x0][0x190], RZ ;  /* 0x00006400f2037a24 */ /* 0x000fe200078e02ff */
[----:B------:R-:W-:-:S02]  /*33df0*/  LOP3.LUT R244, R244, 0x10, RZ, 0xfc, !PT ;  /* 0x00000010f4f47812 */ /* 0x000fc400078efcff */
[----:B------:R-:W-:Y:S02]  /*33e00*/  LEA.HI.X.SX32 R241, R245, R0, 0x2, P0 ;  /* 0x00000000f5f17211 */ /* 0x000fe400000f16ff */
[----:B------:R-:W-:Y:S02]  /*33e10*/  SEL R245, RZ, 0x4, P6 ;  /* 0x00000004fff57807 */ /* 0x000fe40003000000 */
[C---:B------:R-:W-:Y:S02]  /*33e20*/  LEA R242, P6, R243.reuse, R246, 0x2 ;  /* 0x000000f6f3f27211 */ /* 0x040fe400078c10ff */
[----:B------:R-:W-:Y:S02]  /*33e30*/  ISETP.GE.AND P0, PT, R244, UR8, PT ;  /* 0x00000008f4007c0c */ /* 0x000fe4000bf06270 */
[----:B------:R-:W-:Y:S02]  /*33e40*/  LEA.HI.X.SX32 R243, R243, R0, 0x2, P6 ;  /* 0x00000000f3f37211 */ /* 0x000fe400030f16ff */
[----:B------:R-:W-:-:S02]  /*33e50*/  LEA R244, P6, R3, R246, 0x2 ;  /* 0x000000f603f47211 */ /* 0x000fc400078c10ff */
[----:B------:R-:W-:Y:S02]  /*33e60*/  SEL R252, RZ, 0x4, P0 ;  /* 0x00000004fffc7807 */ /* 0x000fe40000000000 */
[----:B------:R-:W-:Y:S02]  /*33e70*/  SEL R247, R245, RZ, P3 ;  /* 0x000000fff5f77207 */ /* 0x000fe40001800000 */
[----:B------:R-:W-:Y:S02]  /*33e80*/  LEA.HI.X.SX32 R245, R3, R0, 0x2, P6 ;  /* 0x0000000003f57211 */ /* 0x000fe400030f16ff */
[----:B------:R-:W-:Y:S01]  /*33e90*/  ISETP.NE.U32.AND P6, PT, R247, RZ, PT ;  /* 0x000000fff700720c */ /* 0x000fe20003fc5070 */
[----:B--2---:R-:W-:Y:S02]  /*33ea0*/  IMAD R2, R251, c[0x0][0x190], RZ ;  /* 0x00006400fb027a24 */ /* 0x004fe400078e02ff */
[----:B---3--:R-:W-:Y:S02]  /*33eb0*/  IMAD.SHL.U32 R32, R250, 0x4, RZ ;  /* 0x00000004fa207824 */ /* 0x008fe400078e00ff */
[----:B------:R-:W2:Y:S04]  /*33ec0*/  LDL.LU.64 R250, [R1+0xe40] ;  /* 0x000e400001fa7983 */ /* 0x000ea80000300a00 */
[----:B------:R-:W3:Y:S04]  /*33ed0*/  LDL.64 R34, [R1+0xc48] ;  /* 0x000c480001227983 */ /* 0x000ee80000100a00 */
[----:B------:R-:W4:Y:S04]  /*33ee0*/  LDL.64 R30, [R1+0xc08] ;  /* 0x000c0800011e7983 */ /* 0x000f280000100a00 */
[----:B------:R-:W2:Y:S04]  /*33ef0*/  LDL.64 R28, [R1+0xbc8] ;  /* 0x000bc800011c7983 */ /* 0x000ea80000100a00 */
[----:B------:R-:W2:Y:S04]  /*33f00*/  LDL.64 R26, [R1+0xb88] ;  /* 0x000b8800011a7983 */ /* 0x000ea80000100a00 */
[----:B------:R-:W2:Y:S04]  /*33f10*/  LDL.64 R24, [R1+0xb48] ;  /* 0x000b480001187983 */ /* 0x000ea80000100a00 */
[----:B------:R-:W2:Y:S04]  /*33f20*/  LDL.64 R22, [R1+0xb08] ;  /* 0x000b080001167983 */ /* 0x000ea80000100a00 */
[----:B------:R-:W2:Y:S01]  /*33f30*/  LDL.64 R20, [R1+0xac8] ;  /* 0x000ac80001147983 */ /* 0x000ea20000100a00 */
[----:B------:R-:W-:-:S03]  /*33f40*/  LEA R246, P0, R2, R246, 0x2 ;  /* 0x000000f602f67211 */ /* 0x000fc600078010ff */
[----:B------:R-:W2:Y:S04]  /*33f50*/  LDL.64 R18, [R1+0xa88] ;  /* 0x000a880001127983 */ /* 0x000ea80000100a00 */
[----:B------:R-:W2:Y:S04]  /*33f60*/  LDL.64 R16, [R1+0xa48] ;  /* 0x000a480001107983 */ /* 0x000ea80000100a00 */
[----:B------:R-:W2:Y:S04]  /*33f70*/  LDL.64 R14, [R1+0xa08] ;  /* 0x000a0800010e7983 */ /* 0x000ea80000100a00 */
[----:B------:R-:W2:Y:S01]  /*33f80*/  LDL.64 R12, [R1+0x9c8] ;  /* 0x0009c800010c7983 */ /* 0x000ea20000100a00 */
[----:B------:R-:W-:-:S03]  /*33f90*/  LEA.HI.X.SX32 R247, R2, R0, 0x2, P0 ;  /* 0x0000000002f77211 */ /* 0x000fc600000f16ff */
[----:B------:R-:W2:Y:S04]  /*33fa0*/  LDL.64 R10, [R1+0x988] ;  /* 0x00098800010a7983 */ /* 0x000ea80000100a00 */
[----:B------:R-:W2:Y:S04]  /*33fb0*/  LDL.64 R8, [R1+0x948] ;  /* 0x0009480001087983 */ /* 0x000ea80000100a00 */
[----:B------:R-:W2:Y:S04]  /*33fc0*/  LDL.64 R6, [R1+0x908] ;  /* 0x0009080001067983 */ /* 0x000ea80000100a00 */
[----:B------:R-:W2:Y:S04]  /*33fd0*/  LDL.64 R4, [R1+0x8a8] ;  /* 0x0008a80001047983 */ /* 0x000ea80000100a00 */
[----:B------:R-:W2:Y:S04]  /*33fe0*/  LDL.64 R2, [R1+0x868] ;  /* 0x0008680001027983 */ /* 0x000ea80000100a00 */
[----:B------:R-:W2:Y:S01]  /*33ff0*/  LDL.64 R248, [R1+0x828] ;  /* 0x0008280001f87983 */ /* 0x000ea20000100a00 */
[----:B------:R-:W-:-:S02]  /*34000*/  LOP3.LUT R0, R32, 0x10, RZ, 0x3c, !PT ;  /* 0x0000001020007812 */ /* 0x000fc400078e3cff */
[C---:B------:R-:W-:Y:S02]  /*34010*/  LOP3.LUT R0, R32.reuse, 0x30, RZ, 0x3c, !PT ;  /* 0x0000003020007812 */ /* 0x040fe400078e3cff */
[----:B------:R-:W-:Y:S02]  /*34020*/  LOP3.LUT R0, R32, 0x60, RZ, 0x3c, !PT ;  /* 0x0000006020007812 */ /* 0x000fe400078e3cff */
[----:B------:R-:W-:Y:S01]  /*34030*/  MOV R0, UR5 ;  /* 0x0000000500007c02 */ /* 0x000fe20008000f00 */
[----:B---3--:R1:W-:Y:S04]  /*34040*/  LDGSTS.E [R32], [R34.64], P5 ;  /* 0x0000000022207fae */ /* 0x0083e8000a92184c */
[----:B----4-:R3:W-:Y:S04]  /*34050*/  LDGSTS.E [R32+0x1000], [R30.64], P5 ;  /* 0x010000001e207fae */ /* 0x0107e8000a92184c */
[----:B--2---:R3:W-:Y:S04]  /*34060*/  LDGSTS.E [R32+0x2000], [R28.64], P5 ;  /* 0x020000001c207fae */ /* 0x0047e8000a92184c */
[----:B------:R4:W-:Y:S04]  /*34070*/  LDGSTS.E [R32+0x3000], [R26.64], P5 ;  /* 0x030000001a207fae */ /* 0x0009e8000a92184c */
[----:B------:R1:W-:Y:S04]  /*34080*/  LDGSTS.E [R32+0x4000], [R24.64], P5 ;  /* 0x0400000018207fae */ /* 0x0003e8000a92184c */
[----:B------:R1:W-:Y:S01]  /*34090*/  LDGSTS.E [R32+0x5000], [R22.64], P5 ;  /* 0x0500000016207fae */ /* 0x0003e2000a92184c */
[----:B------:R-:W-:-:S03]  /*340a0*/  IMAD.WIDE R250, R0, 0x4, R250 ;  /* 0x0000000400fa7825 */ /* 0x000fc600078e02fa */
[----:B------:R1:W-:Y:S04]  /*340b0*/  LDGSTS.E [R32+0x6000], [R20.64], P5 ;  /* 0x0600000014207fae */ /* 0x0003e8000a92184c */
[----:B------:R1:W-:Y:S04]  /*340c0*/  LDGSTS.E [R32+0x7000], [R18.64], P5 ;  /* 0x0700000012207fae */ /* 0x0003e8000a92184c */
[----:B------:R1:W-:Y:S04]  /*340d0*/  LDGSTS.E [R32+0x8000], [R16.64], P5 ;  /* 0x0800000010207fae */ /* 0x0003e8000a92184c */
[----:B------:R1:W-:Y:S04]  /*340e0*/  LDGSTS.E [R32+0x9000], [R14.64], P5 ;  /* 0x090000000e207fae */ /* 0x0003e8000a92184c */
[----:B------:R1:W-:Y:S04]  /*340f0*/  LDGSTS.E [R32+0xa000], [R12.64], P5 ;  /* 0x0a0000000c207fae */ /* 0x0003e8000a92184c */
[----:B------:R1:W-:Y:S04]  /*34100*/  LDGSTS.E [R32+0xb000], [R10.64], P5 ;  /* 0x0b0000000a207fae */ /* 0x0003e8000a92184c */
[----:B------:R1:W-:Y:S04]  /*34110*/  LDGSTS.E [R32+0xc000], [R8.64], P5 ;  /* 0x0c00000008207fae */ /* 0x0003e8000a92184c */
[----:B------:R1:W-:Y:S04]  /*34120*/  LDGSTS.E [R32+0xd000], [R6.64], P5 ;  /* 0x0d00000006207fae */ /* 0x0003e8000a92184c */
[----:B------:R-:W-:Y:S04]  /*34130*/  STL.64 [R1+0xe40], R250 ;  /* 0x000e40fa01007387 */ /* 0x000fe80000100a00 */
[----:B------:R1:W-:Y:S04]  /*34140*/  LDGSTS.E [R32+0xe000], [R4.64], P5 ;  /* 0x0e00000004207fae */ /* 0x0003e8000a92184c */
[----:B------:R1:W-:Y:S04]  /*34150*/  LDGSTS.E [R32+0xf000], [R2.64], P5 ;  /* 0x0f00000002207fae */ /* 0x0003e8000a92184c */
[----:B------:R-:W2:Y:S04]  /*34160*/  LDL.64 R60, [R1+0x7e8] ;  /* 0x0007e800013c7983 */ /* 0x000ea80000100a00 */
[----:B------:R-:W2:Y:S04]  /*34170*/  LDL.64 R58, [R1+0x768] ;  /* 0x00076800013a7983 */ /* 0x000ea80000100a00 */
[----:B-1----:R-:W2:Y:S04]  /*34180*/  LDL.64 R2, [R1+0x7a8] ;  /* 0x0007a80001027983 */ /* 0x002ea80000100a00 */
[----:B------:R-:W2:Y:S04]  /*34190*/  LDL.64 R56, [R1+0x728] ;  /* 0x0007280001387983 */ /* 0x000ea80000100a00 */
[----:B------:R-:W2:Y:S04]  /*341a0*/  LDL.64 R54, [R1+0x6e8] ;  /* 0x0006e80001367983 */ /* 0x000ea80000100a00 */
[----:B------:R-:W2:Y:S04]  /*341b0*/  LDL.64 R52, [R1+0x6a8] ;  /* 0x0006a80001347983 */ /* 0x000ea80000100a00 */
[----:B------:R-:W2:Y:S04]  /*341c0*/  LDL.64 R50, [R1+0x668] ;  /* 0x0006680001327983 */ /* 0x000ea80000100a00 */
[----:B------:R-:W2:Y:S04]  /*341d0*/  LDL.64 R48, [R1+0x628] ;  /* 0x0006280001307983 */ /* 0x000ea80000100a00 */
[----:B------:R-:W2:Y:S04]  /*341e0*/  LDL.64 R42, [R1+0x5e8] ;  /* 0x0005e800012a7983 */ /* 0x000ea80000100a00 */
[----:B----4-:R-:W4:Y:S04]  /*341f0*/  LDL.64 R26, [R1+0x5a8] ;  /* 0x0005a800011a7983 */ /* 0x010f280000100a00 */
[----:B------:R1:W-:Y:S04]  /*34200*/  LDGSTS.E [R32+0x10000], [R248.64], P5 ;  /* 0x10000000f8207fae */ /* 0x0003e8000a92184c */
[----:B------:R-:W4:Y:S01]  /*34210*/  LDL.64 R10, [R1+0x568] ;  /* 0x00056800010a7983 */ /* 0x000f220000100a00 */
[----:B------:R-:W-:-:S02]  /*34220*/  LOP3.LUT R36, R32, 0x20, RZ, 0x3c, !PT ;  /* 0x0000002020247812 */ /* 0x000fc400078e3cff */
[C---:B------:R-:W-:Y:S01]  /*34230*/  LOP3.LUT R37, R32.reuse, 0x50, RZ, 0x3c, !PT ;  /* 0x0000005020257812 */ /* 0x040fe200078e3cff */
[----:B------:R-:W4:Y:S04]  /*34240*/  LDL.64 R46, [R1+0x4e8] ;  /* 0x0004e800012e7983 */ /* 0x000f280000100a00 */
[----:B-1----:R-:W4:Y:S01]  /*34250*/  LDL.64 R248, [R1+0x528] ;  /* 0x0005280001f87983 */ /* 0x002f220000100a00 */
[C---:B------:R-:W-:Y:S02]  /*34260*/  LOP3.LUT R36, R32.reuse, 0x40, RZ, 0x3c, !PT ;  /* 0x0000004020247812 */ /* 0x040fe400078e3cff */
[----:B------:R-:W-:Y:S01]  /*34270*/  LOP3.LUT R36, R32, 0x70, RZ, 0x3c, !PT ;  /* 0x0000007020247812 */ /* 0x000fe200078e3cff */
[----:B------:R-:W4:Y:S04]  /*34280*/  LDL.64 R44, [R1+0x4a8] ;  /* 0x0004a800012c7983 */ /* 0x000f280000100a00 */
[----:B------:R-:W4:Y:S04]  /*34290*/  LDL.64 R40, [R1+0x458] ;  /* 0x0004580001287983 */ /* 0x000f280000100a00 */
[----:B------:R-:W4:Y:S04]  /*342a0*/  LDL.64 R38, [R1+0x418] ;  /* 0x0004180001267983 */ /* 0x000f280000100a00 */
[----:B------:R-:W4:Y:S04]  /*342b0*/  LDL.64 R36, [R1+0x3d8] ;  /* 0x0003d80001247983 */ /* 0x000f280000100a00 */
[----:B------:R-:W4:Y:S04]  /*342c0*/  LDL.64 R34, [R1+0x398] ;  /* 0x0003980001227983 */ /* 0x000f280000100a00 */
[----:B---3--:R-:W4:Y:S04]  /*342d0*/  LDL.64 R30, [R1+0x358] ;  /* 0x00035800011e7983 */ /* 0x008f280000100a00 */
[----:B------:R-:W4:Y:S04]  /*342e0*/  LDL.64 R28, [R1+0x318] ;  /* 0x00031800011c7983 */ /* 0x000f280000100a00 */
        /* <DEDUP_REMOVED lines=10> */
[----:B--2---:R1:W-:Y:S04]  /*34390*/  LDGSTS.E [R32+0x11000], [R60.64], P5 ;  /* 0x110000003c207fae */ /* 0x0043e8000a92184c */
[----:B------:R2:W-:Y:S04]  /*343a0*/  LDGSTS.E [R32+0x12000], [R2.64], P5 ;  /* 0x1200000002207fae */ /* 0x0005e8000a92184c */
[----:B-1----:R-:W3:Y:S04]  /*343b0*/  LDL.LU.64 R60, [R1+0x20a8] ;  /* 0x0020a800013c7983 */ /* 0x002ee80000300a00 */
[----:B------:R1:W-:Y:S04]  /*343c0*/  LDGSTS.E [R32+0x13000], [R58.64], P5 ;  /* 0x130000003a207fae */ /* 0x0003e8000a92184c */
[----:B--2---:R-:W2:Y:S04]  /*343d0*/  LDL.64 R2, [R1+0x18] ;  /* 0x0000180001027983 */ /* 0x004ea80000100a00 */
[----:B------:R1:W-:Y:S04]  /*343e0*/  LDGSTS.E [R32+0x14000], [R56.64], P5 ;  /* 0x1400000038207fae */ /* 0x0003e8000a92184c */
[----:B-1----:R-:W2:Y:S04]  /*343f0*/  LDL.LU.64 R58, [R1+0x20a0] ;  /* 0x0020a000013a7983 */ /* 0x002ea80000300a00 */
[----:B------:R1:W-:Y:S04]  /*34400*/  LDGSTS.E [R32+0x15000], [R54.64], P5 ;  /* 0x1500000036207fae */ /* 0x0003e8000a92184c */
[----:B------:R-:W2:Y:S04]  /*34410*/  LDL.LU.64 R56, [R1+0x2098] ;  /* 0x0020980001387983 */ /* 0x000ea80000300a00 */
[----:B------:R1:W-:Y:S04]  /*34420*/  LDGSTS.E [R32+0x16000], [R52.64], P5 ;  /* 0x1600000034207fae */ /* 0x0003e8000a92184c */
[----:B-1----:R-:W2:Y:S04]  /*34430*/  LDL.LU.64 R54, [R1+0x2090] ;  /* 0x0020900001367983 */ /* 0x002ea80000300a00 */
[----:B------:R1:W-:Y:S04]  /*34440*/  LDGSTS.E [R32+0x17000], [R50.64], P5 ;  /* 0x1700000032207fae */ /* 0x0003e8000a92184c */
[----:B------:R-:W2:Y:S04]  /*34450*/  LDL.LU.64 R52, [R1+0x2088] ;  /* 0x0020880001347983 */ /* 0x000ea80000300a00 */
[----:B------:R4:W-:Y:S04]  /*34460*/  LDGSTS.E [R32+0x18000], [R48.64], P5 ;  /* 0x1800000030207fae */ /* 0x0009e8000a92184c */
[----:B-1----:R-:W2:Y:S04]  /*34470*/  LDL.LU.64 R50, [R1+0x2080] ;  /* 0x0020800001327983 */ /* 0x002ea80000300a00 */
[----:B------:R1:W-:Y:S04]  /*34480*/  LDGSTS.E [R32+0x19000], [R42.64], P5 ;  /* 0x190000002a207fae */ /* 0x0003e8000a92184c */
[----:B----4-:R-:W4:Y:S04]  /*34490*/  LDL.LU.64 R48, [R1+0x2078] ;  /* 0x0020780001307983 */ /* 0x010f280000300a00 */
        /* <DEDUP_REMOVED lines=25> */
[----:B--2---:R2:W-:Y:S04]  /*34630*/  LDGSTS.E [R32+0x2f000], [R248.64], P5 ;  /* 0x2f000000f8207fae */ /* 0x0045e8000a92184c */
[----:B------:R1:W-:Y:S04]  /*34640*/  STL.64 [R1+0x1a50], R10 ;  /* 0x001a500a01007387 */ /* 0x0003e80000100a00 */
[----:B--2---:R-:W2:Y:S04]  /*34650*/  S2R R249, SR_TID.X ;  /* 0x0000000000f97919 */ /* 0x004ea80000002100 */
[----:B------:R-:W-:Y:S04]  /*34660*/  STL.64 [R1+0x1a58], R26 ;  /* 0x001a581a01007387 */ /* 0x000fe80000100a00 */
[----:B------:R-:W-:Y:S04]  /*34670*/  STL.64 [R1+0x1a60], R42 ;  /* 0x001a602a01007387 */ /* 0x000fe80000100a00 */
[----:B------:R-:W-:Y:S04]  /*34680*/  STL.64 [R1+0x1a68], R58 ;  /* 0x001a683a01007387 */ /* 0x000fe80000100a00 */
[----:B------:R2:W-:Y:S04]  /*34690*/  STL.64 [R1+0x1a70], R74 ;  /* 0x001a704a01007387 */ /* 0x0005e80000100a00 */
[----:B-1----:R-:W3:Y:S04]  /*346a0*/  LDL.64 R30, [R1+0xc40] ;  /* 0x000c4000011e7983 */ /* 0x002ee80000100a00 */
[----:B------:R-:W4:Y:S04]  /*346b0*/  LDL.64 R28, [R1+0xc00] ;  /* 0x000c0000011c7983 */ /* 0x000f280000100a00 */
[----:B------:R-:W4:Y:S04]  /*346c0*/  LDL.64 R24, [R1+0xbc0] ;  /* 0x000bc00001187983 */ /* 0x000f280000100a00 */
[----:B------:R-:W4:Y:S04]  /*346d0*/  LDL.64 R22, [R1+0xb80] ;  /* 0x000b800001167983 */ /* 0x000f280000100a00 */
[----:B------:R-:W4:Y:S04]  /*346e0*/  LDL.64 R20, [R1+0xb40] ;  /* 0x000b400001147983 */ /* 0x000f280000100a00 */
[----:B------:R-:W4:Y:S04]  /*346f0*/  LDL.64 R18, [R1+0xb00] ;  /* 0x000b000001127983 */ /* 0x000f280000100a00 */
[----:B------:R-:W4:Y:S04]  /*34700*/  LDL.64 R16, [R1+0xac0] ;  /* 0x000ac00001107983 */ /* 0x000f280000100a00 */
[----:B------:R-:W4:Y:S04]  /*34710*/  LDL.64 R14, [R1+0xa80] ;  /* 0x000a8000010e7983 */ /* 0x000f280000100a00 */
[----:B------:R1:W-:Y:S04]  /*34720*/  LDGSTS.E [R32+0x30000], [R2.64], P5 ;  /* 0x3000000002207fae */ /* 0x0003e8000a92184c */
[----:B------:R-:W4:Y:S04]  /*34730*/  LDL.64 R12, [R1+0xa40] ;  /* 0x000a4000010c7983 */ /* 0x000f280000100a00 */
[----:B------:R2:W-:Y:S04]  /*34740*/  LDGSTS.E [R32+0x31000], [R10.64], P5 ;  /* 0x310000000a207fae */ /* 0x0005e8000a92184c */
[----:B------:R-:W4:Y:S04]  /*34750*/  LDL.64 R8, [R1+0xa00] ;  /* 0x000a000001087983 */ /* 0x000f280000100a00 */
[----:B------:R-:W4:Y:S01]  /*34760*/  LDL.64 R6, [R1+0x9c0] ;  /* 0x0009c00001067983 */ /* 0x000f220000100a00 */
[----:B--2---:R-:W-:-:S03]  /*34770*/  LOP3.LUT R10, R249, 0x7f, RZ, 0xc0, !PT ;  /* 0x0000007ff90a7812 */ /* 0x004fc600078ec0ff */
[----:B------:R-:W2:Y:S04]  /*34780*/  LDL.64 R4, [R1+0x980] ;  /* 0x0009800001047983 */ /* 0x000ea80000100a00 */
[----:B-1----:R-:W2:Y:S01]  /*34790*/  LDL.64 R2, [R1+0x940] ;  /* 0x0009400001027983 */ /* 0x002ea20000100a00 */
[----:B------:R-:W-:-:S05]  /*347a0*/  IMAD.SHL.U32 R11, R10, 0x4, RZ ;  /* 0x000000040a0b7824 */ /* 0x000fca00078e00ff */
[----:B------:R1:W-:Y:S04]  /*347b0*/  LDGSTS.E [R11+0x32000], [R26.64], P5 ;  /* 0x320000001a0b7fae */ /* 0x0003e8000a92184c */
[----:B------:R1:W-:Y:S04]  /*347c0*/  LDGSTS.E [R11+0x33000], [R42.64], P5 ;  /* 0x330000002a0b7fae */ /* 0x0003e8000a92184c */
[----:B------:R1:W-:Y:S04]  /*347d0*/  LDGSTS.E [R11+0x34000], [R58.64], P5 ;  /* 0x340000003a0b7fae */ /* 0x0003e8000a92184c */
[----:B------:R1:W-:Y:S02]  /*347e0*/  LDGSTS.E [R11+0x35000], [R74.64], P5 ;  /* 0x350000004a0b7fae */ /* 0x0003e4000a92184c */
[----:B-1----:R-:W-:-:S02]  /*347f0*/  LOP3.LUT R74, R249, 0x7f, RZ, 0xc0, !PT ;  /* 0x0000007ff94a7812 */ /* 0x002fc400078ec0ff */
[----:B------:R-:W2:Y:S03]  /*34800*/  LDL.64 R248, [R1+0x900] ;  /* 0x0009000001f87983 */ /* 0x000ea60000100a00 */
[----:B------:R-:W-:-:S05]  /*34810*/  IMAD.SHL.U32 R75, R74, 0x4, RZ ;  /* 0x000000044a4b7824 */ /* 0x000fca00078e00ff */
[----:B------:R1:W-:Y:S04]  /*34820*/  LDGSTS.E [R75+0x36000], [R90.64], P5 ;  /* 0x360000005a4b7fae */ /* 0x0003e8000a92184c */
[----:B------:R1:W-:Y:S01]  /*34830*/  LDGSTS.E [R75+0x37000], [R106.64], P5 ;  /* 0x370000006a4b7fae */ /* 0x0003e2000a92184c */
[----:B------:R-:W-:-:S03]  /*34840*/  LOP3.LUT R27, R32, 0x10, RZ, 0x3c, !PT ;  /* 0x00000010201b7812 */ /* 0x000fc600078e3cff */
        /* <DEDUP_REMOVED lines=9> */
[----:B------:R-:W-:Y:S04]  /*348e0*/  STL.64 [R1+0x1a80], R106 ;  /* 0x001a806a01007387 */ /* 0x000fe80000100a00 */
[----:B------:R-:W-:Y:S04]  /*348f0*/  STL.64 [R1+0x1a88], R122 ;  /* 0x001a887a01007387 */ /* 0x000fe80000100a00 */
[----:B------:R-:W-:Y:S04]  /*34900*/  STL.64 [R1+0x1a90], R138 ;  /* 0x001a908a01007387 */ /* 0x000fe80000100a00 */
[----:B------:R-:W-:Y:S04]  /*34910*/  STL.64 [R1+0x1a98], R154 ;  /* 0x001a989a01007387 */ /* 0x000fe80000100a00 */
[----:B------:R1:W-:Y:S04]  /*34920*/  STL.64 [R1+0x1aa0], R170 ;  /* 0x001aa0aa01007387 */ /* 0x0003e80000100a00 */
[----:B------:R-:W-:Y:S04]  /*34930*/  STL.64 [R1+0x1aa8], R186 ;  /* 0x001aa8ba01007387 */ /* 0x000fe80000100a00 */
[----:B------:R-:W-:Y:S04]  /*34940*/  STL.64 [R1+0x1ab0], R202 ;  /* 0x001ab0ca01007387 */ /* 0x000fe80000100a00 */
[----:B------:R-:W-:Y:S04]  /*34950*/  STL.64 [R1+0x1ab8], R218 ;  /* 0x001ab8da01007387 */ /* 0x000fe80000100a00 */
[----:B------:R-:W2:Y:S04]  /*34960*/  LDL.LU.64 R58, [R1+0x110] ;  /* 0x00011000013a7983 */ /* 0x000ea80000300a00 */
[----:B------:R1:W-:Y:S01]  /*34970*/  STL.64 [R1+0x1ac0], R234 ;  /* 0x001ac0ea01007387 */ /* 0x0003e20000100a00 */
[----:B------:R-:W-:-:S03]  /*34980*/  SEL R252, R252, RZ, P3 ;  /* 0x000000fffcfc7207 */ /* 0x000fc60001800000 */
[----:B-1----:R-:W2:Y:S04]  /*34990*/  LDL.LU.64 R170, [R1+0x50] ;  /* 0x0000500001aa7983 */ /* 0x002ea80000300a00 */
[----:B------:R-:W2:Y:S04]  /*349a0*/  LDL.LU.64 R42, [R1+0x10] ;  /* 0x00001000012a7983 */ /* 0x000ea80000300a00 */
[----:B------:R-:W2:Y:S01]  /*349b0*/  LDL.64 R46, [R1+0x8a0] ;  /* 0x0008a000012e7983 */ /* 0x000ea20000100a00 */
[----:B------:R-:W-:-:S03]  /*349c0*/  ISETP.NE.U32.AND P0, PT, R252, RZ, PT ;  /* 0x000000fffc00720c */ /* 0x000fc60003f05070 */
[----:B------:R-:W2:Y:S01]  /*349d0*/  LDL.64 R44, [R1+0x820] ;  /* 0x00082000012c7983 */ /* 0x000ea20000100a00 */
[----:B------:R-:W-:-:S03]  /*349e0*/  IADD3 R252, R33, 0x100000, RZ ;  /* 0x0010000021fc7810 */ /* 0x000fc60007ffe0ff */
[----:B------:R-:W2:Y:S04]  /*349f0*/  LDL.64 R40, [R1+0x7e0] ;  /* 0x0007e00001287983 */ /* 0x000ea80000100a00 */
        /* <DEDUP_REMOVED lines=13> */
[----:B---3--:R1:W-:Y:S04]  /*34ad0*/  LDGSTS.E [R27+0x200], [R30.64], P5 ;  /* 0x002000001e1b7fae */ /* 0x0083e8000a92184c */
[----:B----4-:R3:W-:Y:S04]  /*34ae0*/  LDGSTS.E [R27+0x1200], [R28.64], P5 ;  /* 0x012000001c1b7fae */ /* 0x0107e8000a92184c */
[----:B------:R4:W-:Y:S04]  /*34af0*/  LDGSTS.E [R27+0x2200], [R24.64], P5 ;  /* 0x02200000181b7fae */ /* 0x0009e8000a92184c */
[----:B------:R1:W-:Y:S04]  /*34b00*/  LDGSTS.E [R27+0x3200], [R22.64], P5 ;  /* 0x03200000161b7fae */ /* 0x0003e8000a92184c */
[----:B------:R1:W-:Y:S04]  /*34b10*/  LDGSTS.E [R27+0x4200], [R20.64], P5 ;  /* 0x04200000141b7fae */ /* 0x0003e8000a92184c */
[----:B------:R1:W-:Y:S04]  /*34b20*/  LDGSTS.E [R27+0x5200], [R18.64], P5 ;  /* 0x05200000121b7fae */ /* 0x0003e8000a92184c */
[----:B------:R2:W-:Y:S04]  /*34b30*/  LDGSTS.E [R27+0x6200], [R16.64], P5 ;  /* 0x06200000101b7fae */ /* 0x0005e8000a92184c */
[----:B------:R2:W-:Y:S04]  /*34b40*/  LDGSTS.E [R27+0x7200], [R14.64], P5 ;  /* 0x072000000e1b7fae */ /* 0x0005e8000a92184c */
[----:B-1----:R-:W2:Y:S04]  /*34b50*/  LDL.64 R30, [R1+0x6a0] ;  /* 0x0006a000011e7983 */ /* 0x002ea80000100a00 */
[----:B------:R1:W-:Y:S04]  /*34b60*/  LDGSTS.E [R27+0x8200], [R12.64], P5 ;  /* 0x082000000c1b7fae */ /* 0x0003e8000a92184c */
[----:B---3--:R-:W3:Y:S04]  /*34b70*/  LDL.64 R28, [R1+0x660] ;  /* 0x00066000011c7983 */ /* 0x008ee80000100a00 */
[----:B------:R1:W-:Y:S04]  /*34b80*/  LDGSTS.E [R27+0x9200], [R8.64], P5 ;  /* 0x09200000081b7fae */ /* 0x0003e8000a92184c */
[----:B------:R1:W-:Y:S04]  /*34b90*/  LDGSTS.E [R27+0xa200], [R6.64], P5 ;  /* 0x0a200000061b7fae */ /* 0x0003e8000a92184c */
[----:B----4-:R-:W4:Y:S04]  /*34ba0*/  LDL.64 R24, [R1+0x620] ;  /* 0x0006200001187983 */ /* 0x010f280000100a00 */
[----:B--2---:R2:W-:Y:S04]  /*34bb0*/  LDGSTS.E [R27+0xb200], [R4.64], P5 ;  /* 0x0b200000041b7fae */ /* 0x0045e8000a92184c */
[----:B------:R1:W-:Y:S04]  /*34bc0*/  LDGSTS.E [R27+0xc200], [R2.64], P5 ;  /* 0x0c200000021b7fae */ /* 0x0003e8000a92184c */
[----:B------:R-:W3:Y:S04]  /*34bd0*/  LDL.64 R22, [R1+0x5e0] ;  /* 0x0005e00001167983 */ /* 0x000ee80000100a00 */
[----:B------:R-:W3:Y:S04]  /*34be0*/  LDL.64 R20, [R1+0x5a0] ;  /* 0x0005a00001147983 */ /* 0x000ee80000100a00 */
[----:B-1----:R-:W3:Y:S04]  /*34bf0*/  LDL.64 R2, [R1+0x860] ;  /* 0x0008600001027983 */ /* 0x002ee80000100a00 */
[----:B------:R-:W4:Y:S04]  /*34c00*/  LDL.64 R12, [R1+0x560] ;  /* 0x00056000010c7983 */ /* 0x000f280000100a00 */
[----:B------:R-:W4:Y:S04]  /*34c10*/  LDL.64 R18, [R1+0x290] ;  /* 0x0002900001127983 */ /* 0x000f280000100a00 */
[----:B------:R-:W4:Y:S04]  /*34c20*/  LDL.64 R16, [R1+0x250] ;  /* 0x0002500001107983 */ /* 0x000f280000100a00 */
[----:B------:R-:W4:Y:S04]  /*34c30*/  LDL.64 R14, [R1+0x210] ;  /* 0x00021000010e7983 */ /* 0x000f280000100a00 */
[----:B------:R1:W-:Y:S04]  /*34c40*/  LDGSTS.E [R27+0xd200], [R248.64], P5 ;  /* 0x0d200000f81b7fae */ /* 0x0003e8000a92184c */
[----:B------:R-:W4:Y:S04]  /*34c50*/  LDL.64 R8, [R1+0x1d0] ;  /* 0x0001d00001087983 */ /* 0x000f280000100a00 */
[----:B------:R-:W4:Y:S04]  /*34c60*/  LDL.64 R6, [R1+0x190] ;  /* 0x0001900001067983 */ /* 0x000f280000100a00 */
[----:B-1----:R-:W4:Y:S04]  /*34c70*/  LDL.64 R248, [R1+0x520] ;  /* 0x0005200001f87983 */ /* 0x002f280000100a00 */
[----:B--2---:R-:W4:Y:S04]  /*34c80*/  LDL.64 R4, [R1+0x150] ;  /* 0x0001500001047983 */ /* 0x004f280000100a00 */
[----:B------:R1:W-:Y:S04]  /*34c90*/  LDGSTS.E [R27+0xe200], [R46.64], P5 ;  /* 0x0e2000002e1b7fae */ /* 0x0003e8000a92184c */
[----:B-1----:R-:W4:Y:S04]  /*34ca0*/  LDL.LU.64 R46, [R1+0x2050] ;  /* 0x00205000012e7983 */ /* 0x002f280000300a00 */
[----:B---3--:R1:W-:Y:S04]  /*34cb0*/  LDGSTS.E [R27+0xf200], [R2.64], P5 ;  /* 0x0f200000021b7fae */ /* 0x0083e8000a92184c */
[----:B------:R3:W-:Y:S04]  /*34cc0*/  LDGSTS.E [R27+0x10200], [R44.64], P5 ;  /* 0x102000002c1b7fae */ /* 0x0007e8000a92184c */
[----:B------:R3:W-:Y:S04]  /*34cd0*/  LDGSTS.E [R27+0x11200], [R40.64], P5 ;  /* 0x11200000281b7fae */ /* 0x0007e8000a92184c */
[----:B-1----:R-:W2:Y:S04]  /*34ce0*/  LDL.64 R2, [R1+0xd0] ;  /* 0x0000d00001027983 */ /* 0x002ea80000100a00 */
[----:B---3--:R-:W3:Y:S04]  /*34cf0*/  LDL.LU.64 R44, [R1+0x2048] ;  /* 0x00204800012c7983 */ /* 0x008ee80000300a00 */
[----:B------:R-:W3:Y:S04]  /*34d00*/  LDL.LU.64 R40, [R1+0x2040] ;  /* 0x0020400001287983 */ /* 0x000ee80000300a00 */
[----:B------:R1:W-:Y:S04]  /*34d10*/  LDGSTS.E [R27+0x12200], [R38.64], P5 ;  /* 0x12200000261b7fae */ /* 0x0003e8000a92184c */
[----:B------:R1:W-:Y:S04]  /*34d20*/  LDGSTS.E [R27+0x13200], [R36.64], P5 ;  /* 0x13200000241b7fae */ /* 0x0003e8000a92184c */
[----:B------:R1:W-:Y:S04]  /*34d30*/  LDGSTS.E [R27+0x14200], [R34.64], P5 ;  /* 0x14200000221b7fae */ /* 0x0003e8000a92184c */
[----:B-1----:R-:W3:Y:S04]  /*34d40*/  LDL.LU.64 R38, [R1+0x2038] ;  /* 0x0020380001267983 */ /* 0x002ee80000300a00 */
[----:B------:R-:W3:Y:S04]  /*34d50*/  LDL.LU.64 R36, [R1+0x2030] ;  /* 0x0020300001247983 */ /* 0x000ee80000300a00 */
[----:B------:R-:W3:Y:S04]  /*34d60*/  LDL.LU.64 R34, [R1+0x2028] ;  /* 0x0020280001227983 */ /* 0x000ee80000300a00 */
[----:B------:R1:W-:Y:S04]  /*34d70*/  LDGSTS.E [R27+0x15200], [R32.64], P5 ;  /* 0x15200000201b7fae */ /* 0x0003e8000a92184c */
[----:B------:R1:W-:Y:S04]  /*34d80*/  LDGSTS.E [R27+0x16200], [R30.64], P5 ;  /* 0x162000001e1b7fae */ /* 0x0003e8000a92184c */
[----:B------:R1:W-:Y:S04]  /*34d90*/  LDGSTS.E [R27+0x17200], [R28.64], P5 ;  /* 0x172000001c1b7fae */ /* 0x0003e8000a92184c */
[----:B-1----:R-:W3:Y:S04]  /*34da0*/  LDL.LU.64 R32, [R1+0x2020] ;  /* 0x0020200001207983 */ /* 0x002ee80000300a00 */
[----:B------:R-:W3:Y:S04]  /*34db0*/  LDL.LU.64 R30, [R1+0x2018] ;  /* 0x00201800011e7983 */ /* 0x000ee80000300a00 */
[----:B------:R-:W3:Y:S04]  /*34dc0*/  LDL.LU.64 R28, [R1+0x2010] ;  /* 0x00201000011c7983 */ /* 0x000ee80000300a00 */
[----:B----4-:R1:W-:Y:S04]  /*34dd0*/  LDGSTS.E [R27+0x18200], [R24.64], P5 ;  /* 0x18200000181b7fae */ /* 0x0103e8000a92184c */
[----:B------:R4:W-:Y:S04]  /*34de0*/  LDGSTS.E [R27+0x19200], [R22.64], P5 ;  /* 0x19200000161b7fae */ /* 0x0009e8000a92184c */
[----:B------:R4:W-:Y:S04]  /*34df0*/  LDGSTS.E [R27+0x1a200], [R20.64], P5 ;  /* 0x1a200000141b7fae */ /* 0x0009e8000a92184c */
[----:B-1----:R-:W3:Y:S04]  /*34e00*/  LDL.LU.64 R24, [R1+0x2008] ;  /* 0x0020080001187983 */ /* 0x002ee80000300a00 */
[----:B----4-:R-:W4:Y:S04]  /*34e10*/  LDL.LU.64 R22, [R1+0x2000] ;  /* 0x0020000001167983 */ /* 0x010f280000300a00 */
[----:B------:R-:W3:Y:S04]  /*34e20*/  LDL.LU.64 R20, [R1+0x1ff8] ;  /* 0x001ff80001147983 */ /* 0x000ee80000300a00 */
[----:B------:R1:W-:Y:S04]  /*34e30*/  LDGSTS.E [R27+0x1b200], [R12.64], P5 ;  /* 0x1b2000000c1b7fae */ /* 0x0003e8000a92184c */
[----:B------:R1:W-:Y:S04]  /*34e40*/  LDGSTS.E [R27+0x1c200], [R248.64], P5 ;  /* 0x1c200000f81b7fae */ /* 0x0003e8000a92184c */
[----:B------:R2:W-:Y:S04]  /*34e50*/  LDGSTS.E [R27+0x1d200], [R234.64], P5 ;  /* 0x1d200000ea1b7fae */ /* 0x0005e8000a92184c */
[----:B-1----:R-:W3:Y:S04]  /*34e60*/  LDL.LU.64 R12, [R1+0x1ff0] ;  /* 0x001ff000010c7983 */ /* 0x002ee80000300a00 */
[----:B------:R-:W3:Y:S04]  /*34e70*/  LDL.LU.64 R248, [R1+0x1fe8] ;  /* 0x001fe80001f87983 */ /* 0x000ee80000300a00 */
        /* <DEDUP_REMOVED lines=8> */
[----:B-1----:R-:W4:Y:S04]  /*34f00*/  LDL.64 R138, [R1+0xc38] ;  /* 0x000c3800018a7983 */ /* 0x002f280000100a00 */
[----:B------:R1:W-:Y:S04]  /*34f10*/  LDGSTS.E [R27+0x25200], [R90.64], P5 ;  /* 0x252000005a1b7fae */ /* 0x0003e8000a92184c */
[----:B------:R-:W4:Y:S04]  /*34f20*/  LDL.64 R122, [R1+0xbf8] ;  /* 0x000bf800017a7983 */ /* 0x000f280000100a00 */
[----:B------:R1:W-:Y:S04]  /*34f30*/  LDGSTS.E [R27+0x26200], [R18.64], P5 ;  /* 0x26200000121b7fae */ /* 0x0003e8000a92184c */
[----:B------:R-:W4:Y:S04]  /*34f40*/  LDL.64 R106, [R1+0xbb8] ;  /* 0x000bb800016a7983 */ /* 0x000f280000100a00 */
        /* <DEDUP_REMOVED lines=12> */
[----:B-1----:R-:W4:Y:S04]  /*35010*/  LDL.64 R4, [R1+0x9f8] ;  /* 0x0009f80001047983 */ /* 0x002f280000100a00 */
[----:B--2---:R1:W-:Y:S04]  /*35020*/  LDGSTS.E [R27+0x2d200], [R2.64], P5 ;  /* 0x2d200000021b7fae */ /* 0x0043e8000a92184c */
[----:B-1----:R-:W2:Y:S04]  /*35030*/  LDL.64 R2, [R1+0x9b8] ;  /* 0x0009b80001027983 */ /* 0x002ea80000100a00 */
[----:B---3--:R1:W-:Y:S04]  /*35040*/  LDGSTS.E [R27+0x2e200], [R248.64], P5 ;  /* 0x2e200000f81b7fae */ /* 0x0083e8000a92184c */
[----:B------:R3:W-:Y:S04]  /*35050*/  LDGSTS.E [R27+0x2f200], [R170.64], P5 ;  /* 0x2f200000aa1b7fae */ /* 0x0007e8000a92184c */
[----:B------:R3:W-:Y:S04]  /*35060*/  LDGSTS.E [R27+0x30200], [R42.64], P5 ;  /* 0x302000002a1b7fae */ /* 0x0007e8000a92184c */
[----:B-1----:R-:W2:Y:S04]  /*35070*/  LDL.64 R248, [R1+0x978] ;  /* 0x0009780001f87983 */ /* 0x002ea80000100a00 */
[----:B------:R-:W-:Y:S04]  /*35080*/  STL.64 [R1+0x1ac8], R170 ;  /* 0x001ac8aa01007387 */ /* 0x000fe80000100a00 */
[----:B------:R-:W-:Y:S04]  /*35090*/  STL.64 [R1+0x1ad0], R42 ;  /* 0x001ad02a01007387 */ /* 0x000fe80000100a00 */
[----:B------:R1:W-:Y:S04]  /*350a0*/  LDGSTS.E [R27+0x31200], [R12.64], P5 ;  /* 0x312000000c1b7fae */ /* 0x0003e8000a92184c */
[----:B------:R-:W-:Y:S04]  /*350b0*/  STL.64 [R1+0x1ad8], R12 ;  /* 0x001ad80c01007387 */ /* 0x000fe80000100a00 */
[----:B------:R3:W-:Y:S04]  /*350c0*/  LDGSTS.E [R27+0x32200], [R28.64], P5 ;  /* 0x322000001c1b7fae */ /* 0x0007e8000a92184c */
[----:B------:R-:W-:Y:S01]  /*350d0*/  STL.64 [R1+0x1ae0], R28 ;  /* 0x001ae01c01007387 */ /* 0x000fe20000100a00 */
[----:B------:R-:W-:-:S03]  /*350e0*/  IMAD.SHL.U32 R10, R10, 0x4, RZ ;  /* 0x000000040a0a7824 */ /* 0x000fc600078e00ff */
[----:B------:R3:W-:Y:S04]  /*350f0*/  LDGSTS.E [R27+0x33200], [R44.64], P5 ;  /* 0x332000002c1b7fae */ /* 0x0007e8000a92184c */
[----:B------:R-:W-:Y:S04]  /*35100*/  STL.64 [R1+0x1ae8], R44 ;  /* 0x001ae82c01007387 */ /* 0x000fe80000100a00 */
[----:B------:R3:W-:Y:S04]  /*35110*/  LDGSTS.E [R27+0x34200], [R60.64], P5 ;  /* 0x342000003c1b7fae */ /* 0x0007e8000a92184c */
[----:B------:R-:W-:Y:S04]  /*35120*/  STL.64 [R1+0x1af0], R60 ;  /* 0x001af03c01007387 */ /* 0x000fe80000100a00 */
[----:B------:R3:W-:Y:S04]  /*35130*/  LDGSTS.E [R27+0x35200], [R76.64], P5 ;  /* 0x352000004c1b7fae */ /* 0x0007e8000a92184c */
[----:B------:R-:W-:Y:S04]  /*35140*/  STL.64 [R1+0x1af8], R76 ;  /* 0x001af84c01007387 */ /* 0x000fe80000100a00 */
[----:B------:R3:W-:Y:S04]  /*35150*/  LDGSTS.E [R27+0x36200], [R92.64], P5 ;  /* 0x362000005c1b7fae */ /* 0x0007e8000a92184c */
[----:B------:R-:W-:Y:S04]  /*35160*/  STL.64 [R1+0x1b00], R92 ;  /* 0x001b005c01007387 */ /* 0x000fe80000100a00 */
[----:B------:R3:W-:Y:S04]  /*35170*/  LDGSTS.E [R27+0x37200], [R108.64], P5 ;  /* 0x372000006c1b7fae */ /* 0x0007e8000a92184c */
[----:B------:R-:W-:Y:S01]  /*35180*/  STL.64 [R1+0x1b08], R108 ;  /* 0x001b086c01007387 */ /* 0x000fe20000100a00 */
[----:B------:R-:W-:-:S03]  /*35190*/  LOP3.LUT R10, R10, 0x20, RZ, 0x3c, !PT ;  /* 0x000000200a0a7812 */ /* 0x000fc600078e3cff */
[----:B------:R3:W-:Y:S04]  /*351a0*/  LDGSTS.E [R27+0x38200], [R124.64], P5 ;  /* 0x382000007c1b7fae */ /* 0x0007e8000a92184c */
[----:B------:R-:W-:Y:S04]  /*351b0*/  STL.64 [R1+0x1b10], R124 ;  /* 0x001b107c01007387 */ /* 0x000fe80000100a00 */
[----:B------:R1:W-:Y:S04]  /*351c0*/  LDGSTS.E [R27+0x39200], [R140.64], P5 ;  /* 0x392000008c1b7fae */ /* 0x0003e8000a92184c */
[----:B------:R1:W-:Y:S04]  /*351d0*/  STL.64 [R1+0x1b18], R140 ;  /* 0x001b188c01007387 */ /* 0x0003e80000100a00 */
        /* <DEDUP_REMOVED lines=11> */
[----:B------:R-:W2:Y:S04]  /*35290*/  LDL.LU.64 R186, [R1+0x148] ;  /* 0x0001480001ba7983 */ /* 0x000ea80000300a00 */
[----:B------:R2:W-:Y:S04]  /*352a0*/  STL.64 [R1+0x1b48], R236 ;  /* 0x001b48ec01007387 */ /* 0x0005e80000100a00 */
[----:B----4-:R4:W-:Y:S04]  /*352b0*/  LDGSTS.E [R10+0x400], [R138.64], P5 ;  /* 0x004000008a0a7fae */ /* 0x0109e8000a92184c */
[----:B-1----:R-:W2:Y:S04]  /*352c0*/  LDL.LU.64 R140, [R1+0xc8] ;  /* 0x0000c800018c7983 */ /* 0x002ea80000300a00 */
[----:B------:R1:W-:Y:S04]  /*352d0*/  LDGSTS.E [R10+0x1400], [R122.64], P5 ;  /* 0x014000007a0a7fae */ /* 0x0003e8000a92184c */
[----:B------:R-:W2:Y:S04]  /*352e0*/  LDL.LU.64 R12, [R1+0x88] ;  /* 0x00008800010c7983 */ /* 0x000ea80000300a00 */
[----:B------:R1:W-:Y:S04]  /*352f0*/  LDGSTS.E [R10+0x2400], [R106.64], P5 ;  /* 0x024000006a0a7fae */ /* 0x0003e8000a92184c */
[----:B------:R-:W2:Y:S04]  /*35300*/  LDL.LU.64 R154, [R1+0x48] ;  /* 0x00004800019a7983 */ /* 0x000ea80000300a00 */
[----:B------:R1:W-:Y:S04]  /*35310*/  LDGSTS.E [R10+0x3400], [R90.64], P5 ;  /* 0x034000005a0a7fae */ /* 0x0003e8000a92184c */
[----:B---3--:R-:W3:Y:S04]  /*35320*/  LDL.LU.64 R26, [R1+0x8] ;  /* 0x00000800011a7983 */ /* 0x008ee80000300a00 */
[----:B------:R1:W-:Y:S04]  /*35330*/  LDGSTS.E [R10+0x4400], [R18.64], P5 ;  /* 0x04400000120a7fae */ /* 0x0003e8000a92184c */
[----:B------:R4:W-:Y:S04]  /*35340*/  LDGSTS.E [R10+0x5400], [R16.64], P5 ;  /* 0x05400000100a7fae */ /* 0x0009e8000a92184c */
[----:B------:R4:W-:Y:S04]  /*35350*/  LDGSTS.E [R10+0x6400], [R14.64], P5 ;  /* 0x064000000e0a7fae */ /* 0x0009e8000a92184c */
[----:B-1----:R-:W3:Y:S04]  /*35360*/  LDL.64 R18, [R1+0x938] ;  /* 0x0009380001127983 */ /* 0x002ee80000100a00 */
[----:B----4-:R-:W4:Y:S04]  /*35370*/  LDL.64 R16, [R1+0x8f8] ;  /* 0x0008f80001107983 */ /* 0x010f280000100a00 */
[----:B------:R1:W-:Y:S04]  /*35380*/  LDGSTS.E [R10+0x7400], [R8.64], P5 ;  /* 0x07400000080a7fae */ /* 0x0003e8000a92184c */
[----:B------:R-:W4:Y:S04]  /*35390*/  LDL.64 R14, [R1+0x898] ;  /* 0x00089800010e7983 */ /* 0x000f280000100a00 */
[----:B------:R2:W-:Y:S04]  /*353a0*/  LDGSTS.E [R10+0x8400], [R6.64], P5 ;  /* 0x08400000060a7fae */ /* 0x0005e8000a92184c */
[----:B-1----:R-:W4:Y:S04]  /*353b0*/  LDL.64 R8, [R1+0x858] ;  /* 0x0008580001087983 */ /* 0x002f280000100a00 */
[----:B------:R1:W-:Y:S04]  /*353c0*/  LDGSTS.E [R10+0x9400], [R4.64], P5 ;  /* 0x09400000040a7fae */ /* 0x0003e8000a92184c */
[----:B--2---:R-:W2:Y:S04]  /*353d0*/  LDL.64 R6, [R1+0x818] ;  /* 0x0008180001067983 */ /* 0x004ea80000100a00 */
[----:B------:R1:W-:Y:S04]  /*353e0*/  LDGSTS.E [R10+0xa400], [R2.64], P5 ;  /* 0x0a400000020a7fae */ /* 0x0003e8000a92184c */
[----:B-1----:R-:W2:Y:S04]  /*353f0*/  LDL.64 R4, [R1+0x7d8] ;  /* 0x0007d80001047983 */ /* 0x002ea80000100a00 */
        /* <DEDUP_REMOVED lines=20> */
[----:B------:R1:W-:Y:S04]  /*35540*/  LDGSTS.E [R10+0xb400], [R248.64], P5 ;  /* 0x0b400000f80a7fae */ /* 0x0003e8000a92184c */
[----:B------:R-:W2:Y:S04]  /*35550*/  LDL.64 R138, [R1+0x248] ;  /* 0x00024800018a7983 */ /* 0x000ea80000100a00 */
[----:B------:R-:W2:Y:S04]  /*35560*/  LDL.64 R122, [R1+0x208] ;  /* 0x00020800017a7983 */ /* 0x000ea80000100a00 */
[----:B-1----:R-:W2:Y:S04]  /*35570*/  LDL.64 R248, [R1+0x758] ;  /* 0x0007580001f87983 */ /* 0x002ea80000100a00 */
[----:B------:R-:W2:Y:S04]  /*35580*/  LDL.64 R106, [R1+0x1c8] ;  /* 0x0001c800016a7983 */ /* 0x000ea80000100a00 */
[----:B------:R-:W2:Y:S04]  /*35590*/  LDL.64 R90, [R1+0x188] ;  /* 0x00018800015a7983 */ /* 0x000ea80000100a00 */
[----:B---3--:R1:W-:Y:S04]  /*355a0*/  LDGSTS.E [R10+0xc400], [R18.64], P5 ;  /* 0x0c400000120a7fae */ /* 0x0083e8000a92184c */
[----:B----4-:R3:W-:Y:S04]  /*355b0*/  LDGSTS.E [R10+0xd400], [R16.64], P5 ;  /* 0x0d400000100a7fae */ /* 0x0107e8000a92184c */
[----:B-1----:R-:W2:Y:S04]  /*355c0*/  LDL.LU.64 R18, [R1+0x1fe0] ;  /* 0x001fe00001127983 */ /* 0x002ea80000300a00 */
[----:B---3--:R-:W3:Y:S04]  /*355d0*/  LDL.LU.64 R16, [R1+0x1fd8] ;  /* 0x001fd80001107983 */ /* 0x008ee80000300a00 */
[----:B------:R1:W-:Y:S04]  /*355e0*/  LDGSTS.E [R10+0xe400], [R14.64], P5 ;  /* 0x0e4000000e0a7fae */ /* 0x0003e8000a92184c */
[----:B------:R2:W-:Y:S04]  /*355f0*/  LDGSTS.E [R10+0xf400], [R8.64], P5 ;  /* 0x0f400000080a7fae */ /* 0x0005e8000a92184c */
[----:B--2---:R2:W-:Y:S04]  /*35600*/  LDGSTS.E [R10+0x10400], [R6.64], P5 ;  /* 0x10400000060a7fae */ /* 0x0045e8000a92184c */
[----:B-1----:R-:W3:Y:S04]  /*35610*/  LDL.LU.64 R14, [R1+0x1fd0] ;  /* 0x001fd000010e7983 */ /* 0x002ee80000300a00 */
[----:B------:R-:W3:Y:S04]  /*35620*/  LDL.LU.64 R8, [R1+0x1fc8] ;  /* 0x001fc80001087983 */ /* 0x000ee80000300a00 */
[----:B--2---:R-:W2:Y:S04]  /*35630*/  LDL.LU.64 R6, [R1+0x1fc0] ;  /* 0x001fc00001067983 */ /* 0x004ea80000300a00 */
[----:B------:R1:W-:Y:S04]  /*35640*/  LDGSTS.E [R10+0x11400], [R4.64], P5 ;  /* 0x11400000040a7fae */ /* 0x0003e8000a92184c */
[----:B------:R1:W-:Y:S04]  /*35650*/  LDGSTS.E [R10+0x12400], [R2.64], P5 ;  /* 0x12400000020a7fae */ /* 0x0003e8000a92184c */
[----:B-1----:R-:W2:Y:S04]  /*35660*/  LDL.LU.64 R4, [R1+0x1fb8] ;  /* 0x001fb80001047983 */ /* 0x002ea80000300a00 */
[----:B------:R-:W2:Y:S04]  /*35670*/  LDL.LU.64 R2, [R1+0x1fb0] ;  /* 0x001fb00001027983 */ /* 0x000ea80000300a00 */
[----:B------:R1:W-:Y:S04]  /*35680*/  LDGSTS.E [R10+0x13400], [R248.64], P5 ;  /* 0x13400000f80a7fae */ /* 0x0003e8000a92184c */
[----:B------:R2:W-:Y:S04]  /*35690*/  LDGSTS.E [R10+0x14400], [R236.64], P5 ;  /* 0x14400000ec0a7fae */ /* 0x0005e8000a92184c */
[----:B------:R2:W-:Y:S04]  /*356a0*/  LDGSTS.E [R10+0x15400], [R220.64], P5 ;  /* 0x15400000dc0a7fae */ /* 0x0005e8000a92184c */
[----:B-1----:R-:W2:Y:S04]  /*356b0*/  LDL.LU.64 R248, [R1+0x1fa8] ;  /* 0x001fa80001f87983 */ /* 0x002ea80000300a00 */
        /* <DEDUP_REMOVED lines=23> */
[----:B--2---:R2:W-:Y:S04]  /*35830*/  LDGSTS.E [R10+0x2c400], [R248.64], P5 ;  /* 0x2c400000f80a7fae */ /* 0x0045e8000a92184c */
[----:B------:R1:W-:Y:S04]  /*35840*/  LDGSTS.E [R10+0x2d400], [R140.64], P5 ;  /* 0x2d4000008c0a7fae */ /* 0x0003e8000a92184c */
[----:B------:R3:W-:Y:S04]  /*35850*/  LDGSTS.E [R10+0x2e400], [R12.64], P5 ;  /* 0x2e4000000c0a7fae */ /* 0x0007e8000a92184c */
[----:B--2---:R-:W2:Y:S04]  /*35860*/  LDL.LU.64 R248, [R1+0x1fa0] ;  /* 0x001fa00001f87983 */ /* 0x004ea80000300a00 */
[----:B-1----:R-:W2:Y:S04]  /*35870*/  LDL.64 R202, [R1+0xc30] ;  /* 0x000c300001ca7983 */ /* 0x002ea80000100a00 */
[----:B------:R-:W2:Y:S04]  /*35880*/  LDL.64 R122, [R1+0xbf0] ;  /* 0x000bf000017a7983 */ /* 0x000ea80000100a00 */
[----:B------:R-:W2:Y:S04]  /*35890*/  LDL.64 R106, [R1+0xbb0] ;  /* 0x000bb000016a7983 */ /* 0x000ea80000100a00 */
[----:B------:R-:W2:Y:S04]  /*358a0*/  LDL.64 R170, [R1+0xb70] ;  /* 0x000b700001aa7983 */ /* 0x000ea80000100a00 */
[----:B------:R-:W2:Y:S04]  /*358b0*/  LDL.64 R58, [R1+0xb30] ;  /* 0x000b3000013a7983 */ /* 0x000ea80000100a00 */
[----:B------:R-:W2:Y:S04]  /*358c0*/  LDL.64 R234, [R1+0xaf0] ;  /* 0x000af00001ea7983 */ /* 0x000ea80000100a00 */
[----:B------:R-:W-:Y:S04]  /*358d0*/  STL.64 [R1+0x1b50], R140 ;  /* 0x001b508c01007387 */ /* 0x000fe80000100a00 */
[----:B------:R-:W-:Y:S04]  /*358e0*/  STL.64 [R1+0x1b58], R12 ;  /* 0x001b580c01007387 */ /* 0x000fe80000100a00 */
[----:B------:R-:W-:Y:S04]  /*358f0*/  STL.64 [R1+0x1b68], R154 ;  /* 0x001b689a01007387 */ /* 0x000fe80000100a00 */
[----:B------:R-:W-:Y:S04]  /*35900*/  STL.64 [R1+0x1b70], R26 ;  /* 0x001b701a01007387 */ /* 0x000fe80000100a00 */
[----:B------:R1:W-:Y:S04]  /*35910*/  LDGSTS.E [R10+0x2f400], [R154.64], P5 ;  /* 0x2f4000009a0a7fae */ /* 0x0003e8000a92184c */
[----:B---3--:R-:W-:Y:S04]  /*35920*/  STL.64 [R1+0x1b78], R14 ;  /* 0x001b780e01007387 */ /* 0x008fe80000100a00 */
        /* <DEDUP_REMOVED lines=27> */
[----:B-1----:R-:W4:Y:S04]  /*35ae0*/  LDL.LU.64 R142, [R1+0x3c0] ;  /* 0x0003c000018e7983 */ /* 0x002f280000300a00 */
[----:B------:R1:W-:Y:S04]  /*35af0*/  LDGSTS.E [R10+0x3e400], [R222.64], P5 ;  /* 0x3e400000de0a7fae */ /* 0x0003e8000a92184c */
[----:B------:R-:W4:Y:S04]  /*35b00*/  LDL.LU.64 R126, [R1+0x300] ;  /* 0x00030000017e7983 */ /* 0x000f280000300a00 */
[----:B------:R1:W-:Y:S04]  /*35b10*/  LDGSTS.E [R10+0x3f400], [R238.64], P5 ;  /* 0x3f400000ee0a7fae */ /* 0x0003e8000a92184c */
[----:B------:R1:W-:Y:S01]  /*35b20*/  STL.64 [R1+0x1bf0], R238 ;  /* 0x001bf0ee01007387 */ /* 0x0003e20000100a00 */
[----:B------:R-:W-:-:S03]  /*35b30*/  LOP3.LUT R91, R11, 0x30, RZ, 0x3c, !PT ;  /* 0x000000300b5b7812 */ /* 0x000fc600078e3cff */
[----:B-1----:R-:W4:Y:S04]  /*35b40*/  LDL.LU.64 R238, [R1+0x340] ;  /* 0x0003400001ee7983 */ /* 0x002f280000300a00 */
[----:B---3--:R-:W3:Y:S04]  /*35b50*/  LDL.LU.64 R206, [R1+0x1c0] ;  /* 0x0001c00001ce7983 */ /* 0x008ee80000300a00 */
[----:B------:R-:W3:Y:S04]  /*35b60*/  LDL.LU.64 R44, [R1+0x180] ;  /* 0x00018000012c7983 */ /* 0x000ee80000300a00 */
[----:B------:R-:W3:Y:S04]  /*35b70*/  LDL.LU.64 R46, [R1+0x140] ;  /* 0x00014000012e7983 */ /* 0x000ee80000300a00 */
[----:B------:R-:W3:Y:S04]  /*35b80*/  LDL.LU.64 R140, [R1+0x100] ;  /* 0x00010000018c7983 */ /* 0x000ee80000300a00 */
[----:B------:R-:W3:Y:S04]  /*35b90*/  LDL.LU.64 R124, [R1+0xc0] ;  /* 0x0000c000017c7983 */ /* 0x000ee80000300a00 */
[----:B------:R-:W3:Y:S04]  /*35ba0*/  LDL.LU.64 R42, [R1+0x80] ;  /* 0x00008000012a7983 */ /* 0x000ee80000300a00 */
[----:B------:R-:W3:Y:S04]  /*35bb0*/  LDL.LU.64 R138, [R1+0x40] ;  /* 0x00004000018a7983 */ /* 0x000ee80000300a00 */
[----:B------:R-:W3:Y:S04]  /*35bc0*/  LDL.LU.64 R10, [R1] ;  /* 0x00000000010a7983 */ /* 0x000ee80000300a00 */
[----:B------:R-:W3:Y:S04]  /*35bd0*/  LDL.64 R94, [R1+0xab0] ;  /* 0x000ab000015e7983 */ /* 0x000ee80000100a00 */
        /* <DEDUP_REMOVED lines=21> */
[----:B------:R2:W-:Y:S04]  /*35d30*/  LDGSTS.E [R91+0x2600], [R106.64], P5 ;  /* 0x026000006a5b7fae */ /* 0x0005e8000a92184c */
[----:B-1----:R-:W4:Y:S04]  /*35d40*/  LDL.64 R202, [R1+0x9f0] ;  /* 0x0009f00001ca7983 */ /* 0x002f280000100a00 */
[----:B--2---:R-:W2:Y:S04]  /*35d50*/  LDL.64 R122, [R1+0x9b0] ;  /* 0x0009b000017a7983 */ /* 0x004ea80000100a00 */
[----:B------:R-:W2:Y:S04]  /*35d60*/  LDL.64 R106, [R1+0x970] ;  /* 0x00097000016a7983 */ /* 0x000ea80000100a00 */
[----:B------:R1:W-:Y:S04]  /*35d70*/  LDGSTS.E [R91+0x3600], [R170.64], P5 ;  /* 0x03600000aa5b7fae */ /* 0x0003e8000a92184c */
[----:B------:R-:W2:Y:S04]  /*35d80*/  LDL.64 R28, [R1+0x4d0] ;  /* 0x0004d000011c7983 */ /* 0x000ea80000100a00 */
[----:B------:R1:W-:Y:S04]  /*35d90*/  LDGSTS.E [R91+0x4600], [R58.64], P5 ;  /* 0x046000003a5b7fae */ /* 0x0003e8000a92184c */
[----:B-1----:R-:W2:Y:S04]  /*35da0*/  LDL.64 R170, [R1+0x490] ;  /* 0x0004900001aa7983 */ /* 0x002ea80000100a00 */
[----:B------:R1:W-:Y:S04]  /*35db0*/  LDGSTS.E [R91+0x5600], [R234.64], P5 ;  /* 0x05600000ea5b7fae */ /* 0x0003e8000a92184c */
[----:B------:R-:W2:Y:S04]  /*35dc0*/  LDL.64 R58, [R1+0x440] ;  /* 0x00044000013a7983 */ /* 0x000ea80000100a00 */
[----:B-1----:R-:W2:Y:S04]  /*35dd0*/  LDL.64 R234, [R1+0x400] ;  /* 0x0004000001ea7983 */ /* 0x002ea80000100a00 */
[----:B---3--:R1:W-:Y:S04]  /*35de0*/  LDGSTS.E [R91+0x6600], [R94.64], P5 ;  /* 0x066000005e5b7fae */ /* 0x0083e8000a92184c */
[----:B----4-:R3:W-:Y:S04]  /*35df0*/  LDGSTS.E [R91+0x7600], [R218.64], P5 ;  /* 0x07600000da5b7fae */ /* 0x0107e8000a92184c */
[----:B------:R1:W-:Y:S04]  /*35e00*/  LDGSTS.E [R91+0x8600], [R78.64], P5 ;  /* 0x086000004e5b7fae */ /* 0x0003e8000a92184c */
[----:B---3--:R-:W3:Y:S04]  /*35e10*/  LDL.64 R218, [R1+0x380] ;  /* 0x0003800001da7983 */ /* 0x008ee80000100a00 */
[----:B------:R4:W-:Y:S04]  /*35e20*/  LDGSTS.E [R91+0x9600], [R202.64], P5 ;  /* 0x09600000ca5b7fae */ /* 0x0009e8000a92184c */
[----:B--2---:R2:W-:Y:S04]  /*35e30*/  LDGSTS.E [R91+0xa600], [R122.64], P5 ;  /* 0x0a6000007a5b7fae */ /* 0x0045e8000a92184c */
[----:B------:R1:W-:Y:S04]  /*35e40*/  LDGSTS.E [R91+0xb600], [R106.64], P5 ;  /* 0x0b6000006a5b7fae */ /* 0x0003e8000a92184c */
[----:B----4-:R-:W4:Y:S04]  /*35e50*/  LDL.64 R202, [R1+0x2c0] ;  /* 0x0002c00001ca7983 */ /* 0x010f280000100a00 */
[----:B--2---:R-:W2:Y:S04]  /*35e60*/  LDL.64 R122, [R1+0x280] ;  /* 0x00028000017a7983 */ /* 0x004ea80000100a00 */
[----:B-1----:R-:W2:Y:S04]  /*35e70*/  LDL.64 R106, [R1+0x240] ;  /* 0x00024000016a7983 */ /* 0x002ea80000100a00 */
        /* <DEDUP_REMOVED lines=23> */
[----:B------:R-:W-:Y:S04]  /*35ff0*/  STL.64 [R1+0x1cb8], R238 ;  /* 0x001cb8ee01007387 */ /* 0x000fe80000100a00 */
[----:B------:R-:W-:Y:S04]  /*36000*/  STL.64 [R1+0x1ca0], R126 ;  /* 0x001ca07e01007387 */ /* 0x000fe80000100a00 */
[----:B---3--:R3:W-:Y:S04]  /*36010*/  LDGSTS.E [R91+0x22600], [R218.64], P5 ;  /* 0x22600000da5b7fae */ /* 0x0087e8000a92184c */
[----:B------:R3:W-:Y:S04]  /*36020*/  LDGSTS.E [R91+0x23600], [R238.64], P5 ;  /* 0x23600000ee5b7fae */ /* 0x0007e8000a92184c */
[----:B------:R3:W-:Y:S04]  /*36030*/  LDGSTS.E [R91+0x24600], [R126.64], P5 ;  /* 0x246000007e5b7fae */ /* 0x0007e8000a92184c */
[----:B----4-:R4:W-:Y:S04]  /*36040*/  LDGSTS.E [R91+0x25600], [R202.64], P5 ;  /* 0x25600000ca5b7fae */ /* 0x0109e8000a92184c */
[----:B--2---:R3:W-:Y:S04]  /*36050*/  LDGSTS.E [R91+0x26600], [R122.64], P5 ;  /* 0x266000007a5b7fae */ /* 0x0047e8000a92184c */
[----:B------:R2:W-:Y:S04]  /*36060*/  LDGSTS.E [R91+0x27600], [R106.64], P5 ;  /* 0x276000006a5b7fae */ /* 0x0005e8000a92184c */
[----:B------:R1:W-:Y:S04]  /*36070*/  LDGSTS.E [R91+0x28600], [R248.64], P5 ;  /* 0x28600000f85b7fae */ /* 0x0003e8000a92184c */
[----:B------:R3:W-:Y:S04]  /*36080*/  LDGSTS.E [R91+0x29600], [R206.64], P5 ;  /* 0x29600000ce5b7fae */ /* 0x0007e8000a92184c */
[----:B------:R3:W-:Y:S04]  /*36090*/  LDGSTS.E [R91+0x2a600], [R44.64], P5 ;  /* 0x2a6000002c5b7fae */ /* 0x0007e8000a92184c */
[----:B-1----:R-:W3:Y:S04]  /*360a0*/  LDL.LU.64 R248, [R1+0x1f98] ;  /* 0x001f980001f87983 */ /* 0x002ee80000300a00 */
[----:B----4-:R-:W4:Y:S04]  /*360b0*/  LDL.64 R202, [R1+0xc28] ;  /* 0x000c280001ca7983 */ /* 0x010f280000100a00 */
[----:B--2---:R-:W4:Y:S04]  /*360c0*/  LDL.64 R106, [R1+0xbe8] ;  /* 0x000be800016a7983 */ /* 0x004f280000100a00 */
[----:B------:R-:W-:Y:S04]  /*360d0*/  STL.64 [R1+0x1bf8], R206 ;  /* 0x001bf8ce01007387 */ /* 0x000fe80000100a00 */
[----:B------:R-:W-:Y:S04]  /*360e0*/  STL.64 [R1+0x1c00], R44 ;  /* 0x001c002c01007387 */ /* 0x000fe80000100a00 */
[----:B------:R-:W-:Y:S04]  /*360f0*/  STL.64 [R1+0x1c08], R46 ;  /* 0x001c082e01007387 */ /* 0x000fe80000100a00 */
[----:B------:R-:W-:Y:S04]  /*36100*/  STL.64 [R1+0x1c10], R140 ;  /* 0x001c108c01007387 */ /* 0x000fe80000100a00 */
        /* <DEDUP_REMOVED lines=36> */
[----:B------:R-:W2:Y:S04]  /*36350*/  LDL.LU.64 R186, [R1+0x378] ;  /* 0x0003780001ba7983 */ /* 0x000ea80000300a00 */
[----:B------:R1:W-:Y:S04]  /*36360*/  LDGSTS.E [R91+0x3d600], [R208.64], P5 ;  /* 0x3d600000d05b7fae */ /* 0x0003e8000a92184c */
[----:B------:R-:W2:Y:S04]  /*36370*/  LDL.LU.64 R12, [R1+0x338] ;  /* 0x00033800010c7983 */ /* 0x000ea80000300a00 */
[----:B------:R3:W-:Y:S04]  /*36380*/  LDGSTS.E [R91+0x3e600], [R224.64], P5 ;  /* 0x3e600000e05b7fae */ /* 0x0007e8000a92184c */
[----:B------:R-:W-:Y:S04]  /*36390*/  STL.64 [R1+0x1cb0], R240 ;  /* 0x001cb0f001007387 */ /* 0x000fe80000100a00 */
[----:B------:R3:W-:Y:S04]  /*363a0*/  LDGSTS.E [R91+0x3f600], [R240.64], P5 ;  /* 0x3f600000f05b7fae */ /* 0x0007e8000a92184c */
[----:B-1----:R-:W2:Y:S04]  /*363b0*/  LDL.LU.64 R208, [R1+0x2f8] ;  /* 0x0002f80001d07983 */ /* 0x002ea80000300a00 */
[----:B------:R-:W2:Y:S04]  /*363c0*/  LDL.LU.64 R140, [R1+0x2b8] ;  /* 0x0002b800018c7983 */ /* 0x000ea80000300a00 */
[----:B---3--:R-:W1:Y:S04]  /*363d0*/  S2R R91, SR_TID.X ;  /* 0x00000000005b7919 */ /* 0x008e680000002100 */
[----:B------:R-:W3:Y:S04]  /*363e0*/  LDL.LU.64 R96, [R1+0x278] ;  /* 0x0002780001607983 */ /* 0x000ee80000300a00 */
[----:B------:R-:W2:Y:S04]  /*363f0*/  LDL.LU.64 R16, [R1+0x238] ;  /* 0x0002380001107983 */ /* 0x000ea80000300a00 */
        /* <DEDUP_REMOVED lines=8> */
[----:B------:R-:W2:Y:S04]  /*36480*/  LDL.64 R138, [R1+0xba8] ;  /* 0x000ba800018a7983 */ /* 0x000ea80000100a00 */
[----:B------:R-:W3:Y:S04]  /*36490*/  LDL.64 R42, [R1+0xb68] ;  /* 0x000b6800012a7983 */ /* 0x000ee80000100a00 */
[----:B------:R-:W3:Y:S04]  /*364a0*/  LDL.64 R124, [R1+0xb28] ;  /* 0x000b2800017c7983 */ /* 0x000ee80000100a00 */
[----:B------:R-:W3:Y:S04]  /*364b0*/  LDL.64 R44, [R1+0xae8] ;  /* 0x000ae800012c7983 */ /* 0x000ee80000100a00 */
[----:B------:R-:W3:Y:S04]  /*364c0*/  LDL.64 R206, [R1+0xaa8] ;  /* 0x000aa80001ce7983 */ /* 0x000ee80000100a00 */
[----:B------:R-:W3:Y:S04]  /*364d0*/  LDL.64 R126, [R1+0xa68] ;  /* 0x000a6800017e7983 */ /* 0x000ee80000100a00 */
[----:B------:R-:W3:Y:S04]  /*364e0*/  LDL.64 R238, [R1+0xa28] ;  /* 0x000a280001ee7983 */ /* 0x000ee80000100a00 */
[----:B------:R-:W3:Y:S04]  /*364f0*/  LDL.64 R142, [R1+0x9e8] ;  /* 0x0009e800018e7983 */ /* 0x000ee80000100a00 */
[----:B------:R-:W3:Y:S04]  /*36500*/  LDL.64 R222, [R1+0x9a8] ;  /* 0x0009a80001de7983 */ /* 0x000ee80000100a00 */
[----:B------:R-:W3:Y:S01]  /*36510*/  LDL.64 R174, [R1+0x968] ;  /* 0x0009680001ae7983 */ /* 0x000ee20000100a00 */
[----:B-1----:R-:W-:-:S03]  /*36520*/  LOP3.LUT R91, R91, 0x7f, RZ, 0xc0, !PT ;  /* 0x0000007f5b5b7812 */ /* 0x002fc600078ec0ff */
[----:B------:R-:W3:Y:S04]  /*36530*/  LDL.64 R158, [R1+0x928] ;  /* 0x00092800019e7983 */ /* 0x000ee80000100a00 */
[----:B------:R-:W3:Y:S04]  /*36540*/  LDL.64 R110, [R1+0x8e8] ;  /* 0x0008e800016e7983 */ /* 0x000ee80000100a00 */
[----:B------:R-:W3:Y:S04]  /*36550*/  LDL.64 R94, [R1+0x888] ;  /* 0x00088800015e7983 */ /* 0x000ee80000100a00 */
[----:B------:R-:W3:Y:S04]  /*36560*/  LDL.64 R78, [R1+0x848] ;  /* 0x00084800014e7983 */ /* 0x000ee80000100a00 */
[----:B------:R-:W3:Y:S01]  /*36570*/  LDL.64 R62, [R1+0x808] ;  /* 0x00080800013e7983 */ /* 0x000ee20000100a00 */
[----:B------:R-:W-:-:S03]  /*36580*/  IMAD.SHL.U32 R91, R91, 0x4, RZ ;  /* 0x000000045b5b7824 */ /* 0x000fc600078e00ff */
[----:B------:R-:W3:Y:S04]  /*36590*/  LDL.64 R14, [R1+0x7c8] ;  /* 0x0007c800010e7983 */ /* 0x000ee80000100a00 */
[----:B------:R-:W3:Y:S04]  /*365a0*/  LDL.64 R26, [R1+0x788] ;  /* 0x00078800011a7983 */ /* 0x000ee80000100a00 */
[----:B------:R-:W3:Y:S04]  /*365b0*/  LDL.64 R154, [R1+0x748] ;  /* 0x00074800019a7983 */ /* 0x000ee80000100a00 */
[----:B------:R-:W3:Y:S04]  /*365c0*/  LDL.64 R220, [R1+0x708] ;  /* 0x0007080001dc7983 */ /* 0x000ee80000100a00 */
[----:B------:R-:W3:Y:S01]  /*365d0*/  LDL.64 R204, [R1+0x6c8] ;  /* 0x0006c80001cc7983 */ /* 0x000ee20000100a00 */
[----:B------:R-:W-:-:S03]  /*365e0*/  LOP3.LUT R91, R91, 0x40, RZ, 0x3c, !PT ;  /* 0x000000405b5b7812 */ /* 0x000fc600078e3cff */
        /* <DEDUP_REMOVED lines=8> */
[----:B----4-:R1:W-:Y:S04]  /*36670*/  LDGSTS.E [R91+0x800], [R202.64], P5 ;  /* 0x00800000ca5b7fae */ /* 0x0103e8000a92184c */
[----:B------:R-:W4:Y:S04]  /*36680*/  LDL.64 R218, [R1+0x488] ;  /* 0x0004880001da7983 */ /* 0x000f280000100a00 */
[----:B------:R1:W-:Y:S04]  /*36690*/  LDGSTS.E [R91+0x1800], [R106.64], P5 ;  /* 0x018000006a5b7fae */ /* 0x0003e8000a92184c */
[----:B-1----:R-:W4:Y:S04]  /*366a0*/  LDL.64 R202, [R1+0x438] ;  /* 0x0004380001ca7983 */ /* 0x002f280000100a00 */
[----:B------:R-:W4:Y:S04]  /*366b0*/  LDL.64 R106, [R1+0x3f8] ;  /* 0x0003f800016a7983 */ /* 0x000f280000100a00 */
[----:B--2---:R1:W-:Y:S04]  /*366c0*/  LDGSTS.E [R91+0x2800], [R138.64], P5 ;  /* 0x028000008a5b7fae */ /* 0x0043e8000a92184c */
[----:B---3--:R2:W-:Y:S04]  /*366d0*/  LDGSTS.E [R91+0x3800], [R42.64], P5 ;  /* 0x038000002a5b7fae */ /* 0x0085e8000a92184c */
        /* <DEDUP_REMOVED lines=26> */
[----:B----4-:R4:W-:Y:S04]  /*36880*/  LDGSTS.E [R91+0x1e800], [R218.64], P5 ;  /* 0x1e800000da5b7fae */ /* 0x0109e8000a92184c */
[----:B------:R1:W-:Y:S04]  /*36890*/  LDGSTS.E [R91+0x1f800], [R202.64], P5 ;  /* 0x1f800000ca5b7fae */ /* 0x0003e8000a92184c */
[----:B------:R1:W-:Y:S04]  /*368a0*/  LDGSTS.E [R91+0x20800], [R106.64], P5 ;  /* 0x208000006a5b7fae */ /* 0x0003e8000a92184c */
[----:B------:R1:W-:Y:S04]  /*368b0*/  LDGSTS.E [R91+0x21800], [R248.64], P5 ;  /* 0x21800000f85b7fae */ /* 0x0003e8000a92184c */
[----:B------:R2:W-:Y:S04]  /*368c0*/  LDGSTS.E [R91+0x22800], [R186.64], P5 ;  /* 0x22800000ba5b7fae */ /* 0x0005e8000a92184c */
[----:B------:R2:W-:Y:S04]  /*368d0*/  LDGSTS.E [R91+0x23800], [R12.64], P5 ;  /* 0x238000000c5b7fae */ /* 0x0005e8000a92184c */
[----:B-1----:R-:W3:Y:S04]  /*368e0*/  LDL.LU.64 R248, [R1+0x1f90] ;  /* 0x001f900001f87983 */ /* 0x002ee80000300a00 */
[----:B------:R-:W-:Y:S04]  /*368f0*/  STL.64 [R1+0x1ce0], R186 ;  /* 0x001ce0ba01007387 */ /* 0x000fe80000100a00 */
        /* <DEDUP_REMOVED lines=32> */
[----:B------:R-:W3:Y:S04]  /*36b00*/  LDL.64 R64, [R1+0xc20] ;  /* 0x000c200001407983 */ /* 0x000ee80000100a00 */
[----:B------:R1:W-:Y:S04]  /*36b10*/  LDGSTS.E [R91+0x28800], [R46.64], P5 ;  /* 0x288000002e5b7fae */ /* 0x0003e8000a92184c */
[----:B------:R-:W3:Y:S04]  /*36b20*/  LDL.64 R32, [R1+0xbe0] ;  /* 0x000be00001207983 */ /* 0x000ee80000100a00 */
[----:B------:R1:W-:Y:S04]  /*36b30*/  LDGSTS.E [R91+0x29800], [R190.64], P5 ;  /* 0x29800000be5b7fae */ /* 0x0003e8000a92184c */
[----:B------:R-:W3:Y:S04]  /*36b40*/  LDL.64 R138, [R1+0xba0] ;  /* 0x000ba000018a7983 */ /* 0x000ee80000100a00 */
[----:B------:R1:W-:Y:S04]  /*36b50*/  LDGSTS.E [R91+0x2a800], [R28.64], P5 ;  /* 0x2a8000001c5b7fae */ /* 0x0003e8000a92184c */
[----:B--2---:R-:W2:Y:S04]  /*36b60*/  LDL.64 R42, [R1+0xb60] ;  /* 0x000b6000012a7983 */ /* 0x004ea80000100a00 */
[----:B------:R1:W-:Y:S04]  /*36b70*/  LDGSTS.E [R91+0x2b800], [R30.64], P5 ;  /* 0x2b8000001e5b7fae */ /* 0x0003e8000a92184c */
[----:B------:R-:W2:Y:S04]  /*36b80*/  LDL.64 R206, [R1+0xb20] ;  /* 0x000b200001ce7983 */ /* 0x000ea80000100a00 */
        /* <DEDUP_REMOVED lines=33> */
[----:B----4-:R-:W4:Y:S04]  /*36da0*/  LDL.64 R218, [R1+0x6c0] ;  /* 0x0006c00001da7983 */ /* 0x010f280000100a00 */
[----:B------:R-:W4:Y:S04]  /*36db0*/  LDL.64 R202, [R1+0x680] ;  /* 0x0006800001ca7983 */ /* 0x000f280000100a00 */
[----:B------:R3:W-:Y:S04]  /*36dc0*/  LDGSTS.E [R91+0x3d800], [R210.64], P5 ;  /* 0x3d800000d25b7fae */ /* 0x0007e8000a92184c */
[----:B-1----:R-:W4:Y:S04]  /*36dd0*/  LDL.LU.64 R178, [R1+0x5c0] ;  /* 0x0005c00001b27983 */ /* 0x002f280000300a00 */
[----:B------:R1:W-:Y:S04]  /*36de0*/  LDGSTS.E [R91+0x3e800], [R226.64], P5 ;  /* 0x3e800000e25b7fae */ /* 0x0003e8000a92184c */
[----:B------:R-:W4:Y:S04]  /*36df0*/  LDL.LU.64 R66, [R1+0x580] ;  /* 0x0005800001427983 */ /* 0x000f280000300a00 */
[----:B------:R1:W-:Y:S04]  /*36e00*/  LDGSTS.E [R91+0x3f800], [R242.64], P5 ;  /* 0x3f800000f25b7fae */ /* 0x0003e8000a92184c */
[----:B------:R1:W-:Y:S04]  /*36e10*/  STL.64 [R1+0x1db0], R242 ;  /* 0x001db0f201007387 */ /* 0x0003e80000100a00 */
[----:B-1----:R-:W4:Y:S04]  /*36e20*/  LDL.LU.64 R242, [R1+0x600] ;  /* 0x0006000001f27983 */ /* 0x002f280000300a00 */
[----:B------:R-:W4:Y:S04]  /*36e30*/  LDL.LU.64 R224, [R1+0x540] ;  /* 0x0005400001e07983 */ /* 0x000f280000300a00 */
[----:B------:R-:W4:Y:S04]  /*36e40*/  LDL.LU.64 R176, [R1+0x500] ;  /* 0x0005000001b07983 */ /* 0x000f280000300a00 */
[----:B------:R-:W4:Y:S04]  /*36e50*/  LDL.LU.64 R238, [R1+0x4c0] ;  /* 0x0004c00001ee7983 */ /* 0x000f280000300a00 */
[----:B------:R-:W4:Y:S04]  /*36e60*/  LDL.LU.64 R98, [R1+0x470] ;  /* 0x0004700001627983 */ /* 0x000f280000300a00 */
[----:B------:R-:W4:Y:S04]  /*36e70*/  LDL.LU.64 R50, [R1+0x430] ;  /* 0x0004300001327983 */ /* 0x000f280000300a00 */
[----:B------:R-:W4:Y:S04]  /*36e80*/  LDL.LU.64 R170, [R1+0x3f0] ;  /* 0x0003f00001aa7983 */ /* 0x000f280000300a00 */
[----:B------:R-:W4:Y:S04]  /*36e90*/  LDL.LU.64 R28, [R1+0x3b0] ;  /* 0x0003b000011c7983 */ /* 0x000f280000300a00 */
[----:B---3--:R-:W3:Y:S04]  /*36ea0*/  LDL.LU.64 R124, [R1+0x370] ;  /* 0x00037000017c7983 */ /* 0x008ee80000300a00 */
[----:B------:R-:W3:Y:S04]  /*36eb0*/  LDL.LU.64 R240, [R1+0x330] ;  /* 0x0003300001f07983 */ /* 0x000ee80000300a00 */
        /* <DEDUP_REMOVED lines=12> */
[----:B------:R-:W1:Y:S02]  /*36f80*/  S2R R91, SR_TID.X ;  /* 0x00000000005b7919 */ /* 0x000e640000002100 */
[----:B-1----:R-:W-:-:S05]  /*36f90*/  LOP3.LUT R91, R91, 0x7f, RZ, 0xc0, !PT ;  /* 0x0000007f5b5b7812 */ /* 0x002fca00078ec0ff */
[----:B------:R-:W-:-:S05]  /*36fa0*/  IMAD.SHL.U32 R91, R91, 0x4, RZ ;  /* 0x000000045b5b7824 */ /* 0x000fca00078e00ff */
[----:B------:R-:W-:-:S05]  /*36fb0*/  LOP3.LUT R91, R91, 0x50, RZ, 0x3c, !PT ;  /* 0x000000505b5b7812 */ /* 0x000fca00078e3cff */
[----:B------:R1:W-:Y:S04]  /*36fc0*/  LDGSTS.E [R91+0xa00], [R64.64], P5 ;  /* 0x00a00000405b7fae */ /* 0x0003e8000a92184c */
[----:B------:R1:W-:Y:S04]  /*36fd0*/  LDGSTS.E [R91+0x1a00], [R32.64], P5 ;  /* 0x01a00000205b7fae */ /* 0x0003e8000a92184c */
[----:B------:R1:W-:Y:S04]  /*36fe0*/  LDGSTS.E [R91+0x2a00], [R138.64], P5 ;  /* 0x02a000008a5b7fae */ /* 0x0003e8000a92184c */
[----:B--2---:R2:W-:Y:S04]  /*36ff0*/  LDGSTS.E [R91+0x3a00], [R42.64], P5 ;  /* 0x03a000002a5b7fae */ /* 0x0045e8000a92184c */
        /* <DEDUP_REMOVED lines=20> */
[----:B-1----:R-:W2:Y:S04]  /*37140*/  LDL.LU.64 R248, [R1+0x1f88] ;  /* 0x001f880001f87983 */ /* 0x002ea80000300a00 */
        /* <DEDUP_REMOVED lines=77> */
[----:B------:R-:W3:Y:S04]  /*37620*/  LDL.64 R60, [R1+0xc18] ;  /* 0x000c1800013c7983 */ /* 0x000ee80000100a00 */
[----:B------:R-:W3:Y:S04]  /*37630*/  LDL.64 R58, [R1+0xbd8] ;  /* 0x000bd800013a7983 */ /* 0x000ee80000100a00 */
[----:B------:R-:W3:Y:S04]  /*37640*/  LDL.64 R202, [R1+0xb98] ;  /* 0x000b980001ca7983 */ /* 0x000ee80000100a00 */
[----:B-1----:R-:W3:Y:S04]  /*37650*/  LDL.LU.64 R212, [R1+0xad8] ;  /* 0x000ad80001d47983 */ /* 0x002ee80000300a00 */
[----:B------:R-:W3:Y:S04]  /*37660*/  LDL.LU.64 R180, [R1+0xa98] ;  /* 0x000a980001b47983 */ /* 0x000ee80000300a00 */
[----:B------:R-:W3:Y:S04]  /*37670*/  LDL.LU.64 R148, [R1+0xa58] ;  /* 0x000a580001947983 */ /* 0x000ee80000300a00 */
[----:B------:R3:W-:Y:S04]  /*37680*/  LDGSTS.E [R91+0x3ea00], [R228.64], P5 ;  /* 0x3ea00000e45b7fae */ /* 0x0007e8000a92184c */
[----:B------:R-:W3:Y:S04]  /*37690*/  LDL.LU.64 R48, [R1+0xa18] ;  /* 0x000a180001307983 */ /* 0x000ee80000300a00 */
[----:B------:R1:W-:Y:S04]  /*376a0*/  LDGSTS.E [R91+0x3fa00], [R244.64], P5 ;  /* 0x3fa00000f45b7fae */ /* 0x0003e8000a92184c */
[----:B------:R1:W-:Y:S04]  /*376b0*/  STL.64 [R1+0x1ef0], R244 ;  /* 0x001ef0f401007387 */ /* 0x0003e80000100a00 */
[----:B-1----:R-:W3:Y:S04]  /*376c0*/  LDL.LU.64 R244, [R1+0xb18] ;  /* 0x000b180001f47983 */ /* 0x002ee80000300a00 */
        /* <DEDUP_REMOVED lines=19> */
[----:B--2---:R-:W2:Y:S04]  /*37800*/  LDL.LU.64 R42, [R1+0x4f8] ;  /* 0x0004f800012a7983 */ /* 0x004ea80000300a00 */
        /* <DEDUP_REMOVED lines=17> */
[----:B----4-:R-:W4:Y:S04]  /*37920*/  LDL.LU.64 R218, [R1+0x68] ;  /* 0x0000680001da7983 */ /* 0x010f280000300a00 */
[----:B---3--:R-:W3:Y:S01]  /*37930*/  LDL.LU.64 R90, [R1+0x28] ;  /* 0x00002800015a7983 */ /* 0x008ee20000300a00 */
[----:B------:R-:W-:-:S05]  /*37940*/  IMAD.SHL.U32 R74, R74, 0x4, RZ ;  /* 0x000000044a4a7824 */ /* 0x000fca00078e00ff */
[----:B------:R-:W-:-:S05]  /*37950*/  LOP3.LUT R74, R74, 0x60, RZ, 0x3c, !PT ;  /* 0x000000604a4a7812 */ /* 0x000fca00078e3cff */
[----:B------:R1:W-:Y:S04]  /*37960*/  LDGSTS.E [R74+0xc00], [R60.64], P5 ;  /* 0x00c000003c4a7fae */ /* 0x0003e8000a92184c */
[----:B------:R1:W-:Y:S04]  /*37970*/  LDGSTS.E [R74+0x1c00], [R58.64], P5 ;  /* 0x01c000003a4a7fae */ /* 0x0003e8000a92184c */
[----:B------:R1:W-:Y:S04]  /*37980*/  LDGSTS.E [R74+0x2c00], [R202.64], P5 ;  /* 0x02c00000ca4a7fae */ /* 0x0003e8000a92184c */
[----:B------:R1:W-:Y:S04]  /*37990*/  LDGSTS.E [R74+0x3c00], [R248.64], P5 ;  /* 0x03c00000f84a7fae */ /* 0x0003e8000a92184c */
[----:B-1----:R-:W3:Y:S04]  /*379a0*/  LDL.LU.64 R248, [R1+0x1f80] ;  /* 0x001f800001f87983 */ /* 0x002ee80000300a00 */
[----:B------:R1:W-:Y:S04]  /*379b0*/  STL.64 [R1+0x1f40], R244 ;  /* 0x001f40f401007387 */ /* 0x0003e80000100a00 */
[----:B------:R-:W-:Y:S04]  /*379c0*/  STL.64 [R1+0x1f30], R212 ;  /* 0x001f30d401007387 */ /* 0x000fe80000100a00 */
[----:B------:R-:W-:Y:S04]  /*379d0*/  STL.64 [R1+0x1f20], R180 ;  /* 0x001f20b401007387 */ /* 0x000fe80000100a00 */
[----:B------:R-:W-:Y:S04]  /*379e0*/  STL.64 [R1+0x1f10], R148 ;  /* 0x001f109401007387 */ /* 0x000fe80000100a00 */
[----:B------:R-:W-:Y:S04]  /*379f0*/  STL.64 [R1+0x1f00], R48 ;  /* 0x001f003001007387 */ /* 0x000fe80000100a00 */
[----:B------:R1:W-:Y:S04]  /*37a00*/  STL.64 [R1+0x1ef8], R176 ;  /* 0x001ef8b001007387 */ /* 0x0003e80000100a00 */
        /* <DEDUP_REMOVED lines=20> */
[----:B-1----:R-:W3:Y:S04]  /*37b50*/  LDL.LU.64 R244, [R1+0xe30] ;  /* 0x000e300001f47983 */ /* 0x002ee80000300a00 */
[----:B------:R1:W-:Y:S04]  /*37b60*/  LDGSTS.E [R74+0xec00], [R44.64], P5 ;  /* 0x0ec000002c4a7fae */ /* 0x0003e8000a92184c */
[----:B------:R-:W3:Y:S04]  /*37b70*/  LDL.LU.64 R176, [R1+0xe20] ;  /* 0x000e200001b07983 */ /* 0x000ee80000300a00 */
[----:B------:R1:W-:Y:S04]  /*37b80*/  LDGSTS.E [R74+0xfc00], [R240.64], P5 ;  /* 0x0fc00000f04a7fae */ /* 0x0003e8000a92184c */
[----:B------:R-:W3:Y:S04]  /*37b90*/  LDL.LU.64 R148, [R1+0xe10] ;  /* 0x000e100001947983 */ /* 0x000ee80000300a00 */
[----:B------:R1:W-:Y:S04]  /*37ba0*/  LDGSTS.E [R74+0x10c00], [R36.64], P5 ;  /* 0x10c00000244a7fae */ /* 0x0003e8000a92184c */
[----:B------:R-:W3:Y:S04]  /*37bb0*/  LDL R228, [R1+0x480] ;  /* 0x0004800001e47983 */ /* 0x000ee80000100800 */
[----:B------:R1:W-:Y:S04]  /*37bc0*/  LDGSTS.E [R74+0x11c00], [R106.64], P5 ;  /* 0x11c000006a4a7fae */ /* 0x0003e8000a92184c */
[----:B------:R-:W3:Y:S04]  /*37bd0*/  LDL.LU.64 R212, [R1+0xc10] ;  /* 0x000c100001d47983 */ /* 0x000ee80000300a00 */
        /* <DEDUP_REMOVED lines=20> */
[----:B--2---:R1:W-:Y:S04]  /*37d20*/  LDGSTS.E [R74+0x1cc00], [R42.64], P5 ;  /* 0x1cc000002a4a7fae */ /* 0x0043e8000a92184c */
[----:B------:R-:W2:Y:S04]  /*37d30*/  LDL.LU.64 R28, [R1+0x950] ;  /* 0x00095000011c7983 */ /* 0x000ea80000300a00 */
[----:B------:R1:W-:Y:S04]  /*37d40*/  LDGSTS.E [R74+0x1dc00], [R130.64], P5 ;  /* 0x1dc00000824a7fae */ /* 0x0003e8000a92184c */
        /* <DEDUP_REMOVED lines=33> */
[----:B----4-:R1:W-:Y:S04]  /*37f60*/  LDGSTS.E [R74+0x2ec00], [R218.64], P5 ;  /* 0x2ec00000da4a7fae */ /* 0x0103e8000a92184c */
[----:B------:R-:W4:Y:S04]  /*37f70*/  LDL.LU.64 R2, [R1+0x4b0] ;  /* 0x0004b00001027983 */ /* 0x000f280000300a00 */
[----:B---3--:R1:W-:Y:S04]  /*37f80*/  LDGSTS.E [R74+0x2fc00], [R90.64], P5 ;  /* 0x2fc000005a4a7fae */ /* 0x0083e8000a92184c */
        /* <DEDUP_REMOVED lines=24> */
[----:B------:R-:W3:Y:S01]  /*38110*/  LDL.LU.64 R78, [R1+0x160] ;  /* 0x00016000014e7983 */ /* 0x000ee20000300a00 */
[----:B------:R-:W-:-:S03]  /*38120*/  LOP3.LUT R180, R75, 0x70, RZ, 0x3c, !PT ;  /* 0x000000704bb47812 */ /* 0x000fc600078e3cff */
        /* <DEDUP_REMOVED lines=9> */
[----:B-1----:R-:W3:Y:S04]  /*381c0*/  LDL.LU.64 R74, [R1+0x20] ;  /* 0x00002000014a7983 */ /* 0x002ee80000300a00 */
        /* <DEDUP_REMOVED lines=22> */
[----:B------:R-:W2:Y:S04]  /*38330*/  S2R R229, SR_TID.X ;  /* 0x0000000000e57919 */ /* 0x000ea80000002100 */
[----:B------:R1:W-:Y:S04]  /*38340*/  LDGSTS.E [R180+0x17e00], [R82.64], P5 ;  /* 0x17e0000052b47fae */ /* 0x0003e8000a92184c */
[----:B------:R1:W-:Y:S04]  /*38350*/  LDGSTS.E [R180+0x18e00], [R122.64], P5 ;  /* 0x18e000007ab47fae */ /* 0x0003e8000a92184c */
[----:B------:R1:W-:Y:S04]  /*38360*/  LDGSTS.E [R180+0x19e00], [R186.64], P5 ;  /* 0x19e00000bab47fae */ /* 0x0003e8000a92184c */
[----:B------:R1:W-:Y:S04]  /*38370*/  LDGSTS.E [R180+0x1ae00], [R12.64], P5 ;  /* 0x1ae000000cb47fae */ /* 0x0003e8000a92184c */
[----:B------:R1:W-:Y:S04]  /*38380*/  LDGSTS.E [R180+0x1be00], [R142.64], P5 ;  /* 0x1be000008eb47fae */ /* 0x0003e8000a92184c */
[----:B------:R1:W-:Y:S04]  /*38390*/  LDGSTS.E [R180+0x1ce00], [R162.64], P5 ;  /* 0x1ce00000a2b47fae */ /* 0x0003e8000a92184c */
[----:B----4-:R1:W-:Y:S04]  /*383a0*/  LDGSTS.E [R180+0x1de00], [R2.64], P5 ;  /* 0x1de0000002b47fae */ /* 0x0103e8000a92184c */
        /* <DEDUP_REMOVED lines=13> */
[----:B------:R1:W-:Y:S01]  /*38480*/  LDGSTS.E [R180+0x2be00], [R154.64], P5 ;  /* 0x2be000009ab47fae */ /* 0x0003e2000a92184c */
[----:B--2---:R-:W-:-:S03]  /*38490*/  SHF.R.U32.HI R229, RZ, 0x6, R229 ;  /* 0x00000006ffe57819 */ /* 0x004fc600000116e5 */
        /* <DEDUP_REMOVED lines=8> */
[----:B------:R-:W-:-:S03]  /*38520*/  SGXT.U32 R229, R229, 0x1 ;  /* 0x00000001e5e5781a */ /* 0x000fc60000000000 */
[----:B------:R1:W-:Y:S04]  /*38530*/  LDGSTS.E [R180+0x34e00], [R72.64], P5 ;  /* 0x34e0000048b47fae */ /* 0x0003e8000a92184c */
[----:B------:R1:W-:Y:S04]  /*38540*/  LDGSTS.E [R180+0x35e00], [R88.64], P5 ;  /* 0x35e0000058b47fae */ /* 0x0003e8000a92184c */
        /* <DEDUP_REMOVED lines=11> */
[----:B------:R-:W-:-:S03]  /*38600*/  ISETP.GE.AND P5, PT, R181, UR8, PT ;  /* 0x00000008b5007c0c */ /* 0x000fc6000bfa6270 */
[----:B------:R-:W2:Y:S04]  /*38610*/  S2R R229, SR_TID.X ;  /* 0x0000000000e57919 */ /* 0x000ea80000002100 */
[----:B------:R-:W0:Y:S04]  /*38620*/  LDGDEPBAR ;  /* 0x00000000000079af */ /* 0x000e280000000000 */
[----:B-1----:R-:W3:Y:S04]  /*38630*/  LDL.LU.64 R180, [R1+0xe00] ;  /* 0x000e000001b47983 */ /* 0x002ee80000300a00 */
[----:B------:R-:W-:Y:S01]  /*38640*/  BAR.SYNC.DEFER_BLOCKING 0x0 ;  /* 0x0000000000007b1d */ /* 0x000fe20000010000 */
[----:B--2---:R-:W-:-:S04]  /*38650*/  SHF.R.U32.HI R229, RZ, 0x6, R229 ;  /* 0x00000006ffe57819 */ /* 0x004fc800000116e5 */
[----:B------:R-:W-:-:S04]  /*38660*/  SGXT.U32 R229, R229, 0x1 ;  /* 0x00000001e5e5781a */ /* 0x000fc80000000000 */
[C---:B------:R-:W-:Y:S02]  /*38670*/  LOP3.LUT R49, R229.reuse, 0x18, RZ, 0xfc, !PT ;  /* 0x00000018e5317812 */ /* 0x040fe400078efcff */
[----:B------:R-:W-:Y:S01]  /*38680*/  LOP3.LUT R229, R229, 0x1c, RZ, 0xfc, !PT ;  /* 0x0000001ce5e57812 */ /* 0x000fe200078efcff */
[----:B------:R-:W-:Y:S01]  /*38690*/  @!PT LDS RZ, [RZ] ;  /* 0x00000000fffff984 */ /* 0x000fe20000000800 */
[----:B------:R-:W-:Y:S01]  /*386a0*/  @!PT LDS RZ, [RZ] ;  /* 0x00000000fffff984 */ /* 0x000fe20000000800 */
[----:B------:R-:W-:Y:S01]  /*386b0*/  @!PT LDS RZ, [RZ] ;  /* 0x00000000fffff984 */ /* 0x000fe20000000800 */
[----:B------:R1:W-:Y:S02]  /*386c0*/  LDGSTS.E [R252+-0x78000], [R250.64], P1 ;  /* 0x88000000fafc7fae */ /* 0x0003e4000892184c */
[----:B-1----:R-:W-:Y:S02]  /*386d0*/  SEL R252, RZ, 0x4, P5 ;  /* 0x00000004fffc7807 */ /* 0x002fe40002800000 */
[----:B------:R-:W2:Y:S01]  /*386e0*/  LDL.LU.64 R250, [R1+0x1f78] ;  /* 0x001f780001fa7983 */ /* 0x000ea20000300a00 */
[----:B------:R-:W-:-:S03]  /*386f0*/  ISETP.GE.AND P5, PT, R229, UR8, PT ;  /* 0x00000008e5007c0c */ /* 0x000fc6000bfa6270 */
[----:B------:R-:W1:Y:S01]  /*38700*/  S2R R229, SR_TID.X ;  /* 0x0000000000e57919 */ /* 0x000e620000002100 */
[----:B------:R-:W-:Y:S02]  /*38710*/  SEL R44, RZ, 0x4, P5 ;  /* 0x00000004ff2c7807 */ /* 0x000fe40002800000 */
[----:B-1----:R-:W-:-:S04]  /*38720*/  SHF.R.U32.HI R229, RZ, 0x6, R229 ;  /* 0x00000006ffe57819 */ /* 0x002fc800000116e5 */
[----:B------:R-:W-:-:S04]  /*38730*/  SGXT.U32 R229, R229, 0x1 ;  /* 0x00000001e5e5781a */ /* 0x000fc80000000000 */
[----:B------:R-:W-:-:S04]  /*38740*/  LOP3.LUT R229, R229, 0x20, RZ, 0xfc, !PT ;  /* 0x00000020e5e57812 */ /* 0x000fc800078efcff */
[----:B------:R-:W-:Y:S02]  /*38750*/  ISETP.GE.AND P5, PT, R229, UR8, PT ;  /* 0x00000008e5007c0c */ /* 0x000fe4000bfa6270 */
[----:B------:R-:W1:Y:S01]  /*38760*/  S2R R229, SR_TID.X ;  /* 0x0000000000e57919 */ /* 0x000e620000002100 */
[----:B------:R-:W-:Y:S01]  /*38770*/  IMAD.WIDE R36, R0, 0x4, R244 ;  /* 0x0000000400247825 */ /* 0x000fe200078e02f4 */
[----:B------:R-:W-:Y:S02]  /*38780*/  ISETP.GE.AND P1, PT, R49, UR8, PT ;  /* 0x0000000831007c0c */ /* 0x000fe4000bf26270 */
[----:B------:R-:W4:Y:S01]  /*38790*/  LDL.LU.64 R244, [R1+0xdf0] ;  /* 0x000df00001f47983 */ /* 0x000f220000300a00 */
[----:B------:R-:W-:Y:S02]  /*387a0*/  SEL R4, R252, RZ, P3 ;  /* 0x000000fffc047207 */ /* 0x000fe40001800000 */
[----:B------:R-:W-:Y:S02]  /*387b0*/  IADD3 R5, R228, 0x100000, RZ ;  /* 0x00100000e4057810 */ /* 0x000fe40007ffe0ff */
[----:B------:R-:W-:-:S02]  /*387c0*/  SEL R252, RZ, 0x4, P1 ;  /* 0x00000004fffc7807 */ /* 0x000fc40000800000 */
[----:B------:R-:W-:Y:S01]  /*387d0*/  ISETP.NE.U32.AND P1, PT, R4, RZ, PT ;  /* 0x000000ff0400720c */ /* 0x000fe20003f25070 */
[----:B------:R1:W-:Y:S01]  /*387e0*/  STL.64 [R1+0xe30], R36 ;  /* 0x000e302401007387 */ /* 0x0003e20000100a00 */
[----:B------:R-:W-:Y:S02]  /*387f0*/  SEL R4, R252, RZ, P3 ;  /* 0x000000fffc047207 */ /* 0x000fe40001800000 */
[----:B------:R-:W-:Y:S01]  /*38800*/  SEL R252, R44, RZ, P3 ;  /* 0x000000ff2cfc7207 */ /* 0x000fe20001800000 */
[----:B------:R1:W-:Y:S01]  /*38810*/  LDGSTS.E [R5+-0x77c00], [R36.64], P2 ;  /* 0x8840000024057fae */ /* 0x0003e2000912184c */
[----:B------:R-:W-:Y:S01]  /*38820*/  IMAD.WIDE R50, R0, 0x4, R176 ;  /* 0x0000000400327825 */ /* 0x000fe200078e02b0 */
[----:B------:R-:W-:Y:S02]  /*38830*/  IADD3 R48, R228, 0x100000, RZ ;  /* 0x00100000e4307810 */ /* 0x000fe40007ffe0ff */
[----:B------:R-:W2:Y:S01]  /*38840*/  LDL.LU.64 R176, [R1+0xde0] ;  /* 0x000de00001b07983 */ /* 0x000ea20000300a00 */
[----:B-1----:R-:W-:Y:S01]  /*38850*/  SHF.R.U32.HI R229, RZ, 0x6, R229 ;  /* 0x00000006ffe57819 */ /* 0x002fe200000116e5 */
[----:B------:R-:W-:-:S02]  /*38860*/  IMAD.WIDE R44, R0, 0x4, R148 ;  /* 0x00000004002c7825 */ /* 0x000fc400078e0294 */
[----:B------:R2:W-:Y:S01]  /*38870*/  LDGSTS.E [R48+-0x77800], [R50.64], P4 ;  /* 0x8880000032307fae */ /* 0x0005e2000a12184c */
[----:B------:R-:W-:Y:S02]  /*38880*/  SEL R36, RZ, 0x4, P5 ;  /* 0x00000004ff247807 */ /* 0x000fe40002800000 */
[----:B------:R-:W-:Y:S01]  /*38890*/  SGXT.U32 R229, R229, 0x1 ;  /* 0x00000001e5e5781a */ /* 0x000fe20000000000 */
[----:B------:R-:W-:Y:S01]  /*388a0*/  STL.64 [R1+0xe20], R50 ;  /* 0x000e203201007387 */ /* 0x000fe20000100a00 */
[----:B------:R-:W-:Y:S02]  /*388b0*/  ISETP.NE.U32.AND P5, PT, R252, RZ, PT ;  /* 0x000000fffc00720c */ /* 0x000fe40003fa5070 */
[----:B------:R-:W-:Y:S01]  /*388c0*/  SEL R252, R36, RZ, P3 ;  /* 0x000000ff24fc7207 */ /* 0x000fe20001800000 */
[----:B------:R-:W2:Y:S04]  /*388d0*/  LDL.LU.64 R148, [R1+0xdd0] ;  /* 0x000dd00001947983 */ /* 0x000ea80000300a00 */
[----:B------:R1:W-:Y:S04]  /*388e0*/  STL.64 [R1+0xe10], R44 ;  /* 0x000e102c01007387 */ /* 0x0003e80000100a00 */
[----:B------:R1:W-:Y:S01]  /*388f0*/  LDGSTS.E [R5+-0x77400], [R44.64], P6 ;  /* 0x88c000002c057fae */ /* 0x0003e2000b12184c */
[----:B---3--:R-:W-:Y:S01]  /*38900*/  IMAD.WIDE R36, R0, 0x4, R180 ;  /* 0x0000000400247825 */ /* 0x008fe200078e02b4 */
[----:B------:R-:W-:-:S04]  /*38910*/  LOP3.LUT R181, R229, 0x24, RZ, 0xfc, !PT ;  /* 0x00000024e5b57812 */ /* 0x000fc800078efcff */
[----:B------:R-:W-:Y:S01]  /*38920*/  ISETP.GE.AND P4, PT, R181, UR8, PT ;  /* 0x00000008b5007c0c */ /* 0x000fe2000bf86270 */
[----:B------:R4:W-:Y:S04]  /*38930*/  STL.64 [R1+0xe00], R36 ;  /* 0x000e002401007387 */ /* 0x0009e80000100a00 */
[----:B------:R-:W3:Y:S04]  /*38940*/  LDL.LU.64 R180, [R1+0xdc0] ;  /* 0x000dc00001b47983 */ /* 0x000ee80000300a00 */
[----:B------:R-:W1:Y:S01]  /*38950*/  S2R R229, SR_TID.X ;  /* 0x0000000000e57919 */ /* 0x000e620000002100 */
[----:B------:R-:W-:-:S02]  /*38960*/  ISETP.NE.U32.AND P6, PT, R252, RZ, PT ;  /* 0x000000fffc00720c */ /* 0x000fc40003fc5070 */
[----:B------:R-:W-:Y:S02]  /*38970*/  SEL R252, RZ, 0x4, P4 ;  /* 0x00000004fffc7807 */ /* 0x000fe40002000000 */
[----:B-1----:R-:W-:-:S04]  /*38980*/  SHF.R.U32.HI R229, RZ, 0x6, R229 ;  /* 0x00000006ffe57819 */ /* 0x002fc800000116e5 */
[----:B------:R-:W-:-:S04]  /*38990*/  SGXT.U32 R229, R229, 0x1 ;  /* 0x00000001e5e5781a */ /* 0x000fc80000000000 */
[C---:B------:R-:W-:Y:S02]  /*389a0*/  LOP3.LUT R49, R229.reuse, 0x28, RZ, 0xfc, !PT ;  /* 0x00000028e5317812 */ /* 0x040fe400078efcff */
[----:B------:R-:W-:-:S04]  /*389b0*/  LOP3.LUT R229, R229, 0x2c, RZ, 0xfc, !PT ;  /* 0x0000002ce5e57812 */ /* 0x000fc800078efcff */
[----:B------:R-:W-:Y:S02]  /*389c0*/  ISETP.GE.AND P4, PT, R229, UR8, PT ;  /* 0x00000008e5007c0c */ /* 0x000fe4000bf86270 */
[----:B------:R-:W1:Y:S02]  /*389d0*/  S2R R229, SR_TID.X ;  /* 0x0000000000e57919 */ /* 0x000e640000002100 */
[----:B------:R-:W-:Y:S02]  /*389e0*/  SEL R44, RZ, 0x4, P4 ;  /* 0x00000004ff2c7807 */ /* 0x000fe40002000000 */
[----:B------:R-:W-:Y:S02]  /*389f0*/  ISETP.NE.U32.AND P2, PT, R4, RZ, PT ;  /* 0x000000ff0400720c */ /* 0x000fe40003f45070 */
[----:B------:R-:W-:-:S05]  /*38a00*/  IADD3 R4, R228, 0x100000, RZ ;  /* 0x00100000e4047810 */ /* 0x000fca0007ffe0ff */
[----:B------:R4:W-:Y:S01]  /*38a10*/  LDGSTS.E [R4+-0x77000], [R36.64], P0 ;  /* 0x8900000024047fae */ /* 0x0009e2000812184c */
[----:B-1----:R-:W-:-:S04]  /*38a20*/  SHF.R.U32.HI R229, RZ, 0x6, R229 ;  /* 0x00000006ffe57819 */ /* 0x002fc800000116e5 */
[----:B------:R-:W-:-:S04]  /*38a30*/  SGXT.U32 R229, R229, 0x1 ;  /* 0x00000001e5e5781a */ /* 0x000fc80000000000 */
[----:B------:R-:W-:-:S04]  /*38a40*/  LOP3.LUT R229, R229, 0x30, RZ, 0xfc, !PT ;  /* 0x00000030e5e57812 */ /* 0x000fc800078efcff */
[----:B------:R-:W-:Y:S02]  /*38a50*/  ISETP.GE.AND P4, PT, R229, UR8, PT ;  /* 0x00000008e5007c0c */ /* 0x000fe4000bf86270 */
[----:B------:R-:W1:Y:S01]  /*38a60*/  S2R R229, SR_TID.X ;  /* 0x0000000000e57919 */ /* 0x000e620000002100 */
[----:B----4-:R-:W-:-:S03]  /*38a70*/  IMAD.WIDE R36, R0, 0x4, R244 ;  /* 0x0000000400247825 */ /* 0x010fc600078e02f4 */
[----:B------:R-:W4:Y:S01]  /*38a80*/  LDL.LU.64 R244, [R1+0xdb0] ;  /* 0x000db00001f47983 */ /* 0x000f220000300a00 */
[----:B------:R-:W-:Y:S02]  /*38a90*/  ISETP.GE.AND P0, PT, R49, UR8, PT ;  /* 0x0000000831007c0c */ /* 0x000fe4000bf06270 */
[----:B------:R-:W-:Y:S01]  /*38aa0*/  SEL R4, R252, RZ, P3 ;  /* 0x000000fffc047207 */ /* 0x000fe20001800000 */
[----:B------:R1:W-:Y:S01]  /*38ab0*/  LDGSTS.E [R5+-0x76c00], [R36.64], P1 ;  /* 0x8940000024057fae */ /* 0x0003e2000892184c */
[----:B------:R-:W-:Y:S02]  /*38ac0*/  SEL R252, RZ, 0x4, P0 ;  /* 0x00000004fffc7807 */ /* 0x000fe40000000000 */
[----:B------:R-:W-:Y:S01]  /*38ad0*/  ISETP.NE.U32.AND P0, PT, R4, RZ, PT ;  /* 0x000000ff0400720c */ /* 0x000fe20003f05070 */
[----:B------:R1:W-:Y:S01]  /*38ae0*/  STL.64 [R1+0xdf0], R36 ;  /* 0x000df02401007387 */ /* 0x0003e20000100a00 */
[----:B------:R-:W-:Y:S02]  /*38af0*/  SEL R4, R252, RZ, P3 ;  /* 0x000000fffc047207 */ /* 0x000fe40001800000 */
[----:B------:R-:W-:Y:S01]  /*38b00*/  SEL R252, R44, RZ, P3 ;  /* 0x000000ff2cfc7207 */ /* 0x000fe20001800000 */
[----:B--2---:R-:W-:-:S02]  /*38b10*/  IMAD.WIDE R50, R0, 0x4, R176 ;  /* 0x0000000400327825 */ /* 0x004fc400078e02b0 */
[----:B------:R-:W2:Y:S01]  /*38b20*/  LDL.LU.64 R176, [R1+0xda0] ;  /* 0x000da00001b07983 */ /* 0x000ea20000300a00 */
[----:B-1----:R-:W-:-:S03]  /*38b30*/  SHF.R.U32.HI R229, RZ, 0x6, R229 ;  /* 0x00000006ffe57819 */ /* 0x002fc600000116e5 */
[----:B------:R2:W-:Y:S01]  /*38b40*/  LDGSTS.E [R48+-0x76800], [R50.64], P2 ;  /* 0x8980000032307fae */ /* 0x0005e2000912184c */
[----:B------:R-:W-:Y:S02]  /*38b50*/  SEL R36, RZ, 0x4, P4 ;  /* 0x00000004ff247807 */ /* 0x000fe40002000000 */
[----:B------:R-:W-:Y:S02]  /*38b60*/  SGXT.U32 R229, R229, 0x1 ;  /* 0x00000001e5e5781a */ /* 0x000fe40000000000 */
[----:B------:R-:W-:Y:S01]  /*38b70*/  ISETP.NE.U32.AND P4, PT, R252, RZ, PT ;  /* 0x000000fffc00720c */ /* 0x000fe20003f85070 */
[----:B------:R-:W-:Y:S01]  /*38b80*/  IMAD.WIDE R44, R0, 0x4, R148 ;  /* 0x00000004002c7825 */ /* 0x000fe200078e0294 */
[----:B------:R-:W-:Y:S01]  /*38b90*/  SEL R252, R36, RZ, P3 ;  /* 0x000000ff24fc7207 */ /* 0x000fe20001800000 */
[----:B------:R-:W-:Y:S04]  /*38ba0*/  STL.64 [R1+0xde0], R50 ;  /* 0x000de03201007387 */ /* 0x000fe80000100a00 */
[----:B------:R-:W2:Y:S04]  /*38bb0*/  LDL.LU.64 R148, [R1+0xd90] ;  /* 0x000d900001947983 */ /* 0x000ea80000300a00 */
[----:B------:R1:W-:Y:S01]  /*38bc0*/  STL.64 [R1+0xdd0], R44 ;  /* 0x000dd02c01007387 */ /* 0x0003e20000100a00 */
[----:B------:R-:W-:-:S03]  /*38bd0*/  ISETP.NE.U32.AND P1, PT, R4, RZ, PT ;  /* 0x000000ff0400720c */ /* 0x000fc60003f25070 */
[----:B------:R1:W-:Y:S01]  /*38be0*/  LDGSTS.E [R5+-0x76400], [R44.64], P5 ;  /* 0x89c000002c057fae */ /* 0x0003e2000a92184c */
[----:B---3--:R-:W-:Y:S01]  /*38bf0*/  IMAD.WIDE R36, R0, 0x4, R180 ;  /* 0x0000000400247825 */ /* 0x008fe200078e02b4 */
[----:B------:R-:W-:-:S04]  /*38c00*/  LOP3.LUT R181, R229, 0x34, RZ, 0xfc, !PT ;  /* 0x00000034e5b57812 */ /* 0x000fc800078efcff */
[----:B------:R-:W-:Y:S01]  /*38c10*/  ISETP.GE.AND P2, PT, R181, UR8, PT ;  /* 0x00000008b5007c0c */ /* 0x000fe2000bf46270 */
[----:B------:R4:W-:Y:S04]  /*38c20*/  STL.64 [R1+0xdc0], R36 ;  /* 0x000dc02401007387 */ /* 0x0009e80000100a00 */
[----:B------:R-:W3:Y:S04]  /*38c30*/  LDL.LU.64 R180, [R1+0xd80] ;  /* 0x000d800001b47983 */ /* 0x000ee80000300a00 */
[----:B------:R-:W1:Y:S01]  /*38c40*/  S2R R229, SR_TID.X ;  /* 0x0000000000e57919 */ /* 0x000e620000002100 */
[----:B------:R-:W-:-:S05]  /*38c50*/  IADD3 R4, R228, 0x100000, RZ ;  /* 0x00100000e4047810 */ /* 0x000fca0007ffe0ff */
[----:B------:R4:W-:Y:S01]  /*38c60*/  LDGSTS.E [R4+-0x76000], [R36.64], P6 ;  /* 0x8a00000024047fae */ /* 0x0009e2000b12184c */
[----:B-1----:R-:W-:-:S04]  /*38c70*/  SHF.R.U32.HI R229, RZ, 0x6, R229 ;  /* 0x00000006ffe57819 */ /* 0x002fc800000116e5 */
[----:B------:R-:W-:-:S04]  /*38c80*/  SGXT.U32 R229, R229, 0x1 ;  /* 0x00000001e5e5781a */ /* 0x000fc80000000000 */
[C---:B------:R-:W-:Y:S02]  /*38c90*/  LOP3.LUT R49, R229.reuse, 0x38, RZ, 0xfc, !PT ;  /* 0x00000038e5317812 */ /* 0x040fe400078efcff */
[----:B------:R-:W-:-:S04]  /*38ca0*/  LOP3.LUT R229, R229, 0x3c, RZ, 0xfc, !PT ;  /* 0x0000003ce5e57812 */ /* 0x000fc800078efcff */
[----:B------:R-:W-:Y:S02]  /*38cb0*/  ISETP.GE.AND P6, PT, R229, UR8, PT ;  /* 0x00000008e5007c0c */ /* 0x000fe4000bfc6270 */
[----:B------:R-:W1:Y:S02]  /*38cc0*/  S2R R229, SR_TID.X ;  /* 0x0000000000e57919 */ /* 0x000e640000002100 */
[----:B------:R-:W-:Y:S02]  /*38cd0*/  SEL R44, RZ, 0x4, P6 ;  /* 0x00000004ff2c7807 */ /* 0x000fe40003000000 */
[----:B-1----:R-:W-:-:S04]  /*38ce0*/  SHF.R.U32.HI R229, RZ, 0x6, R229 ;  /* 0x00000006ffe57819 */ /* 0x002fc800000116e5 */
[----:B------:R-:W-:-:S04]  /*38cf0*/  SGXT.U32 R229, R229, 0x1 ;  /* 0x00000001e5e5781a */ /* 0x000fc80000000000 */
[----:B------:R-:W-:Y:S01]  /*38d00*/  LOP3.LUT R229, R229, 0x40, RZ, 0xfc, !PT ;  /* 0x00000040e5e57812 */ /* 0x000fe200078efcff */
[----:B----4-:R-:W-:Y:S02]  /*38d10*/  IMAD.WIDE R36, R0, 0x4, R244 ;  /* 0x0000000400247825 */ /* 0x010fe400078e02f4 */
[----:B------:R-:W4:Y:S01]  /*38d20*/  LDL.LU.64 R244, [R1+0xd70] ;  /* 0x000d700001f47983 */ /* 0x000f220000300a00 */
[----:B------:R-:W-:-:S03]  /*38d30*/  ISETP.GE.AND P6, PT, R229, UR8, PT ;  /* 0x00000008e5007c0c */ /* 0x000fc6000bfc6270 */
[----:B------:R-:W1:Y:S01]  /*38d40*/  S2R R229, SR_TID.X ;  /* 0x0000000000e57919 */ /* 0x000e620000002100 */
[----:B------:R-:W-:Y:S02]  /*38d50*/  ISETP.NE.U32.AND P5, PT, R252, RZ, PT ;  /* 0x000000fffc00720c */ /* 0x000fe40003fa5070 */
[----:B------:R-:W-:Y:S01]  /*38d60*/  SEL R252, RZ, 0x4, P2 ;  /* 0x00000004fffc7807 */ /* 0x000fe20001000000 */
[----:B------:R1:W-:Y:S01]  /*38d70*/  LDGSTS.E [R5+-0x75c00], [R36.64], P0 ;  /* 0x8a40000024057fae */ /* 0x0003e2000812184c */
[----:B------:R-:W-:Y:S02]  /*38d80*/  ISETP.GE.AND P2, PT, R49, UR8, PT ;  /* 0x0000000831007c0c */ /* 0x000fe4000bf46270 */
[----:B------:R-:W-:Y:S02]  /*38d90*/  SEL R4, R252, RZ, P3 ;  /* 0x000000fffc047207 */ /* 0x000fe40001800000 */
[----:B------:R-:W-:Y:S02]  /*38da0*/  SEL R252, RZ, 0x4, P2 ;  /* 0x00000004fffc7807 */ /* 0x000fe40001000000 */
[----:B------:R-:W-:Y:S01]  /*38db0*/  ISETP.NE.U32.AND P2, PT, R4, RZ, PT ;  /* 0x000000ff0400720c */ /* 0x000fe20003f45070 */
[----:B------:R1:W-:Y:S01]  /*38dc0*/  STL.64 [R1+0xdb0], R36 ;  /* 0x000db02401007387 */ /* 0x0003e20000100a00 */
[----:B------:R-:W-:-:S02]  /*38dd0*/  SEL R4, R252, RZ, P3 ;  /* 0x000000fffc047207 */ /* 0x000fc40001800000 */
[----:B------:R-:W-:Y:S01]  /*38de0*/  SEL R252, R44, RZ, P3 ;  /* 0x000000ff2cfc7207 */ /* 0x000fe20001800000 */
[----:B--2---:R-:W-:Y:S02]  /*38df0*/  IMAD.WIDE R50, R0, 0x4, R176 ;  /* 0x0000000400327825 */ /* 0x004fe400078e02b0 */
        /* <DEDUP_REMOVED lines=29> */
[----:B------:R-:W-:Y:S01]  /*38fd0*/  SGXT.U32 R229, R229, 0x1 ;  /* 0x00000001e5e5781a */ /* 0x000fe20000000000 */
[----:B----4-:R-:W-:Y:S02]  /*38fe0*/  IMAD.WIDE R36, R0, 0x4, R244 ;  /* 0x0000000400247825 */ /* 0x010fe400078e02f4 */
[----:B------:R-:W4:Y:S01]  /*38ff0*/  LDL.LU.64 R244, [R1+0xd30] ;  /* 0x000d300001f47983 */ /* 0x000f220000300a00 */
[----:B------:R-:W-:Y:S02]  /*39000*/  LOP3.LUT R229, R229, 0x50, RZ, 0xfc, !PT ;  /* 0x00000050e5e57812 */ /* 0x000fe400078efcff */
[----:B------:R-:W-:Y:S01]  /*39010*/  ISETP.NE.U32.AND P4, PT, R252, RZ, PT ;  /* 0x000000fffc00720c */ /* 0x000fe20003f85070 */
[----:B------:R1:W-:Y:S01]  /*39020*/  LDGSTS.E [R5+-0x74c00], [R36.64], P2 ;  /* 0x8b40000024057fae */ /* 0x0003e2000912184c */
[----:B------:R-:W-:-:S03]  /*39030*/  ISETP.GE.AND P5, PT, R229, UR8, PT ;  /* 0x00000008e5007c0c */ /* 0x000fc6000bfa6270 */
[----:B------:R-:W2:Y:S01]  /*39040*/  S2R R229, SR_TID.X ;  /* 0x0000000000e57919 */ /* 0x000ea20000002100 */
[----:B------:R-:W-:Y:S02]  /*39050*/  SEL R252, RZ, 0x4, P1 ;  /* 0x00000004fffc7807 */ /* 0x000fe40000800000 */
        /* <DEDUP_REMOVED lines=9> */
[----:B-1----:R-:W-:-:S03]  /*390f0*/  SEL R36, RZ, 0x4, P5 ;  /* 0x00000004ff247807 */ /* 0x002fc60002800000 */
[----:B------:R2:W-:Y:S01]  /*39100*/  LDGSTS.E [R48+-0x74800], [R50.64], P0 ;  /* 0x8b80000032307fae */ /* 0x0005e2000812184c */
[----:B------:R-:W-:Y:S02]  /*39110*/  SHF.R.U32.HI R229, RZ, 0x6, R229 ;  /* 0x00000006ffe57819 */ /* 0x000fe400000116e5 */
[----:B------:R-:W-:Y:S02]  /*39120*/  ISETP.NE.U32.AND P5, PT, R252, RZ, PT ;  /* 0x000000fffc00720c */ /* 0x000fe40003fa5070 */
[----:B------:R-:W-:Y:S01]  /*39130*/  SGXT.U32 R229, R229, 0x1 ;  /* 0x00000001e5e5781a */ /* 0x000fe20000000000 */
        /* <DEDUP_REMOVED lines=21> */
[----:B------:R-:W-:Y:S01]  /*39290*/  SEL R44, RZ, 0x4, P4 ;  /* 0x00000004ff2c7807 */ /* 0x000fe20002000000 */
[----:B----4-:R-:W-:Y:S02]  /*392a0*/  IMAD.WIDE R36, R0, 0x4, R244 ;  /* 0x0000000400247825 */ /* 0x010fe400078e02f4 */
[----:B------:R-:W4:Y:S01]  /*392b0*/  LDL.LU.64 R244, [R1+0xcf0] ;  /* 0x000cf00001f47983 */ /* 0x000f220000300a00 */
[----:B-1----:R-:W-:Y:S02]  /*392c0*/  SHF.R.U32.HI R229, RZ, 0x6, R229 ;  /* 0x00000006ffe57819 */ /* 0x002fe400000116e5 */
[----:B------:R-:W-:Y:S01]  /*392d0*/  ISETP.NE.U32.AND P6, PT, R252, RZ, PT ;  /* 0x000000fffc00720c */ /* 0x000fe20003fc5070 */
[----:B------:R1:W-:Y:S01]  /*392e0*/  LDGSTS.E [R5+-0x73c00], [R36.64], P1 ;  /* 0x8c40000024057fae */ /* 0x0003e2000892184c */
[----:B------:R-:W-:-:S04]  /*392f0*/  SGXT.U32 R229, R229, 0x1 ;  /* 0x00000001e5e5781a */ /* 0x000fc80000000000 */
[----:B------:R-:W-:-:S04]  /*39300*/  LOP3.LUT R229, R229, 0x60, RZ, 0xfc, !PT ;  /* 0x00000060e5e57812 */ /* 0x000fc800078efcff */
[----:B------:R-:W-:Y:S02]  /*39310*/  ISETP.GE.AND P4, PT, R229, UR8, PT ;  /* 0x00000008e5007c0c */ /* 0x000fe4000bf86270 */
        /* <DEDUP_REMOVED lines=15> */
[----:B------:R-:W-:Y:S02]  /*39410*/  SGXT.U32 R229, R229, 0x1 ;  /* 0x00000001e5e5781a */ /* 0x000fe40000000000 */
[----:B------:R-:W-:Y:S01]  /*39420*/  SEL R252, R36, RZ, P3 ;  /* 0x000000ff24fc7207 */ /* 0x000fe20001800000 */
[----:B------:R-:W-:Y:S01]  /*39430*/  IMAD.WIDE R44, R0, 0x4, R148 ;  /* 0x00000004002c7825 */ /* 0x000fe200078e0294 */
[----:B------:R-:W-:Y:S04]  /*39440*/  STL.64 [R1+0xe58], R50 ;  /* 0x000e583201007387 */ /* 0x000fe80000100a00 */
[----:B------:R-:W2:Y:S04]  /*39450*/  LDL.LU.64 R148, [R1+0xcd0] ;  /* 0x000cd00001947983 */ /* 0x000ea80000300a00 */
[----:B------:R-:W-:Y:S01]  /*39460*/  STL.64 [R1+0xe60], R44 ;  /* 0x000e602c01007387 */ /* 0x000fe20000100a00 */
[----:B------:R-:W-:Y:S01]  /*39470*/  ISETP.NE.U32.AND P1, PT, R4, RZ, PT ;  /* 0x000000ff0400720c */ /* 0x000fe20003f25070 */
[----:B---3--:R-:W-:Y:S01]  /*39480*/  IMAD.WIDE R36, R0, 0x4, R180 ;  /* 0x0000000400247825 */ /* 0x008fe200078e02b4 */
[----:B------:R-:W-:Y:S01]  /*39490*/  LOP3.LUT R181, R229, 0x64, RZ, 0xfc, !PT ;  /* 0x00000064e5b57812 */ /* 0x000fe200078efcff */
[----:B------:R1:W-:Y:S03]  /*394a0*/  LDGSTS.E [R5+-0x73400], [R44.64], P5 ;  /* 0x8cc000002c057fae */ /* 0x0003e6000a92184c */
[----:B------:R-:W-:-:S02]  /*394b0*/  ISETP.GE.AND P2, PT, R181, UR8, PT ;  /* 0x00000008b5007c0c */ /* 0x000fc4000bf46270 */
        /* <DEDUP_REMOVED lines=9> */
[----:B------:R-:W1:Y:S04]  /*39550*/  S2R R229, SR_TID.X ;  /* 0x0000000000e57919 */ /* 0x000e680000002100 */
[----:B------:R4:W-:Y:S02]  /*39560*/  STL.64 [R1+0xe68], R36 ;  /* 0x000e682401007387 */ /* 0x0009e40000100a00 */
[----:B----4-:R-:W-:Y:S02]  /*39570*/  IMAD.WIDE R36, R0, 0x4, R244 ;  /* 0x0000000400247825 */ /* 0x010fe400078e02f4 */
[----:B------:R-:W4:Y:S01]  /*39580*/  LDL.LU.64 R244, [R1+0xcb0] ;  /* 0x000cb00001f47983 */ /* 0x000f220000300a00 */
[----:B-1----:R-:W-:-:S03]  /*39590*/  SHF.R.U32.HI R229, RZ, 0x6, R229 ;  /* 0x00000006ffe57819 */ /* 0x002fc600000116e5 */
[----:B------:R1:W-:Y:S01]  /*395a0*/  LDGSTS.E [R5+-0x72c00], [R36.64], P0 ;  /* 0x8d40000024057fae */ /* 0x0003e2000812184c */
[----:B------:R-:W-:-:S04]  /*395b0*/  SGXT.U32 R229, R229, 0x1 ;  /* 0x00000001e5e5781a */ /* 0x000fc80000000000 */
[----:B------:R-:W-:Y:S02]  /*395c0*/  LOP3.LUT R229, R229, 0x70, RZ, 0xfc, !PT ;  /* 0x00000070e5e57812 */ /* 0x000fe400078efcff */
[----:B------:R-:W-:Y:S02]  /*395d0*/  SEL R44, RZ, 0x4, P6 ;  /* 0x00000004ff2c7807 */ /* 0x000fe40003000000 */
[----:B------:R-:W-:Y:S02]  /*395e0*/  ISETP.GE.AND P6, PT, R229, UR8, PT ;  /* 0x00000008e5007c0c */ /* 0x000fe4000bfc6270 */
[----:B------:R-:W1:Y:S01]  /*395f0*/  S2R R229, SR_TID.X ;  /* 0x0000000000e57919 */ /* 0x000e620000002100 */
[----:B------:R-:W-:Y:S02]  /*39600*/  ISETP.NE.U32.AND P5, PT, R252, RZ, PT ;  /* 0x000000fffc00720c */ /* 0x000fe40003fa5070 */
[----:B------:R-:W-:Y:S02]  /*39610*/  SEL R252, RZ, 0x4, P2 ;  /* 0x00000004fffc7807 */ /* 0x000fe40001000000 */
[----:B------:R-:W-:-:S02]  /*39620*/  ISETP.GE.AND P2, PT, R49, UR8, PT ;  /* 0x0000000831007c0c */ /* 0x000fc4000bf46270 */
[----:B------:R-:W-:Y:S02]  /*39630*/  SEL R4, R252, RZ, P3 ;  /* 0x000000fffc047207 */ /* 0x000fe40001800000 */
[----:B------:R-:W-:Y:S02]  /*39640*/  SEL R252, RZ, 0x4, P2 ;  /* 0x00000004fffc7807 */ /* 0x000fe40001000000 */
[----:B------:R-:W-:Y:S01]  /*39650*/  ISETP.NE.U32.AND P2, PT, R4, RZ, PT ;  /* 0x000000ff0400720c */ /* 0x000fe20003f45070 */
[----:B------:R1:W-:Y:S01]  /*39660*/  STL.64 [R1+0xe70], R36 ;  /* 0x000e702401007387 */ /* 0x0003e20000100a00 */
[----:B------:R-:W-:Y:S02]  /*39670*/  SEL R4, R252, RZ, P3 ;  /* 0x000000fffc047207 */ /* 0x000fe40001800000 */
[----:B------:R-:W-:Y:S01]  /*39680*/  SEL R252, R44, RZ, P3 ;  /* 0x000000ff2cfc7207 */ /* 0x000fe20001800000 */
[----:B--2---:R-:W-:Y:S01]  /*39690*/  IMAD.WIDE R50, R0, 0x4, R176 ;  /* 0x0000000400327825 */ /* 0x004fe200078e02b0 */
[----:B-1----:R-:W-:-:S04]  /*396a0*/  SHF.R.U32.HI R229, RZ, 0x6, R229 ;  /* 0x00000006ffe57819 */ /* 0x002fc800000116e5 */
[----:B------:R1:W-:Y:S01]  /*396b0*/  LDGSTS.E [R48+-0x72800], [R50.64], P1 ;  /* 0x8d80000032307fae */ /* 0x0003e2000892184c */
[----:B------:R-:W-:Y:S02]  /*396c0*/  SEL R36, RZ, 0x4, P6 ;  /* 0x00000004ff247807 */ /* 0x000fe40003000000 */
[----:B------:R-:W-:Y:S01]  /*396d0*/  SGXT.U32 R229, R229, 0x1 ;  /* 0x00000001e5e5781a */ /* 0x000fe20000000000 */
[----:B------:R-:W-:Y:S01]  /*396e0*/  IMAD.WIDE R44, R0, 0x4, R148 ;  /* 0x00000004002c7825 */ /* 0x000fe200078e0294 */
[----:B------:R-:W-:Y:S02]  /*396f0*/  ISETP.NE.U32.AND P6, PT, R252, RZ, PT ;  /* 0x000000fffc00720c */ /* 0x000fe40003fc5070 */
[----:B------:R-:W-:Y:S01]  /*39700*/  SEL R252, R36, RZ, P3 ;  /* 0x000000ff24fc7207 */ /* 0x000fe20001800000 */
[----:B------:R-:W-:Y:S04]  /*39710*/  STL.64 [R1+0xe78], R50 ;  /* 0x000e783201007387 */ /* 0x000fe80000100a00 */
[----:B------:R-:W2:Y:S04]  /*39720*/  LDL.LU.64 R124, [R1+0xca0] ;  /* 0x000ca000017c7983 */ /* 0x000ea80000300a00 */
[----:B------:R-:W-:Y:S04]  /*39730*/  STL.64 [R1+0xe80], R44 ;  /* 0x000e802c01007387 */ /* 0x000fe80000100a00 */
[----:B------:R-:W2:Y:S01]  /*39740*/  LDL.LU.64 R176, [R1+0xc88] ;  /* 0x000c880001b07983 */ /* 0x000ea20000300a00 */
        /* <DEDUP_REMOVED lines=8> */
[----:B------:R-:W-:-:S03]  /*397d0*/  IADD3 R4, R228, 0x100000, RZ ;  /* 0x00100000e4047810 */ /* 0x000fc60007ffe0ff */
[----:B-1----:R-:W3:Y:S04]  /*397e0*/  LDL.LU.64 R48, [R1+0xc58] ;  /* 0x000c580001307983 */ /* 0x002ee80000300a00 */
[----:B------:R4:W-:Y:S01]  /*397f0*/  LDGSTS.E [R4+-0x72000], [R36.64], P5 ;  /* 0x8e00000024047fae */ /* 0x0009e2000a92184c */
[----:B------:R-:W-:-:S04]  /*39800*/  SHF.R.U32.HI R229, RZ, 0x6, R229 ;  /* 0x00000006ffe57819 */ /* 0x000fc800000116e5 */
[----:B------:R-:W-:-:S04]  /*39810*/  SGXT.U32 R229, R229, 0x1 ;  /* 0x00000001e5e5781a */ /* 0x000fc80000000000 */
[C---:B------:R-:W-:Y:S02]  /*39820*/  LOP3.LUT R149, R229.reuse, 0x78, RZ, 0xfc, !PT ;  /* 0x00000078e5957812 */ /* 0x040fe400078efcff */
[----:B------:R-:W-:-:S04]  /*39830*/  LOP3.LUT R229, R229, 0x7c, RZ, 0xfc, !PT ;  /* 0x0000007ce5e57812 */ /* 0x000fc800078efcff */
[----:B------:R-:W-:Y:S01]  /*39840*/  ISETP.GE.AND P5, PT, R229, UR8, PT ;  /* 0x00000008e5007c0c */ /* 0x000fe2000bfa6270 */
[----:B----4-:R-:W-:Y:S02]  /*39850*/  IMAD.WIDE R36, R0, 0x4, R244 ;  /* 0x0000000400247825 */ /* 0x010fe400078e02f4 */
[----:B------:R-:W1:Y:S04]  /*39860*/  S2R R245, SR_TID.X ;  /* 0x0000000000f57919 */ /* 0x000e680000002100 */
[----:B------:R-:W4:Y:S01]  /*39870*/  S2R R229, SR_TID.X ;  /* 0x0000000000e57919 */ /* 0x000f220000002100 */
[----:B------:R-:W-:Y:S02]  /*39880*/  ISETP.NE.U32.AND P4, PT, R252, RZ, PT ;  /* 0x000000fffc00720c */ /* 0x000fe40003f85070 */
[----:B------:R-:W-:Y:S01]  /*39890*/  SEL R252, RZ, 0x4, P1 ;  /* 0x00000004fffc7807 */ /* 0x000fe20000800000 */
[----:B------:R1:W-:Y:S01]  /*398a0*/  LDGSTS.E [R5+-0x71c00], [R36.64], P2 ;  /* 0x8e40000024057fae */ /* 0x0003e2000912184c */
[----:B------:R-:W-:-:S02]  /*398b0*/  ISETP.GE.AND P1, PT, R149, UR8, PT ;  /* 0x0000000895007c0c */ /* 0x000fc4000bf26270 */
[----:B-1----:R-:W-:-:S04]  /*398c0*/  SHF.R.U32.HI R245, RZ, 0x6, R245 ;  /* 0x00000006fff57819 */ /* 0x002fc800000116f5 */
[----:B------:R-:W-:Y:S02]  /*398d0*/  SGXT.U32 R245, R245, 0x1 ;  /* 0x00000001f5f5781a */ /* 0x000fe40000000000 */
[----:B----4-:R-:W-:Y:S02]  /*398e0*/  SHF.R.U32.HI R229, RZ, 0x6, R229 ;  /* 0x00000006ffe57819 */ /* 0x010fe400000116e5 */
[----:B------:R-:W-:Y:S02]  /*398f0*/  LOP3.LUT R244, R245, 0x6, RZ, 0xfc, !PT ;  /* 0x00000006f5f47812 */ /* 0x000fe400078efcff */
[----:B------:R-:W1:Y:S01]  /*39900*/  S2R R245, SR_TID.X ;  /* 0x0000000000f57919 */ /* 0x000e620000002100 */
[----:B------:R-:W-:Y:S02]  /*39910*/  SGXT.U32 R229, R229, 0x1 ;  /* 0x00000001e5e5781a */ /* 0x000fe40000000000 */
[----:B------:R-:W-:Y:S02]  /*39920*/  SEL R4, R252, RZ, P3 ;  /* 0x000000fffc047207 */ /* 0x000fe40001800000 */
[----:B------:R-:W-:-:S02]  /*39930*/  LOP3.LUT R229, R229, 0x2, RZ, 0xfc, !PT ;  /* 0x00000002e5e57812 */ /* 0x000fc400078efcff */
[----:B------:R-:W-:Y:S02]  /*39940*/  SEL R252, RZ, 0x4, P1 ;  /* 0x00000004fffc7807 */ /* 0x000fe40000800000 */
[----:B------:R-:W-:Y:S02]  /*39950*/  SEL R44, RZ, 0x4, P5 ;  /* 0x00000004ff2c7807 */ /* 0x000fe40002800000 */
[----:B------:R-:W-:Y:S02]  /*39960*/  ISETP.GE.AND P5, PT, R229, UR8, PT ;  /* 0x00000008e5007c0c */ /* 0x000fe4000bfa6270 */
[----:B------:R-:W-:Y:S01]  /*39970*/  ISETP.NE.U32.AND P1, PT, R4, RZ, PT ;  /* 0x000000ff0400720c */ /* 0x000fe20003f25070 */
[----:B------:R4:W-:Y:S01]  /*39980*/  STL.64 [R1+0xe90], R36 ;  /* 0x000e902401007387 */ /* 0x0009e20000100a00 */
[----:B------:R-:W-:Y:S02]  /*39990*/  SEL R4, R252, RZ, P3 ;  /* 0x000000fffc047207 */ /* 0x000fe40001800000 */
[----:B------:R-:W-:Y:S01]  /*399a0*/  SEL R252, R44, RZ, P3 ;  /* 0x000000ff2cfc7207 */ /* 0x000fe20001800000 */
[----:B------:R-:W3:Y:S01]  /*399b0*/  LDL.LU.64 R148, [R1+0xc50] ;  /* 0x000c500001947983 */ /* 0x000ee20000300a00 */
[----:B------:R-:W-:Y:S01]  /*399c0*/  IADD3 R50, R228, 0x100000, RZ ;  /* 0x00100000e4327810 */ /* 0x000fe20007ffe0ff */
[----:B--2---:R-:W-:-:S02]  /*399d0*/  IMAD.WIDE R80, R0, 0x4, R124 ;  /* 0x0000000400507825 */ /* 0x004fc400078e027c */
[----:B------:R-:W2:Y:S01]  /*399e0*/  LDL R229, [R1+0x16a4] ;  /* 0x0016a40001e57983 */ /* 0x000ea20000100800 */
[----:B----4-:R-:W-:-:S03]  /*399f0*/  SEL R36, RZ, 0x4, P5 ;  /* 0x00000004ff247807 */ /* 0x010fc60002800000 */
[----:B------:R4:W-:Y:S01]  /*39a00*/  LDGSTS.E [R50+-0x71800], [R80.64], P0 ;  /* 0x8e80000050327fae */ /* 0x0009e2000812184c */
[----:B------:R-:W-:Y:S01]  /*39a10*/  ISETP.NE.U32.AND P5, PT, R252, RZ, PT ;  /* 0x000000fffc00720c */ /* 0x000fe20003fa5070 */
[----:B------:R-:W-:Y:S01]  /*39a20*/  IMAD.WIDE R44, R0, 0x4, R176 ;  /* 0x00000004002c7825 */ /* 0x000fe200078e02b0 */
[----:B------:R-:W-:Y:S01]  /*39a30*/  SEL R252, R36, RZ, P3 ;  /* 0x000000ff24fc7207 */ /* 0x000fe20001800000 */
[----:B------:R-:W-:Y:S01]  /*39a40*/  STL.64 [R1+0xe98], R80 ;  /* 0x000e985001007387 */ /* 0x000fe20000100a00 */
[----:B------:R-:W-:-:S03]  /*39a50*/  ISETP.GE.AND P0, PT, R244, UR8, PT ;  /* 0x00000008f4007c0c */ /* 0x000fc6000bf06270 */
[----:B------:R-:W-:Y:S01]  /*39a60*/  STL.64 [R1+0xea0], R44 ;  /* 0x000ea02c01007387 */ /* 0x000fe20000100a00 */
[----:B------:R-:W-:-:S03]  /*39a70*/  ISETP.NE.U32.AND P2, PT, R4, RZ, PT ;  /* 0x000000ff0400720c */ /* 0x000fc60003f45070 */
[----:B------:R1:W-:Y:S01]  /*39a80*/  LDGSTS.E [R5+-0x71400], [R44.64], P6 ;  /* 0x8ec000002c057fae */ /* 0x0003e2000b12184c */
[----:B---3--:R-:W-:Y:S01]  /*39a90*/  IMAD.WIDE R36, R0, 0x4, R180 ;  /* 0x0000000400247825 */ /* 0x008fe200078e02b4 */
[----:B-1----:R-:W-:-:S04]  /*39aa0*/  SHF.R.U32.HI R181, RZ, 0x6, R245 ;  /* 0x00000006ffb57819 */ /* 0x002fc800000116f5 */
[----:B------:R1:W-:Y:S04]  /*39ab0*/  STL.64 [R1+0xea8], R36 ;  /* 0x000ea82401007387 */ /* 0x0003e80000100a00 */
[----:B------:R-:W3:Y:S01]  /*39ac0*/  LDL.LU.64 R244, [R1+0xe38] ;  /* 0x000e380001f47983 */ /* 0x000ee20000300a00 */
[----:B------:R-:W-:Y:S02]  /*39ad0*/  SGXT.U32 R181, R181, 0x1 ;  /* 0x00000001b5b5781a */ /* 0x000fe40000000000 */
[----:B------:R-:W-:Y:S02]  /*39ae0*/  IADD3 R4, R228, 0x100000, RZ ;  /* 0x00100000e4047810 */ /* 0x000fe40007ffe0ff */
[C---:B------:R-:W-:Y:S02]  /*39af0*/  LOP3.LUT R180, R181.reuse, 0xa, RZ, 0xfc, !PT ;  /* 0x0000000ab5b47812 */ /* 0x040fe400078efcff */
[----:B------:R-:W-:Y:S01]  /*39b00*/  LOP3.LUT R181, R181, 0xe, RZ, 0xfc, !PT ;  /* 0x0000000eb5b57812 */ /* 0x000fe200078efcff */
[----:B------:R1:W-:Y:S03]  /*39b10*/  LDGSTS.E [R4+-0x71000], [R36.64], P4 ;  /* 0x8f00000024047fae */ /* 0x0003e6000a12184c */
[----:B------:R-:W-:-:S02]  /*39b20*/  ISETP.GE.AND P4, PT, R181, UR8, PT ;  /* 0x00000008b5007c0c */ /* 0x000fc4000bf86270 */
[----:B------:R-:W4:Y:S01]  /*39b30*/  S2R R181, SR_TID.X ;  /* 0x0000000000b57919 */ /* 0x000f220000002100 */
[----:B------:R-:W-:Y:S02]  /*39b40*/  ISETP.NE.U32.AND P6, PT, R252, RZ, PT ;  /* 0x000000fffc00720c */ /* 0x000fe40003fc5070 */
[----:B------:R-:W-:Y:S01]  /*39b50*/  SEL R252, RZ, 0x4, P0 ;  /* 0x00000004fffc7807 */ /* 0x000fe20000000000 */
[----:B-1----:R-:W-:Y:S01]  /*39b60*/  IMAD.WIDE R36, R0, 0x4, R48 ;  /* 0x0000000400247825 */ /* 0x002fe200078e0230 */
[----:B------:R-:W-:-:S04]  /*39b70*/  ISETP.GE.AND P0, PT, R180, UR8, PT ;  /* 0x00000008b4007c0c */ /* 0x000fc8000bf06270 */
[----:B------:R1:W-:Y:S01]  /*39b80*/  LDGSTS.E [R5+-0x70c00], [R36.64], P1 ;  /* 0x8f40000024057fae */ /* 0x0003e2000892184c */
[----:B----4-:R-:W-:-:S04]  /*39b90*/  SHF.R.U32.HI R181, RZ, 0x6, R181 ;  /* 0x00000006ffb57819 */ /* 0x010fc800000116b5 */
[----:B------:R-:W-:-:S04]  /*39ba0*/  SGXT.U32 R181, R181, 0x1 ;  /* 0x00000001b5b5781a */ /* 0x000fc80000000000 */
[----:B------:R-:W-:Y:S02]  /*39bb0*/  LOP3.LUT R49, R181, 0x12, RZ, 0xfc, !PT ;  /* 0x00000012b5317812 */ /* 0x000fe400078efcff */
[----:B------:R-:W4:Y:S04]  /*39bc0*/  LDL.LU.64 R180, [R1+0xe28] ;  /* 0x000e280001b47983 */ /* 0x000f280000300a00 */
[----:B------:R1:W-:Y:S02]  /*39bd0*/  STL.64 [R1+0xeb0], R36 ;  /* 0x000eb02401007387 */ /* 0x0003e40000100a00 */
[C---:B-1----:R-:W-:Y:S02]  /*39be0*/  IADD3 R37, R228.reuse, 0x100000, RZ ;  /* 0x00100000e4257810 */ /* 0x042fe40007ffe0ff */
[----:B------:R-:W-:-:S02]  /*39bf0*/  IADD3 R36, R228, 0x100000, RZ ;  /* 0x00100000e4247810 */ /* 0x000fc40007ffe0ff */
[----:B------:R-:W1:Y:S01]  /*39c00*/  S2R R228, SR_TID.X ;  /* 0x0000000000e47919 */ /* 0x000e620000002100 */
[----:B------:R-:W-:Y:S02]  /*39c10*/  SEL R4, R252, RZ, P3 ;  /* 0x000000fffc047207 */ /* 0x000fe40001800000 */
[----:B------:R-:W-:Y:S02]  /*39c20*/  SEL R252, RZ, 0x4, P0 ;  /* 0x00000004fffc7807 */ /* 0x000fe40000000000 */
[----:B------:R-:W-:Y:S02]  /*39c30*/  ISETP.NE.U32.AND P0, PT, R4, RZ, PT ;  /* 0x000000ff0400720c */ /* 0x000fe40003f05070 */
[----:B------:R-:W-:Y:S02]  /*39c40*/  SEL R44, RZ, 0x4, P4 ;  /* 0x00000004ff2c7807 */ /* 0x000fe40002000000 */
[----:B------:R-:W-:Y:S02]  /*39c50*/  SEL R4, R252, RZ, P3 ;  /* 0x000000fffc047207 */ /* 0x000fe40001800000 */
[----:B------:R-:W-:-:S02]  /*39c60*/  ISETP.GE.AND P4, PT, R49, UR8, PT ;  /* 0x0000000831007c0c */ /* 0x000fc4000bf86270 */
[----:B------:R-:W-:Y:S01]  /*39c70*/  ISETP.NE.U32.AND P1, PT, R4, RZ, PT ;  /* 0x000000ff0400720c */ /* 0x000fe20003f25070 */
[----:B------:R-:W4:Y:S01]  /*39c80*/  LDL.LU.64 R48, [R1+0xe18] ;  /* 0x000e180001307983 */ /* 0x000f220000300a00 */
[----:B------:R-:W-:Y:S02]  /*39c90*/  SEL R4, RZ, 0x4, P4 ;  /* 0x00000004ff047807 */ /* 0x000fe40002000000 */
[----:B------:R-:W-:Y:S01]  /*39ca0*/  SEL R252, R44, RZ, P3 ;  /* 0x000000ff2cfc7207 */ /* 0x000fe20001800000 */
[----:B------:R-:W-:Y:S01]  /*39cb0*/  IMAD.WIDE R44, R0, 0x4, R250 ;  /* 0x00000004002c7825 */ /* 0x000fe200078e02fa */
[----:B-1----:R-:W-:Y:S02]  /*39cc0*/  SHF.R.U32.HI R228, RZ, 0x6, R228 ;  /* 0x00000006ffe47819 */ /* 0x002fe400000116e4 */
[----:B------:R-:W-:Y:S02]  /*39cd0*/  SEL R250, R4, RZ, P3 ;  /* 0x000000ff04fa7207 */ /* 0x000fe40001800000 */
[----:B------:R-:W-:Y:S01]  /*39ce0*/  SGXT.U32 R228, R228, 0x1 ;  /* 0x00000001e4e4781a */ /* 0x000fe20000000000 */
[----:B------:R-:W-:-:S05]  /*39cf0*/  IMAD.WIDE R50, R0, 0x4, R148 ;  /* 0x0000000400327825 */ /* 0x000fca00078e0294 */
[----:B------:R-:W-:Y:S04]  /*39d00*/  STL.64 [R1+0xeb8], R50 ;  /* 0x000eb83201007387 */ /* 0x000fe80000100a00 */
[----:B------:R-:W4:Y:S04]  /*39d10*/  LDL.LU.64 R148, [R1+0xe08] ;  /* 0x000e080001947983 */ /* 0x000f280000300a00 */
[----:B------:R-:W-:Y:S04]  /*39d20*/  STL.64 [R1+0xec0], R44 ;  /* 0x000ec02c01007387 */ /* 0x000fe80000100a00 */
[----:B------:R4:W-:Y:S01]  /*39d30*/  LDGSTS.E [R37+-0x70800], [R50.64], P2 ;  /* 0x8f80000032257fae */ /* 0x0009e2000912184c */
[----:B------:R-:W-:Y:S01]  /*39d40*/  ISETP.NE.U32.AND P4, PT, R252, RZ, PT ;  /* 0x000000fffc00720c */ /* 0x000fe20003f85070 */
[----:B---3--:R-:W-:Y:S01]  /*39d50*/  IMAD.WIDE R4, R0, 0x4, R244 ;  /* 0x0000000400047825 */ /* 0x008fe200078e02f4 */
[----:B------:R-:W-:Y:S01]  /*39d60*/  LOP3.LUT R245, R228, 0x16, RZ, 0xfc, !PT ;  /* 0x00000016e4f57812 */ /* 0x000fe200078efcff */
[----:B------:R4:W-:Y:S03]  /*39d70*/  LDGSTS.E [R36+-0x70400], [R44.64], P5 ;  /* 0x8fc000002c247fae */ /* 0x0009e6000a92184c */
[----:B------:R-:W-:Y:S01]  /*39d80*/  ISETP.GE.AND P2, PT, R245, UR8, PT ;  /* 0x00000008f5007c0c */ /* 0x000fe2000bf46270 */
[----:B------:R1:W-:Y:S04]  /*39d90*/  STL.64 [R1+0xc50], R4 ;  /* 0x000c500401007387 */ /* 0x0003e80000100a00 */
[----:B------:R-:W3:Y:S04]  /*39da0*/  LDL.LU.64 R244, [R1+0xdf8] ;  /* 0x000df80001f47983 */ /* 0x000ee80000300a00 */
[----:B------:R-:W1:Y:S01]  /*39db0*/  S2R R228, SR_TID.X ;  /* 0x0000000000e47919 */ /* 0x000e620000002100 */
[----:B--2---:R-:W-:-:S05]  /*39dc0*/  IADD3 R252, R229, 0x100000, RZ ;  /* 0x00100000e5fc7810 */ /* 0x004fca0007ffe0ff */
[----:B------:R2:W-:Y:S01]  /*39dd0*/  LDGSTS.E [R252+-0x77e00], [R4.64], P6 ;  /* 0x8820000004fc7fae */ /* 0x0005e2000b12184c */
[----:B-1----:R-:W-:-:S04]  /*39de0*/  SHF.R.U32.HI R228, RZ, 0x6, R228 ;  /* 0x00000006ffe47819 */ /* 0x002fc800000116e4 */
[----:B------:R-:W-:-:S04]  /*39df0*/  SGXT.U32 R228, R228, 0x1 ;  /* 0x00000001e4e4781a */ /* 0x000fc80000000000 */
[C---:B------:R-:W-:Y:S02]  /*39e00*/  LOP3.LUT R177, R228.reuse, 0x1a, RZ, 0xfc, !PT ;  /* 0x0000001ae4b17812 */ /* 0x040fe400078efcff */
[----:B------:R-:W-:-:S04]  /*39e10*/  LOP3.LUT R228, R228, 0x1e, RZ, 0xfc, !PT ;  /* 0x0000001ee4e47812 */ /* 0x000fc800078efcff */
[----:B------:R-:W-:Y:S02]  /*39e20*/  ISETP.GE.AND P6, PT, R228, UR8, PT ;  /* 0x00000008e4007c0c */ /* 0x000fe4000bfc6270 */
[----:B------:R-:W1:Y:S02]  /*39e30*/  S2R R228, SR_TID.X ;  /* 0x0000000000e47919 */ /* 0x000e640000002100 */
[----:B--2---:R-:W-:Y:S02]  /*39e40*/  SEL R252, RZ, 0x4, P6 ;  /* 0x00000004fffc7807 */ /* 0x004fe40003000000 */
[----:B-1----:R-:W-:-:S04]  /*39e50*/  SHF.R.U32.HI R228, RZ, 0x6, R228 ;  /* 0x00000006ffe47819 */ /* 0x002fc800000116e4 */
[----:B------:R-:W-:-:S04]  /*39e60*/  SGXT.U32 R228, R228, 0x1 ;  /* 0x00000001e4e4781a */ /* 0x000fc80000000000 */
[----:B------:R-:W-:-:S04]  /*39e70*/  LOP3.LUT R228, R228, 0x22, RZ, 0xfc, !PT ;  /* 0x00000022e4e47812 */ /* 0x000fc800078efcff */
[----:B------:R-:W-:Y:S02]  /*39e80*/  ISETP.GE.AND P6, PT, R228, UR8, PT ;  /* 0x00000008e4007c0c */ /* 0x000fe4000bfc6270 */
[----:B------:R-:W1:Y:S01]  /*39e90*/  S2R R228, SR_TID.X ;  /* 0x0000000000e47919 */ /* 0x000e620000002100 */
[----:B------:R-:W-:Y:S01]  /*39ea0*/  IADD3 R4, R229, 0x100000, RZ ;  /* 0x00100000e5047810 */ /* 0x000fe20007ffe0ff */
[C---:B----4-:R-:W-:Y:S02]  /*39eb0*/  IMAD.WIDE R36, R0.reuse, 0x4, R180 ;  /* 0x0000000400247825 */ /* 0x050fe400078e02b4 */
[----:B------:R-:W2:Y:S02]  /*39ec0*/  LDL.LU.64 R180, [R1+0xde8] ;  /* 0x000de80001b47983 */ /* 0x000ea40000300a00 */
[C---:B------:R-:W-:Y:S02]  /*39ed0*/  IMAD.WIDE R50, R0.reuse, 0x4, R48 ;  /* 0x0000000400327825 */ /* 0x040fe400078e0230 */
[----:B------:R4:W-:Y:S04]  /*39ee0*/  STL.64 [R1+0xc58], R36 ;  /* 0x000c582401007387 */ /* 0x0009e80000100a00 */
[----:B------:R4:W-:Y:S01]  /*39ef0*/  LDGSTS.E [R4+-0x77a00], [R36.64], P0 ;  /* 0x8860000024047fae */ /* 0x0009e2000812184c */
[----:B------:R-:W-:-:S03]  /*39f00*/  IMAD.WIDE R44, R0, 0x4, R148 ;  /* 0x00000004002c7825 */ /* 0x000fc600078e0294 */
[----:B------:R-:W2:Y:S01]  /*39f10*/  LDL.LU.64 R48, [R1+0xdd8] ;  /* 0x000dd80001307983 */ /* 0x000ea20000300a00 */
[----:B-1----:R-:W-:-:S04]  /*39f20*/  SHF.R.U32.HI R228, RZ, 0x6, R228 ;  /* 0x00000006ffe47819 */ /* 0x002fc800000116e4 */
[----:B------:R-:W-:Y:S02]  /*39f30*/  SGXT.U32 R228, R228, 0x1 ;  /* 0x00000001e4e4781a */ /* 0x000fe40000000000 */
[----:B----4-:R-:W-:Y:S01]  /*39f40*/  IADD3 R37, R229, 0x100000, RZ ;  /* 0x00100000e5257810 */ /* 0x010fe20007ffe0ff */
[----:B------:R-:W-:Y:S04]  /*39f50*/  STL.64 [R1+0xc60], R50 ;  /* 0x000c603201007387 */ /* 0x000fe80000100a00 */
[----:B------:R-:W4:Y:S04]  /*39f60*/  LDL.LU.64 R148, [R1+0xdc8] ;  /* 0x000dc80001947983 */ /* 0x000f280000300a00 */
[----:B------:R-:W-:Y:S04]  /*39f70*/  STL.64 [R1+0xc88], R44 ;  /* 0x000c882c01007387 */ /* 0x000fe80000100a00 */
        /* <DEDUP_REMOVED lines=9> */
[----:B------:R-:W-:Y:S02]  /*3a010*/  ISETP.GE.AND P2, PT, R177, UR8, PT ;  /* 0x00000008b1007c0c */ /* 0x000fe4000bf46270 */
[----:B------:R-:W-:Y:S02]  /*3a020*/  SEL R250, R250, RZ, P3 ;  /* 0x000000fffafa7207 */ /* 0x000fe40001800000 */
[----:B------:R-:W-:Y:S02]  /*3a030*/  SEL R251, RZ, 0x4, P2 ;  /* 0x00000004fffb7807 */ /* 0x000fe40001000000 */
[----:B------:R-:W-:Y:S02]  /*3a040*/  ISETP.NE.U32.AND P2, PT, R250, RZ, PT ;  /* 0x000000fffa00720c */ /* 0x000fe40003f45070 */
[----:B------:R-:W-:-:S02]  /*3a050*/  SEL R250, R252, RZ, P3 ;  /* 0x000000fffcfa7207 */ /* 0x000fc40001800000 */
[----:B------:R-:W-:Y:S02]  /*3a060*/  IADD3 R36, R229, 0x100000, RZ ;  /* 0x00100000e5247810 */ /* 0x000fe40007ffe0ff */
[----:B-1----:R-:W-:-:S03]  /*3a070*/  SHF.R.U32.HI R228, RZ, 0x6, R228 ;  /* 0x00000006ffe47819 */ /* 0x002fc600000116e4 */
[----:B------:R2:W-:Y:S01]  /*3a080*/  LDGSTS.E [R36+-0x77200], [R44.64], P4 ;  /* 0x88e000002c247fae */ /* 0x0005e2000a12184c */
[----:B------:R-:W-:Y:S02]  /*3a090*/  SGXT.U32 R228, R228, 0x1 ;  /* 0x00000001e4e4781a */ /* 0x000fe40000000000 */
[----:B------:R-:W-:Y:S02]  /*3a0a0*/  IADD3 R252, R229, 0x100000, RZ ;  /* 0x00100000e5fc7810 */ /* 0x000fe40007ffe0ff */
[C---:B------:R-:W-:Y:S02]  /*3a0b0*/  LOP3.LUT R177, R228.reuse, 0x2a, RZ, 0xfc, !PT ;  /* 0x0000002ae4b17812 */ /* 0x040fe400078efcff */
[----:B------:R-:W-:Y:S01]  /*3a0c0*/  LOP3.LUT R228, R228, 0x2e, RZ, 0xfc, !PT ;  /* 0x0000002ee4e47812 */ /* 0x000fe200078efcff */
[----:B------:R1:W-:Y:S03]  /*3a0d0*/  LDGSTS.E [R252+-0x76e00], [R4.64], P5 ;  /* 0x8920000004fc7fae */ /* 0x0003e6000a92184c */
[----:B------:R-:W-:-:S02]  /*3a0e0*/  ISETP.GE.AND P5, PT, R228, UR8, PT ;  /* 0x00000008e4007c0c */ /* 0x000fc4000bfa6270 */
[----:B------:R-:W2:Y:S02]  /*3a0f0*/  S2R R228, SR_TID.X ;  /* 0x0000000000e47919 */ /* 0x000ea40000002100 */
[----:B-1----:R-:W-:Y:S02]  /*3a100*/  SEL R252, RZ, 0x4, P5 ;  /* 0x00000004fffc7807 */ /* 0x002fe40002800000 */
[----:B--2---:R-:W-:-:S04]  /*3a110*/  SHF.R.U32.HI R228, RZ, 0x6, R228 ;  /* 0x00000006ffe47819 */ /* 0x004fc800000116e4 */
[----:B------:R-:W-:-:S04]  /*3a120*/  SGXT.U32 R228, R228, 0x1 ;  /* 0x00000001e4e4781a */ /* 0x000fc80000000000 */
[----:B------:R-:W-:-:S04]  /*3a130*/  LOP3.LUT R228, R228, 0x32, RZ, 0xfc, !PT ;  /* 0x00000032e4e47812 */ /* 0x000fc800078efcff */
[----:B------:R-:W-:Y:S02]  /*3a140*/  ISETP.GE.AND P5, PT, R228, UR8, PT ;  /* 0x00000008e4007c0c */ /* 0x000fe4000bfa6270 */
[----:B------:R-:W1:Y:S01]  /*3a150*/  S2R R228, SR_TID.X ;  /* 0x0000000000e47919 */ /* 0x000e620000002100 */
[----:B------:R-:W-:Y:S01]  /*3a160*/  SEL R251, R251, RZ, P3 ;  /* 0x000000fffbfb7207 */ /* 0x000fe20001800000 */
[C---:B------:R-:W-:Y:S01]  /*3a170*/  IMAD.WIDE R36, R0.reuse, 0x4, R180 ;  /* 0x0000000400247825 */ /* 0x040fe200078e02b4 */
[----:B------:R-:W-:Y:S01]  /*3a180*/  IADD3 R4, R229, 0x100000, RZ ;  /* 0x00100000e5047810 */ /* 0x000fe20007ffe0ff */
[----:B------:R-:W2:Y:S01]  /*3a190*/  LDL.LU.64 R180, [R1+0xda8] ;  /* 0x000da80001b47983 */ /* 0x000ea20000300a00 */
[----:B------:R-:W-:Y:S01]  /*3a1a0*/  ISETP.NE.U32.AND P0, PT, R251, RZ, PT ;  /* 0x000000fffb00720c */ /* 0x000fe20003f05070 */
[C---:B------:R-:W-:Y:S02]  /*3a1b0*/  IMAD.WIDE R50, R0.reuse, 0x4, R48 ;  /* 0x0000000400327825 */ /* 0x040fe400078e0230 */
[----:B------:R1:W-:Y:S04]  /*3a1c0*/  STL.64 [R1+0xcb0], R36 ;  /* 0x000cb02401007387 */ /* 0x0003e80000100a00 */
[----:B------:R1:W-:Y:S04]  /*3a1d0*/  LDGSTS.E [R4+-0x76a00], [R36.64], P2 ;  /* 0x8960000024047fae */ /* 0x0003e8000912184c */
[----:B------:R-:W2:Y:S01]  /*3a1e0*/  LDL.LU.64 R48, [R1+0xd98] ;  /* 0x000d980001307983 */ /* 0x000ea20000300a00 */
[----:B-1----:R-:W-:Y:S01]  /*3a1f0*/  SHF.R.U32.HI R228, RZ, 0x6, R228 ;  /* 0x00000006ffe47819 */ /* 0x002fe200000116e4 */
[----:B----4-:R-:W-:-:S03]  /*3a200*/  IMAD.WIDE R44, R0, 0x4, R148 ;  /* 0x00000004002c7825 */ /* 0x010fc600078e0294 */
[----:B------:R-:W-:Y:S02]  /*3a210*/  SGXT.U32 R228, R228, 0x1 ;  /* 0x00000001e4e4781a */ /* 0x000fe40000000000 */
[----:B------:R-:W-:Y:S01]  /*3a220*/  IADD3 R37, R229, 0x100000, RZ ;  /* 0x00100000e5257810 */ /* 0x000fe20007ffe0ff */
        /* <DEDUP_REMOVED lines=10> */
[----:B------:R-:W-:-:S02]  /*3a2d0*/  SEL R251, RZ, 0x4, P6 ;  /* 0x00000004fffb7807 */ /* 0x000fc40003000000 */
[----:B------:R-:W-:Y:S02]  /*3a2e0*/  ISETP.NE.U32.AND P6, PT, R250, RZ, PT ;  /* 0x000000fffa00720c */ /* 0x000fe40003fc5070 */
[----:B------:R-:W-:-:S04]  /*3a2f0*/  SEL R250, R251, RZ, P3 ;  /* 0x000000fffbfa7207 */ /* 0x000fc80001800000 */
[----:B------:R-:W-:Y:S02]  /*3a300*/  ISETP.NE.U32.AND P4, PT, R250, RZ, PT ;  /* 0x000000fffa00720c */ /* 0x000fe40003f85070 */
[----:B------:R-:W-:Y:S02]  /*3a310*/  SEL R250, RZ, 0x4, P1 ;  /* 0x00000004fffa7807 */ /* 0x000fe40000800000 */
[----:B------:R-:W-:Y:S02]  /*3a320*/  ISETP.GE.AND P1, PT, R177, UR8, PT ;  /* 0x00000008b1007c0c */ /* 0x000fe4000bf26270 */
[----:B------:R-:W-:Y:S02]  /*3a330*/  SEL R250, R250, RZ, P3 ;  /* 0x000000fffafa7207 */ /* 0x000fe40001800000 */
[----:B------:R-:W-:Y:S02]  /*3a340*/  SEL R251, RZ, 0x4, P1 ;  /* 0x00000004fffb7807 */ /* 0x000fe40000800000 */
[----:B-1----:R-:W-:-:S02]  /*3a350*/  SHF.R.U32.HI R228, RZ, 0x6, R228 ;  /* 0x00000006ffe47819 */ /* 0x002fc400000116e4 */
[----:B------:R-:W-:Y:S02]  /*3a360*/  ISETP.NE.U32.AND P1, PT, R250, RZ, PT ;  /* 0x000000fffa00720c */ /* 0x000fe40003f25070 */
[----:B------:R-:W-:Y:S02]  /*3a370*/  SGXT.U32 R228, R228, 0x1 ;  /* 0x00000001e4e4781a */ /* 0x000fe40000000000 */
[----:B------:R-:W-:Y:S02]  /*3a380*/  SEL R250, R252, RZ, P3 ;  /* 0x000000fffcfa7207 */ /* 0x000fe40001800000 */
[C---:B------:R-:W-:Y:S02]  /*3a390*/  IADD3 R36, R229.reuse, 0x100000, RZ ;  /* 0x00100000e5247810 */ /* 0x040fe40007ffe0ff */
[----:B------:R-:W-:Y:S02]  /*3a3a0*/  IADD3 R252, R229, 0x100000, RZ ;  /* 0x00100000e5fc7810 */ /* 0x000fe40007ffe0ff */
[C---:B------:R-:W-:Y:S01]  /*3a3b0*/  LOP3.LUT R177, R228.reuse, 0x3a, RZ, 0xfc, !PT ;  /* 0x0000003ae4b17812 */ /* 0x040fe200078efcff */
[----:B------:R2:W-:Y:S01]  /*3a3c0*/  LDGSTS.E [R36+-0x76200], [R44.64], P6 ;  /* 0x89e000002c247fae */ /* 0x0005e2000b12184c */
[----:B------:R-:W-:-:S03]  /*3a3d0*/  LOP3.LUT R228, R228, 0x3e, RZ, 0xfc, !PT ;  /* 0x0000003ee4e47812 */ /* 0x000fc600078efcff */
[----:B------:R1:W-:Y:S01]  /*3a3e0*/  LDGSTS.E [R252+-0x75e00], [R4.64], P4 ;  /* 0x8a20000004fc7fae */ /* 0x0003e2000a12184c */
[----:B------:R-:W-:-:S03]  /*3a3f0*/  ISETP.GE.AND P4, PT, R228, UR8, PT ;  /* 0x00000008e4007c0c */ /* 0x000fc6000bf86270 */
[----:B------:R-:W2:Y:S01]  /*3a400*/  S2R R228, SR_TID.X ;  /* 0x0000000000e47919 */ /* 0x000ea20000002100 */
        /* <DEDUP_REMOVED lines=48> */
[----:B------:R-:W1:Y:S02]  /*3a710*/  S2R R228, SR_TID.X ;  /* 0x0000000000e47919 */ /* 0x000e640000002100 */
[----:B-1----:R-:W-:Y:S02]  /*3a720*/  SEL R252, RZ, 0x4, P6 ;  /* 0x00000004fffc7807 */ /* 0x002fe40003000000 */
[----:B------:R-:W-:-:S04]  /*3a730*/  SHF.R.U32.HI R228, RZ, 0x6, R228 ;  /* 0x00000006ffe47819 */ /* 0x000fc800000116e4 */
[----:B------:R-:W-:-:S04]  /*3a740*/  SGXT.U32 R228, R228, 0x1 ;  /* 0x00000001e4e4781a */ /* 0x000fc80000000000 */
[----:B------:R-:W-:-:S04]  /*3a750*/  LOP3.LUT R228, R228, 0x52, RZ, 0xfc, !PT ;  /* 0x00000052e4e47812 */ /* 0x000fc800078efcff */
[----:B------:R-:W-:Y:S02]  /*3a760*/  ISETP.GE.AND P6, PT, R228, UR8, PT ;  /* 0x00000008e4007c0c */ /* 0x000fe4000bfc6270 */
[----:B------:R-:W1:Y:S01]  /*3a770*/  S2R R228, SR_TID.X ;  /* 0x0000000000e47919 */ /* 0x000e620000002100 */
[----:B------:R-:W-:Y:S01]  /*3a780*/  SEL R251, R251, RZ, P3 ;  /* 0x000000fffbfb7207 */ /* 0x000fe20001800000 */
[C---:B--2---:R-:W-:Y:S01]  /*3a790*/  IMAD.WIDE R36, R0.reuse, 0x4, R180 ;  /* 0x0000000400247825 */ /* 0x044fe200078e02b4 */
        /* <DEDUP_REMOVED lines=9> */
[----:B------:R-:W-:Y:S01]  /*3a830*/  SGXT.U32 R228, R228, 0x1 ;  /* 0x00000001e4e4781a */ /* 0x000fe20000000000 */
[----:B------:R-:W-:Y:S01]  /*3a840*/  STL.64 [R1+0xd40], R50 ;  /* 0x000d403201007387 */ /* 0x000fe20000100a00 */
[----:B------:R-:W-:-:S03]  /*3a850*/  IADD3 R37, R229, 0x100000, RZ ;  /* 0x00100000e5257810 */ /* 0x000fc60007ffe0ff */
[----:B------:R-:W4:Y:S04]  /*3a860*/  LDL.LU.64 R148, [R1+0xd08] ;  /* 0x000d080001947983 */ /* 0x000f280000300a00 */
[----:B------:R-:W-:Y:S04]  /*3a870*/  STL.64 [R1+0xd48], R44 ;  /* 0x000d482c01007387 */ /* 0x000fe80000100a00 */
[----:B------:R2:W-:Y:S01]  /*3a880*/  LDGSTS.E [R37+-0x74600], [R50.64], P1 ;  /* 0x8ba0000032257fae */ /* 0x0005e2000892184c */
[----:B---3--:R-:W-:Y:S01]  /*3a890*/  IMAD.WIDE R4, R0, 0x4, R244 ;  /* 0x0000000400047825 */ /* 0x008fe200078e02f4 */
[----:B------:R-:W-:-:S04]  /*3a8a0*/  LOP3.LUT R245, R228, 0x56, RZ, 0xfc, !PT ;  /* 0x00000056e4f57812 */ /* 0x000fc800078efcff */
[----:B------:R-:W-:Y:S01]  /*3a8b0*/  ISETP.GE.AND P1, PT, R245, UR8, PT ;  /* 0x00000008f5007c0c */ /* 0x000fe2000bf26270 */
[----:B------:R1:W-:Y:S04]  /*3a8c0*/  STL.64 [R1+0xd38], R4 ;  /* 0x000d380401007387 */ /* 0x0003e80000100a00 */
[----:B------:R-:W3:Y:S01]  /*3a8d0*/  LDL.LU.64 R244, [R1+0xcf8] ;  /* 0x000cf80001f47983 */ /* 0x000ee20000300a00 */
[----:B------:R-:W-:Y:S02]  /*3a8e0*/  SEL R251, RZ, 0x4, P4 ;  /* 0x00000004fffb7807 */ /* 0x000fe40002000000 */
[----:B------:R-:W-:Y:S02]  /*3a8f0*/  ISETP.NE.U32.AND P4, PT, R250, RZ, PT ;  /* 0x000000fffa00720c */ /* 0x000fe40003f85070 */
[----:B------:R-:W-:-:S04]  /*3a900*/  SEL R250, R251, RZ, P3 ;  /* 0x000000fffbfa7207 */ /* 0x000fc80001800000 */
[----:B------:R-:W-:Y:S02]  /*3a910*/  ISETP.NE.U32.AND P5, PT, R250, RZ, PT ;  /* 0x000000fffa00720c */ /* 0x000fe40003fa5070 */
[----:B------:R-:W-:Y:S02]  /*3a920*/  SEL R250, RZ, 0x4, P2 ;  /* 0x00000004fffa7807 */ /* 0x000fe40001000000 */
[----:B------:R-:W-:Y:S02]  /*3a930*/  ISETP.GE.AND P2, PT, R177, UR8, PT ;  /* 0x00000008b1007c0c */ /* 0x000fe4000bf46270 */
[----:B------:R-:W-:Y:S02]  /*3a940*/  SEL R250, R250, RZ, P3 ;  /* 0x000000fffafa7207 */ /* 0x000fe40001800000 */
[----:B------:R-:W-:Y:S02]  /*3a950*/  SEL R251, RZ, 0x4, P2 ;  /* 0x00000004fffb7807 */ /* 0x000fe40001000000 */
[----:B------:R-:W-:-:S02]  /*3a960*/  IADD3 R36, R229, 0x100000, RZ ;  /* 0x00100000e5247810 */ /* 0x000fc40007ffe0ff */
[----:B------:R-:W-:Y:S02]  /*3a970*/  ISETP.NE.U32.AND P2, PT, R250, RZ, PT ;  /* 0x000000fffa00720c */ /* 0x000fe40003f45070 */
[----:B------:R-:W-:Y:S01]  /*3a980*/  SEL R250, R252, RZ, P3 ;  /* 0x000000fffcfa7207 */ /* 0x000fe20001800000 */
[----:B------:R2:W-:Y:S01]  /*3a990*/  LDGSTS.E [R36+-0x74200], [R44.64], P4 ;  /* 0x8be000002c247fae */ /* 0x0005e2000a12184c */
[----:B------:R-:W-:-:S05]  /*3a9a0*/  IADD3 R252, R229, 0x100000, RZ ;  /* 0x00100000e5fc7810 */ /* 0x000fca0007ffe0ff */
[----:B------:R1:W-:Y:S02]  /*3a9b0*/  LDGSTS.E [R252+-0x73e00], [R4.64], P5 ;  /* 0x8c20000004fc7fae */ /* 0x0003e4000a92184c */
[----:B-1----:R-:W-:Y:S01]  /*3a9c0*/  IADD3 R4, R229, 0x100000, RZ ;  /* 0x00100000e5047810 */ /* 0x002fe20007ffe0ff */
[C---:B--2---:R-:W-:Y:S02]  /*3a9d0*/  IMAD.WIDE R36, R0.reuse, 0x4, R180 ;  /* 0x0000000400247825 */ /* 0x044fe400078e02b4 */
[----:B------:R-:W2:Y:S04]  /*3a9e0*/  LDL.LU.64 R180, [R1+0xce8] ;  /* 0x000ce80001b47983 */ /* 0x000ea80000300a00 */
[----:B------:R1:W-:Y:S04]  /*3a9f0*/  STL.64 [R1+0xd28], R36 ;  /* 0x000d282401007387 */ /* 0x0003e80000100a00 */
[----:B------:R3:W-:Y:S01]  /*3aa00*/  LDGSTS.E [R4+-0x73a00], [R36.64], P2 ;  /* 0x8c60000024047fae */ /* 0x0007e2000912184c */
[----:B------:R-:W-:-:S03]  /*3aa10*/  IMAD.WIDE R50, R0, 0x4, R48 ;  /* 0x0000000400327825 */ /* 0x000fc600078e0230 */
[----:B------:R-:W2:Y:S04]  /*3aa20*/  LDL.LU.64 R48, [R1+0xcd8] ;  /* 0x000cd80001307983 */ /* 0x000ea80000300a00 */
[----:B------:R-:W-:Y:S01]  /*3aa30*/  STL.64 [R1+0xd18], R50 ;  /* 0x000d183201007387 */ /* 0x000fe20000100a00 */
[----:B----4-:R-:W-:-:S03]  /*3aa40*/  IMAD.WIDE R44, R0, 0x4, R148 ;  /* 0x00000004002c7825 */ /* 0x010fc600078e0294 */
[----:B------:R-:W4:Y:S04]  /*3aa50*/  LDL.LU.64 R148, [R1+0xcc8] ;  /* 0x000cc80001947983 */ /* 0x000f280000300a00 */
[----:B------:R-:W-:Y:S04]  /*3aa60*/  STL.64 [R1+0xd08], R44 ;  /* 0x000d082c01007387 */ /* 0x000fe80000100a00 */
[----:B------:R-:W1:Y:S02]  /*3aa70*/  S2R R228, SR_TID.X ;  /* 0x0000000000e47919 */ /* 0x000e640000002100 */
[----:B-1----:R-:W-:-:S04]  /*3aa80*/  SHF.R.U32.HI R228, RZ, 0x6, R228 ;  /* 0x00000006ffe47819 */ /* 0x002fc800000116e4 */
[----:B------:R-:W-:-:S04]  /*3aa90*/  SGXT.U32 R228, R228, 0x1 ;  /* 0x00000001e4e4781a */ /* 0x000fc80000000000 */
[C---:B------:R-:W-:Y:S02]  /*3aaa0*/  LOP3.LUT R177, R228.reuse, 0x5a, RZ, 0xfc, !PT ;  /* 0x0000005ae4b17812 */ /* 0x040fe400078efcff */
[----:B------:R-:W-:-:S04]  /*3aab0*/  LOP3.LUT R228, R228, 0x5e, RZ, 0xfc, !PT ;  /* 0x0000005ee4e47812 */ /* 0x000fc800078efcff */
[----:B------:R-:W-:Y:S02]  /*3aac0*/  ISETP.GE.AND P5, PT, R228, UR8, PT ;  /* 0x00000008e4007c0c */ /* 0x000fe4000bfa6270 */
[----:B------:R-:W1:Y:S01]  /*3aad0*/  S2R R228, SR_TID.X ;  /* 0x0000000000e47919 */ /* 0x000e620000002100 */
[----:B---3--:R-:W-:-:S03]  /*3aae0*/  IMAD.WIDE R4, R0, 0x4, R244 ;  /* 0x0000000400047825 */ /* 0x008fc600078e02f4 */
[----:B------:R-:W2:Y:S01]  /*3aaf0*/  LDL.LU.64 R244, [R1+0xcb8] ;  /* 0x000cb80001f47983 */ /* 0x000ea20000300a00 */
[----:B-1----:R-:W-:-:S04]  /*3ab00*/  SHF.R.U32.HI R228, RZ, 0x6, R228 ;  /* 0x00000006ffe47819 */ /* 0x002fc800000116e4 */
[----:B------:R-:W-:-:S04]  /*3ab10*/  SGXT.U32 R228, R228, 0x1 ;  /* 0x00000001e4e4781a */ /* 0x000fc80000000000 */
[----:B------:R-:W-:Y:S02]  /*3ab20*/  LOP3.LUT R228, R228, 0x62, RZ, 0xfc, !PT ;  /* 0x00000062e4e47812 */ /* 0x000fe400078efcff */
[----:B------:R-:W-:Y:S02]  /*3ab30*/  SEL R252, RZ, 0x4, P5 ;  /* 0x00000004fffc7807 */ /* 0x000fe40002800000 */
[----:B------:R-:W-:Y:S02]  /*3ab40*/  ISETP.GE.AND P5, PT, R228, UR8, PT ;  /* 0x00000008e4007c0c */ /* 0x000fe4000bfa6270 */
[----:B------:R-:W1:Y:S01]  /*3ab50*/  S2R R228, SR_TID.X ;  /* 0x0000000000e47919 */ /* 0x000e620000002100 */
[----:B------:R-:W-:-:S04]  /*3ab60*/  SEL R251, R251, RZ, P3 ;  /* 0x000000fffbfb7207 */ /* 0x000fc80001800000 */
[----:B------:R-:W-:Y:S02]  /*3ab70*/  ISETP.NE.U32.AND P0, PT, R251, RZ, PT ;  /* 0x000000fffb00720c */ /* 0x000fe40003f05070 */
[----:B------:R-:W-:Y:S02]  /*3ab80*/  SEL R251, RZ, 0x4, P6 ;  /* 0x00000004fffb7807 */ /* 0x000fe40003000000 */
[----:B------:R-:W-:Y:S02]  /*3ab90*/  ISETP.NE.U32.AND P6, PT, R250, RZ, PT ;  /* 0x000000fffa00720c */ /* 0x000fe40003fc5070 */
[----:B------:R-:W-:-:S04]  /*3aba0*/  SEL R250, R251, RZ, P3 ;  /* 0x000000fffbfa7207 */ /* 0x000fc80001800000 */
[----:B------:R-:W-:Y:S02]  /*3abb0*/  ISETP.NE.U32.AND P4, PT, R250, RZ, PT ;  /* 0x000000fffa00720c */ /* 0x000fe40003f85070 */
[----:B------:R-:W-:Y:S02]  /*3abc0*/  SEL R250, RZ, 0x4, P1 ;  /* 0x00000004fffa7807 */ /* 0x000fe40000800000 */
[----:B-1----:R-:W-:-:S04]  /*3abd0*/  SHF.R.U32.HI R228, RZ, 0x6, R228 ;  /* 0x00000006ffe47819 */ /* 0x002fc800000116e4 */
[----:B------:R-:W-:Y:S02]  /*3abe0*/  SGXT.U32 R228, R228, 0x1 ;  /* 0x00000001e4e4781a */ /* 0x000fe40000000000 */
[----:B------:R-:W-:Y:S02]  /*3abf0*/  ISETP.GE.AND P1, PT, R177, UR8, PT ;  /* 0x00000008b1007c0c */ /* 0x000fe4000bf26270 */
[----:B------:R-:W-:Y:S02]  /*3ac00*/  LOP3.LUT R177, R228, 0x66, RZ, 0xfc, !PT ;  /* 0x00000066e4b17812 */ /* 0x000fe400078efcff */
[----:B------:R-:W1:Y:S01]  /*3ac10*/  S2R R228, SR_TID.X ;  /* 0x0000000000e47919 */ /* 0x000e620000002100 */
[----:B------:R-:W-:-:S05]  /*3ac20*/  IADD3 R37, R229, 0x100000, RZ ;  /* 0x00100000e5257810 */ /* 0x000fca0007ffe0ff */
[----:B------:R2:W-:Y:S01]  /*3ac30*/  LDGSTS.E [R37+-0x73600], [R50.64], P0 ;  /* 0x8ca0000032257fae */ /* 0x0005e2000812184c */
[----:B------:R-:W-:Y:S02]  /*3ac40*/  ISETP.GE.AND P0, PT, R177, UR8, PT ;  /* 0x00000008b1007c0c */ /* 0x000fe4000bf06270 */
[----:B-1----:R-:W-:-:S04]  /*3ac50*/  SHF.R.U32.HI R228, RZ, 0x6, R228 ;  /* 0x00000006ffe47819 */ /* 0x002fc800000116e4 */
[----:B------:R-:W-:-:S04]  /*3ac60*/  SGXT.U32 R228, R228, 0x1 ;  /* 0x00000001e4e4781a */ /* 0x000fc80000000000 */
[C---:B------:R-:W-:Y:S02]  /*3ac70*/  LOP3.LUT R176, R228.reuse, 0x6a, RZ, 0xfc, !PT ;  /* 0x0000006ae4b07812 */ /* 0x040fe400078efcff */
[----:B------:R-:W-:Y:S02]  /*3ac80*/  LOP3.LUT R177, R228, 0x6e, RZ, 0xfc, !PT ;  /* 0x0000006ee4b17812 */ /* 0x000fe400078efcff */
[----:B------:R-:W1:Y:S01]  /*3ac90*/  S2R R228, SR_TID.X ;  /* 0x0000000000e47919 */ /* 0x000e620000002100 */
[----:B------:R-:W-:Y:S02]  /*3aca0*/  SEL R250, R250, RZ, P3 ;  /* 0x000000fffafa7207 */ /* 0x000fe40001800000 */
[----:B------:R-:W-:Y:S02]  /*3acb0*/  SEL R251, RZ, 0x4, P1 ;  /* 0x00000004fffb7807 */ /* 0x000fe40000800000 */
[----:B------:R-:W-:Y:S02]  /*3acc0*/  ISETP.NE.U32.AND P1, PT, R250, RZ, PT ;  /* 0x000000fffa00720c */ /* 0x000fe40003f25070 */
[----:B------:R-:W-:-:S02]  /*3acd0*/  SEL R250, R252, RZ, P3 ;  /* 0x000000fffcfa7207 */ /* 0x000fc40001800000 */
[C---:B------:R-:W-:Y:S02]  /*3ace0*/  IADD3 R36, R229.reuse, 0x100000, RZ ;  /* 0x00100000e5247810 */ /* 0x040fe40007ffe0ff */
[----:B------:R-:W-:-:S03]  /*3acf0*/  IADD3 R252, R229, 0x100000, RZ ;  /* 0x00100000e5fc7810 */ /* 0x000fc60007ffe0ff */
[----:B------:R2:W-:Y:S04]  /*3ad00*/  LDGSTS.E [R36+-0x73200], [R44.64], P6 ;  /* 0x8ce000002c247fae */ /* 0x0005e8000b12184c */
[----:B------:R2:W-:Y:S01]  /*3ad10*/  LDGSTS.E [R252+-0x72e00], [R4.64], P4 ;  /* 0x8d20000004fc7fae */ /* 0x0005e2000a12184c */
[----:B-1----:R-:W-:-:S04]  /*3ad20*/  SHF.R.U32.HI R228, RZ, 0x6, R228 ;  /* 0x00000006ffe47819 */ /* 0x002fc800000116e4 */
[----:B------:R-:W-:Y:S02]  /*3ad30*/  SGXT.U32 R228, R228, 0x1 ;  /* 0x00000001e4e4781a */ /* 0x000fe40000000000 */
[----:B------:R-:W-:Y:S02]  /*3ad40*/  ISETP.GE.AND P4, PT, R177, UR8, PT ;  /* 0x00000008b1007c0c */ /* 0x000fe4000bf86270 */
[----:B------:R-:W-:Y:S02]  /*3ad50*/  LOP3.LUT R228, R228, 0x72, RZ, 0xfc, !PT ;  /* 0x00000072e4e47812 */ /* 0x000fe400078efcff */
[----:B--2---:R-:W-:Y:S02]  /*3ad60*/  SEL R252, RZ, 0x4, P4 ;  /* 0x00000004fffc7807 */ /* 0x004fe40002000000 */
[----:B------:R-:W-:Y:S02]  /*3ad70*/  ISETP.GE.AND P4, PT, R228, UR8, PT ;  /* 0x00000008e4007c0c */ /* 0x000fe4000bf86270 */
[----:B------:R-:W1:Y:S01]  /*3ad80*/  S2R R228, SR_TID.X ;  /* 0x0000000000e47919 */ /* 0x000e620000002100 */
[----:B------:R-:W-:-:S03]  /*3ad90*/  IMAD.WIDE R36, R0, 0x4, R180 ;  /* 0x0000000400247825 */ /* 0x000fc600078e02b4 */
[----:B------:R2:W-:Y:S01]  /*3ada0*/  STL.64 [R1+0xcf8], R4 ;  /* 0x000cf80401007387 */ /* 0x0005e20000100a00 */
[----:B------:R-:W-:Y:S02]  /*3adb0*/  SEL R251, R251, RZ, P3 ;  /* 0x000000fffbfb7207 */ /* 0x000fe40001800000 */
[----:B--2---:R-:W-:-:S05]  /*3adc0*/  IADD3 R4, R229, 0x100000, RZ ;  /* 0x00100000e5047810 */ /* 0x004fca0007ffe0ff */
[----:B------:R2:W-:Y:S01]  /*3add0*/  LDGSTS.E [R4+-0x72a00], [R36.64], P1 ;  /* 0x8d60000024047fae */ /* 0x0005e2000892184c */
[----:B-1----:R-:W-:-:S04]  /*3ade0*/  SHF.R.U32.HI R228, RZ, 0x6, R228 ;  /* 0x00000006ffe47819 */ /* 0x002fc800000116e4 */
[----:B------:R-:W-:Y:S02]  /*3adf0*/  SGXT.U32 R228, R228, 0x1 ;  /* 0x00000001e4e4781a */ /* 0x000fe40000000000 */
[----:B------:R-:W-:Y:S02]  /*3ae00*/  ISETP.NE.U32.AND P2, PT, R251, RZ, PT ;  /* 0x000000fffb00720c */ /* 0x000fe40003f45070 */
[----:B------:R-:W-:Y:S02]  /*3ae10*/  SEL R251, RZ, 0x4, P5 ;  /* 0x00000004fffb7807 */ /* 0x000fe40002800000 */
[----:B------:R-:W-:Y:S02]  /*3ae20*/  ISETP.NE.U32.AND P5, PT, R250, RZ, PT ;  /* 0x000000fffa00720c */ /* 0x000fe40003fa5070 */
[----:B------:R-:W-:-:S04]  /*3ae30*/  SEL R250, R251, RZ, P3 ;  /* 0x000000fffbfa7207 */ /* 0x000fc80001800000 */
[----:B------:R-:W-:Y:S02]  /*3ae40*/  ISETP.NE.U32.AND P6, PT, R250, RZ, PT ;  /* 0x000000fffa00720c */ /* 0x000fe40003fc5070 */
[----:B------:R-:W-:Y:S02]  /*3ae50*/  SEL R250, RZ, 0x4, P0 ;  /* 0x00000004fffa7807 */ /* 0x000fe40000000000 */
[----:B------:R-:W-:Y:S01]  /*3ae60*/  ISETP.GE.AND P0, PT, R176, UR8, PT ;  /* 0x00000008b0007c0c */ /* 0x000fe2000bf06270 */
[----:B------:R2:W-:Y:S03]  /*3ae70*/  STL.64 [R1+0xce8], R36 ;  /* 0x000ce82401007387 */ /* 0x0005e60000100a00 */
[----:B------:R-:W-:Y:S01]  /*3ae80*/  SEL R251, RZ, 0x4, P0 ;  /* 0x00000004fffb7807 */ /* 0x000fe20000000000 */
[----:B------:R-:W2:Y:S01]  /*3ae90*/  LDL.LU.64 R180, [R1+0xca8] ;  /* 0x000ca80001b47983 */ /* 0x000ea20000300a00 */
[----:B------:R-:W-:Y:S01]  /*3aea0*/  SEL R250, R250, RZ, P3 ;  /* 0x000000fffafa7207 */ /* 0x000fe20001800000 */
[----:B------:R-:W-:Y:S01]  /*3aeb0*/  IMAD.WIDE R48, R0, 0x4, R48 ;  /* 0x0000000400307825 */ /* 0x000fe200078e0230 */
[----:B------:R-:W-:-:S02]  /*3aec0*/  SEL R251, R251, RZ, P3 ;  /* 0x000000fffbfb7207 */ /* 0x000fc40001800000 */
[----:B------:R-:W-:Y:S01]  /*3aed0*/  ISETP.NE.U32.AND P0, PT, R250, RZ, PT ;  /* 0x000000fffa00720c */ /* 0x000fe20003f05070 */
[----:B----4-:R-:W-:Y:S01]  /*3aee0*/  IMAD.WIDE R44, R0, 0x4, R148 ;  /* 0x00000004002c7825 */ /* 0x010fe200078e0294 */
[----:B------:R-:W-:Y:S02]  /*3aef0*/  SEL R250, R252, RZ, P3 ;  /* 0x000000fffcfa7207 */ /* 0x000fe40001800000 */
[----:B--2---:R-:W-:Y:S02]  /*3af00*/  IADD3 R37, R229, 0x100000, RZ ;  /* 0x00100000e5257810 */ /* 0x004fe40007ffe0ff */
[----:B------:R-:W-:Y:S01]  /*3af10*/  ISETP.NE.U32.AND P1, PT, R251, RZ, PT ;  /* 0x000000fffb00720c */ /* 0x000fe20003f25070 */
[----:B------:R-:W-:Y:S01]  /*3af20*/  STL.64 [R1+0xcd8], R48 ;  /* 0x000cd83001007387 */ /* 0x000fe20000100a00 */
[----:B------:R-:W-:Y:S02]  /*3af30*/  SEL R251, RZ, 0x4, P4 ;  /* 0x00000004fffb7807 */ /* 0x000fe40002000000 */
[----:B------:R-:W-:Y:S01]  /*3af40*/  IADD3 R36, R229, 0x100000, RZ ;  /* 0x00100000e5247810 */ /* 0x000fe20007ffe0ff */
[----:B------:R1:W-:Y:S01]  /*3af50*/  STL.64 [R1+0xcc8], R44 ;  /* 0x000cc82c01007387 */ /* 0x0003e20000100a00 */
[----:B------:R-:W-:-:S02]  /*3af60*/  ISETP.NE.U32.AND P4, PT, R250, RZ, PT ;  /* 0x000000fffa00720c */ /* 0x000fc40003f85070 */
[----:B------:R-:W-:Y:S01]  /*3af70*/  SEL R250, R251, RZ, P3 ;  /* 0x000000fffbfa7207 */ /* 0x000fe20001800000 */
[----:B------:R2:W-:Y:S04]  /*3af80*/  LDGSTS.E [R37+-0x72600], [R48.64], P2 ;  /* 0x8da0000030257fae */ /* 0x0005e8000912184c */
[----:B------:R2:W-:Y:S01]  /*3af90*/  LDGSTS.E [R36+-0x72200], [R44.64], P5 ;  /* 0x8de000002c247fae */ /* 0x0005e2000a92184c */
[----:B------:R-:W-:Y:S01]  /*3afa0*/  ISETP.NE.U32.AND P5, PT, R250, RZ, PT ;  /* 0x000000fffa00720c */ /* 0x000fe20003fa5070 */
[----:B------:R-:W-:Y:S01]  /*3afb0*/  IMAD.WIDE R4, R0, 0x4, R244 ;  /* 0x0000000400047825 */ /* 0x000fe200078e02f4 */
[----:B------:R-:W-:Y:S02]  /*3afc0*/  LOP3.LUT R245, R228, 0x76, RZ, 0xfc, !PT ;  /* 0x00000076e4f57812 */ /* 0x000fe400078efcff */
[----:B------:R-:W4:Y:S02]  /*3afd0*/  S2R R228, SR_TID.X ;  /* 0x0000000000e47919 */ /* 0x000f240000002100 */
[----:B------:R-:W-:-:S02]  /*3afe0*/  ISETP.GE.AND P2, PT, R245, UR8, PT ;  /* 0x00000008f5007c0c */ /* 0x000fc4000bf46270 */
[----:B------:R1:W-:Y:S04]  /*3aff0*/  STL.64 [R1+0xcb8], R4 ;  /* 0x000cb80401007387 */ /* 0x0003e80000100a00 */
[----:B------:R-:W3:Y:S01]  /*3b000*/  LDL.LU.64 R176, [R1+0xc48] ;  /* 0x000c480001b07983 */ /* 0x000ee20000300a00 */
[----:B------:R-:W-:Y:S02]  /*3b010*/  SEL R250, RZ, 0x4, P2 ;  /* 0x00000004fffa7807 */ /* 0x000fe40001000000 */
[----:B----4-:R-:W-:-:S04]  /*3b020*/  SHF.R.U32.HI R228, RZ, 0x6, R228 ;  /* 0x00000006ffe47819 */ /* 0x010fc800000116e4 */
[----:B------:R-:W-:-:S04]  /*3b030*/  SGXT.U32 R228, R228, 0x1 ;  /* 0x00000001e4e4781a */ /* 0x000fc80000000000 */
[----:B------:R-:W-:-:S04]  /*3b040*/  LOP3.LUT R245, R228, 0x7a, RZ, 0xfc, !PT ;  /* 0x0000007ae4f57812 */ /* 0x000fc800078efcff */
[----:B------:R-:W-:Y:S02]  /*3b050*/  ISETP.GE.AND P2, PT, R245, UR8, PT ;  /* 0x00000008f5007c0c */ /* 0x000fe4000bf46270 */
[----:B------:R-:W4:Y:S04]  /*3b060*/  LDL.LU.64 R244, [R1+0xc40] ;  /* 0x000c400001f47983 */ /* 0x000f280000300a00 */
[----:B------:R-:W1:Y:S01]  /*3b070*/  S2R R228, SR_TID.X ;  /* 0x0000000000e47919 */ /* 0x000e620000002100 */
[----:B------:R-:W-:-:S03]  /*3b080*/  IADD3 R252, R229, 0x100000, RZ ;  /* 0x00100000e5fc7810 */ /* 0x000fc60007ffe0ff */
[----:B------:R-:W4:Y:S04]  /*3b090*/  LDL.LU.64 R106, [R1+0xc38] ;  /* 0x000c3800016a7983 */ /* 0x000f280000300a00 */
[----:B------:R1:W-:Y:S04]  /*3b0a0*/  LDGSTS.E [R252+-0x71e00], [R4.64], P6 ;  /* 0x8e20000004fc7fae */ /* 0x0003e8000b12184c */
[----:B------:R-:W4:Y:S01]  /*3b0b0*/  LDL.LU.64 R124, [R1+0xc30] ;  /* 0x000c3000017c7983 */ /* 0x000f220000300a00 */
[----:B-1----:R-:W-:Y:S02]  /*3b0c0*/  LOP3.LUT R149, R228, 0x7f, RZ, 0xc0, !PT ;  /* 0x0000007fe4957812 */ /* 0x002fe400078ec0ff */
[----:B------:R-:W-:-:S02]  /*3b0d0*/  SHF.R.U32.HI R228, RZ, 0x6, R228 ;  /* 0x00000006ffe47819 */ /* 0x000fc400000116e4 */
[----:B------:R-:W-:Y:S02]  /*3b0e0*/  ISETP.GE.AND P6, PT, R149, UR8, PT ;  /* 0x0000000895007c0c */ /* 0x000fe4000bfc6270 */
[----:B------:R-:W-:Y:S01]  /*3b0f0*/  SGXT.U32 R228, R228, 0x1 ;  /* 0x00000001e4e4781a */ /* 0x000fe20000000000 */
[----:B------:R-:W4:Y:S03]  /*3b100*/  LDL.LU.64 R148, [R1+0xc28] ;  /* 0x000c280001947983 */ /* 0x000f260000300a00 */
[----:B------:R-:W-:Y:S01]  /*3b110*/  LOP3.LUT R228, R228, 0x7e, RZ, 0xfc, !PT ;  /* 0x0000007ee4e47812 */ /* 0x000fe200078efcff */
[----:B--2---:R-:W2:Y:S01]  /*3b120*/  LDL.LU.64 R36, [R1+0xc20] ;  /* 0x000c200001247983 */ /* 0x004ea20000300a00 */
[----:B------:R-:W-:-:S03]  /*3b130*/  SEL R251, R250, RZ, P3 ;  /* 0x000000fffafb7207 */ /* 0x000fc60001800000 */
[----:B------:R-:W2:Y:S01]  /*3b140*/  LDL.LU.64 R92, [R1+0xc18] ;  /* 0x000c1800015c7983 */ /* 0x000ea20000300a00 */
[----:B------:R-:W-:Y:S02]  /*3b150*/  SEL R250, RZ, 0x4, P2 ;  /* 0x00000004fffa7807 */ /* 0x000fe40001000000 */
[----:B------:R-:W-:Y:S02]  /*3b160*/  ISETP.GE.AND P2, PT, R228, UR8, PT ;  /* 0x00000008e4007c0c */ /* 0x000fe4000bf46270 */
[----:B------:R-:W-:Y:S02]  /*3b170*/  IADD3 R44, R229, 0x100000, RZ ;  /* 0x00100000e52c7810 */ /* 0x000fe40007ffe0ff */
[----:B------:R-:W2:Y:S01]  /*3b180*/  LDL.LU.64 R228, [R1+0xc08] ;  /* 0x000c080001e47983 */ /* 0x000ea20000300a00 */
[----:B------:R-:W-:Y:S02]  /*3b190*/  SEL R252, RZ, 0x4, P6 ;  /* 0x00000004fffc7807 */ /* 0x000fe40003000000 */
[----:B------:R-:W-:Y:S01]  /*3b1a0*/  SEL R80, RZ, 0x4, P2 ;  /* 0x00000004ff507807 */ /* 0x000fe20001000000 */
[----:B------:R-:W2:Y:S01]  /*3b1b0*/  LDL.LU.64 R240, [R1+0xc00] ;  /* 0x000c000001f07983 */ /* 0x000ea20000300a00 */
[----:B------:R-:W-:Y:S01]  /*3b1c0*/  USHF.L.U32 UR6, UR7, 0x7, URZ ;  /* 0x0000000707067899 */ /* 0x000fe2000800063f */
[----:B------:R-:W-:-:S02]  /*3b1d0*/  SEL R45, R250, RZ, P3 ;  /* 0x000000fffa2d7207 */ /* 0x000fc40001800000 */
[----:B------:R-:W2:Y:S01]  /*3b1e0*/  LDL.LU.64 R4, [R1+0xbf8] ;  /* 0x000bf80001047983 */ /* 0x000ea20000300a00 */
[----:B------:R-:W-:-:S03]  /*3b1f0*/  SEL R250, R252, RZ, P3 ;  /* 0x000000fffcfa7207 */ /* 0x000fc60001800000 */
[----:B------:R-:W2:Y:S01]  /*3b200*/  LDL.LU.64 R48, [R1+0xbf0] ;  /* 0x000bf00001307983 */ /* 0x000ea20000300a00 */
[----:B------:R-:W-:Y:S02]  /*3b210*/  SEL R252, R80, RZ, P3 ;  /* 0x000000ff50fc7207 */ /* 0x000fe40001800000 */
[----:B------:R-:W-:Y:S02]  /*3b220*/  ISETP.NE.U32.AND P6, PT, R251, RZ, PT ;  /* 0x000000fffb00720c */ /* 0x000fe40003fc5070 */
[----:B------:R-:W-:Y:S02]  /*3b230*/  MOV R251, UR6 ;  /* 0x0000000600fb7c02 */ /* 0x000fe40008000f00 */
[----:B------:R-:W-:Y:S01]  /*3b240*/  ISETP.NE.U32.AND P2, PT, R45, RZ, PT ;  /* 0x000000ff2d00720c */ /* 0x000fe20003f45070 */
[----:B------:R-:W-:-:S05]  /*3b250*/  IMAD.WIDE R50, R0, 0x4, R180 ;  /* 0x0000000400327825 */ /* 0x000fca00078e02b4 */
[----:B------:R1:W-:Y:S04]  /*3b260*/  STL.64 [R1+0xca8], R50 ;  /* 0x000ca83201007387 */ /* 0x0003e80000100a00 */
[----:B------:R-:W2:Y:S04]  /*3b270*/  LDL.LU.64 R80, [R1+0xbe8] ;  /* 0x000be80001507983 */ /* 0x000ea80000300a00 */
[----:B------:R1:W-:Y:S04]  /*3b280*/  LDGSTS.E [R44+-0x71a00], [R50.64], P0 ;  /* 0x8e600000322c7fae */ /* 0x0003e8000812184c */
[----:B-1----:R-:W2:Y:S04]  /*3b290*/  LDL.LU.64 R50, [R1+0xbe0] ;  /* 0x000be00001327983 */ /* 0x002ea80000300a00 */
[----:B------:R-:W2:Y:S04]  /*3b2a0*/  LDL.LU.64 R180, [R1+0xbd8] ;  /* 0x000bd80001b47983 */ /* 0x000ea80000300a00 */
[----:B------:R-:W2:Y:S01]  /*3b2b0*/  LDL.LU.64 R44, [R1+0xbc8] ;  /* 0x000bc800012c7983 */ /* 0x000ea20000300a00 */
[----:B---3--:R-:W-:-:S05]  /*3b2c0*/  IMAD.WIDE R176, R251, 0x4, R176 ;  /* 0x00000004fbb07825 */ /* 0x008fca00078e02b0 */
[----:B------:R1:W-:Y:S04]  /*3b2d0*/  STL.64 [R1+0xc48], R176 ;  /* 0x000c48b001007387 */ /* 0x0003e80000100a00 */
[----:B-1----:R-:W3:Y:S01]  /*3b2e0*/  LDL.LU.64 R176, [R1+0xbc0] ;  /* 0x000bc00001b07983 */ /* 0x002ee20000300a00 */
[----:B----4-:R-:W-:-:S05]  /*3b2f0*/  IMAD.WIDE R110, R251, 0x4, R244 ;  /* 0x00000004fb6e7825 */ /* 0x010fca00078e02f4 */
[----:B------:R1:W-:Y:S04]  /*3b300*/  STL.64 [R1+0xc40], R110 ;  /* 0x000c406e01007387 */ /* 0x0003e80000100a00 */
[----:B------:R-:W4:Y:S01]  /*3b310*/  LDL.LU.64 R244, [R1+0xbb8] ;  /* 0x000bb80001f47983 */ /* 0x000f220000300a00 */
[----:B-1----:R-:W-:-:S04]  /*3b320*/  IMAD.WIDE R110, R251, 0x4, R106 ;  /* 0x00000004fb6e7825 */ /* 0x002fc800078e026a */
[C---:B------:R-:W-:Y:S01]  /*3b330*/  IMAD.WIDE R106, R251.reuse, 0x4, R124 ;  /* 0x00000004fb6a7825 */ /* 0x040fe200078e027c */
[----:B------:R1:W-:Y:S03]  /*3b340*/  STL.64 [R1+0xc38], R110 ;  /* 0x000c386e01007387 */ /* 0x0003e60000100a00 */
[C---:B------:R-:W-:Y:S01]  /*3b350*/  IMAD.WIDE R212, R251.reuse, 0x4, R212 ;  /* 0x00000004fbd47825 */ /* 0x040fe200078e02d4 */
[----:B-1----:R-:W4:Y:S03]  /*3b360*/  LDL.LU.64 R110, [R1+0xbb0] ;  /* 0x000bb000016e7983 */ /* 0x002f260000300a00 */
[C---:B------:R-:W-:Y:S01]  /*3b370*/  IMAD.WIDE R124, R251.reuse, 0x4, R148 ;  /* 0x00000004fb7c7825 */ /* 0x040fe200078e0294 */
[----:B------:R1:W-:Y:S03]  /*3b380*/  STL.64 [R1+0xc30], R106 ;  /* 0x000c306a01007387 */ /* 0x0003e60000100a00 */
[----:B--2---:R-:W-:-:S04]  /*3b390*/  IMAD.WIDE R36, R251, 0x4, R36 ;  /* 0x00000004fb247825 */ /* 0x004fc800078e0224 */
[C---:B------:R-:W-:Y:S01]  /*3b3a0*/  IMAD.WIDE R92, R251.reuse, 0x4, R92 ;  /* 0x00000004fb5c7825 */ /* 0x040fe200078e025c */
[----:B-1----:R-:W2:Y:S04]  /*3b3b0*/  LDL.LU.64 R106, [R1+0xba8] ;  /* 0x000ba800016a7983 */ /* 0x002ea80000300a00 */
[----:B------:R1:W-:Y:S04]  /*3b3c0*/  STL.64 [R1+0xc28], R124 ;  /* 0x000c287c01007387 */ /* 0x0003e80000100a00 */
[----:B-1----:R-:W2:Y:S04]  /*3b3d0*/  LDL.LU.64 R124, [R1+0xba0] ;  /* 0x000ba000017c7983 */ /* 0x002ea80000300a00 */
[----:B------:R-:W2:Y:S04]  /*3b3e0*/  LDL.LU.64 R148, [R1+0xb98] ;  /* 0x000b980001947983 */ /* 0x000ea80000300a00 */
[----:B------:R1:W-:Y:S04]  /*3b3f0*/  STL.64 [R1+0xc20], R36 ;  /* 0x000c202401007387 */ /* 0x0003e80000100a00 */
[----:B------:R1:W-:Y:S02]  /*3b400*/  STL.64 [R1+0xc18], R92 ;  /* 0x000c185c01007387 */ /* 0x0003e40000100a00 */
[----:B-1----:R-:W-:-:S02]  /*3b410*/  IMAD.WIDE R36, R251, 0x4, R228 ;  /* 0x00000004fb247825 */ /* 0x002fc400078e02e4 */
[----:B------:R-:W2:Y:S04]  /*3b420*/  LDL.LU.64 R92, [R1+0xb88] ;  /* 0x000b8800015c7983 */ /* 0x000ea80000300a00 */
[----:B------:R1:W-:Y:S04]  /*3b430*/  STL.64 [R1+0xc10], R212 ;  /* 0x000c10d401007387 */ /* 0x0003e80000100a00 */
[----:B-1----:R-:W2:Y:S04]  /*3b440*/  LDL.LU.64 R212, [R1+0xb80] ;  /* 0x000b800001d47983 */ /* 0x002ea80000300a00 */
[----:B------:R1:W-:Y:S04]  /*3b450*/  STL.64 [R1+0xc08], R36 ;  /* 0x000c082401007387 */ /* 0x0003e80000100a00 */
[----:B------:R-:W2:Y:S01]  /*3b460*/  LDL.LU.64 R228, [R1+0xb78] ;  /* 0x000b780001e47983 */ /* 0x000ea20000300a00 */
[----:B-1----:R-:W-:-:S04]  /*3b470*/  IMAD.WIDE R36, R251, 0x4, R240 ;  /* 0x00000004fb247825 */ /* 0x002fc800078e02f0 */
[C---:B------:R-:W-:Y:S01]  /*3b480*/  IMAD.WIDE R240, R251.reuse, 0x4, R4 ;  /* 0x00000004fbf07825 */ /* 0x040fe200078e0204 */
[----:B------:R1:W-:Y:S03]  /*3b490*/  STL.64 [R1+0xc00], R36 ;  /* 0x000c002401007387 */ /* 0x0003e60000100a00 */
[C---:B------:R-:W-:Y:S01]  /*3b4a0*/  IMAD.WIDE R4, R251.reuse, 0x4, R48 ;  /* 0x00000004fb047825 */ /* 0x040fe200078e0230 */
[----:B-1----:R-:W2:Y:S03]  /*3b4b0*/  LDL.LU.64 R36, [R1+0xb70] ;  /* 0x000b700001247983 */ /* 0x002ea60000300a00 */
[C---:B------:R-:W-:Y:S01]  /*3b4c0*/  IMAD.WIDE R80, R251.reuse, 0x4, R80 ;  /* 0x00000004fb507825 */ /* 0x040fe200078e0250 */
[----:B------:R1:W-:Y:S03]  /*3b4d0*/  STL.64 [R1+0xbf8], R240 ;  /* 0x000bf8f001007387 */ /* 0x0003e60000100a00 */
[C---:B------:R-:W-:Y:S01]  /*3b4e0*/  IMAD.WIDE R196, R251.reuse, 0x4, R196 ;  /* 0x00000004fbc47825 */ /* 0x040fe200078e02c4 */
[----:B-1----:R-:W2:Y:S03]  /*3b4f0*/  LDL.LU.64 R240, [R1+0xb68] ;  /* 0x000b680001f07983 */ /* 0x002ea60000300a00 */
[C---:B------:R-:W-:Y:S01]  /*3b500*/  IMAD.WIDE R50, R251.reuse, 0x4, R50 ;  /* 0x00000004fb327825 */ /* 0x040fe200078e0232 */
[----:B------:R1:W-:Y:S03]  /*3b510*/  STL.64 [R1+0xbf0], R4 ;  /* 0x000bf00401007387 */ /* 0x0003e60000100a00 */
[----:B------:R-:W-:-:S04]  /*3b520*/  IMAD.WIDE R180, R251, 0x4, R180 ;  /* 0x00000004fbb47825 */ /* 0x000fc800078e02b4 */
[C---:B------:R-:W-:Y:S01]  /*3b530*/  IMAD.WIDE R44, R251.reuse, 0x4, R44 ;  /* 0x00000004fb2c7825 */ /* 0x040fe200078e022c */
[----:B-1----:R-:W2:Y:S04]  /*3b540*/  LDL.LU.64 R4, [R1+0xb60] ;  /* 0x000b600001047983 */ /* 0x002ea80000300a00 */
[----:B------:R-:W2:Y:S04]  /*3b550*/  LDL.LU.64 R48, [R1+0xb58] ;  /* 0x000b580001307983 */ /* 0x000ea80000300a00 */
[----:B------:R1:W-:Y:S04]  /*3b560*/  STL.64 [R1+0xbe8], R80 ;  /* 0x000be85001007387 */ /* 0x0003e80000100a00 */
[----:B-1----:R-:W2:Y:S04]  /*3b570*/  LDL.LU.64 R80, [R1+0x1f70] ;  /* 0x001f700001507983 */ /* 0x002ea80000300a00 */
[----:B------:R1:W-:Y:S04]  /*3b580*/  STL.64 [R1+0xbe0], R50 ;  /* 0x000be03201007387 */ /* 0x0003e80000100a00 */
[----:B-1----:R-:W2:Y:S04]  /*3b590*/  LDL.LU.64 R50, [R1+0xb48] ;  /* 0x000b480001327983 */ /* 0x002ea80000300a00 */
[----:B------:R1:W-:Y:S04]  /*3b5a0*/  STL.64 [R1+0xbd8], R180 ;  /* 0x000bd8b401007387 */ /* 0x0003e80000100a00 */
[----:B-1----:R-:W2:Y:S04]  /*3b5b0*/  LDL.LU.64 R180, [R1+0xb40] ;  /* 0x000b400001b47983 */ /* 0x002ea80000300a00 */
[----:B------:R1:W-:Y:S04]  /*3b5c0*/  STL.64 [R1+0xbd0], R196 ;  /* 0x000bd0c401007387 */ /* 0x0003e80000100a00 */
[----:B-1----:R-:W2:Y:S04]  /*3b5d0*/  LDL.LU.64 R196, [R1+0xb38] ;  /* 0x000b380001c47983 */ /* 0x002ea80000300a00 */
[----:B------:R3:W-:Y:S02]  /*3b5e0*/  STL.64 [R1+0xbc8], R44 ;  /* 0x000bc82c01007387 */ /* 0x0007e40000100a00 */
[----:B---3--:R-:W-:-:S05]  /*3b5f0*/  IMAD.WIDE R44, R251, 0x4, R176 ;  /* 0x00000004fb2c7825 */ /* 0x008fca00078e02b0 */
[----:B------:R1:W-:Y:S04]  /*3b600*/  STL.64 [R1+0xbc0], R44 ;  /* 0x000bc02c01007387 */ /* 0x0003e80000100a00 */
[----:B-1----:R-:W3:Y:S01]  /*3b610*/  LDL.LU.64 R44, [R1+0xb30] ;  /* 0x000b3000012c7983 */ /* 0x002ee20000300a00 */
[----:B----4-:R-:W-:-:S03]  /*3b620*/  IMAD.WIDE R176, R251, 0x4, R244 ;  /* 0x00000004fbb07825 */ /* 0x010fc600078e02f4 */
[----:B------:R-:W4:Y:S04]  /*3b630*/  LDL.LU.64 R244, [R1+0xb28] ;  /* 0x000b280001f47983 */ /* 0x000f280000300a00 */
[----:B------:R1:W-:Y:S01]  /*3b640*/  STL.64 [R1+0xbb8], R176 ;  /* 0x000bb8b001007387 */ /* 0x0003e20000100a00 */
[----:B------:R-:W-:-:S03]  /*3b650*/  IMAD.WIDE R164, R251, 0x4, R164 ;  /* 0x00000004fba47825 */ /* 0x000fc600078e02a4 */
[----:B-1----:R-:W4:Y:S01]  /*3b660*/  LDL.LU.64 R176, [R1+0xb20] ;  /* 0x000b200001b07983 */ /* 0x002f220000300a00 */
[----:B------:R-:W-:-:S05]  /*3b670*/  IMAD.WIDE R110, R251, 0x4, R110 ;  /* 0x00000004fb6e7825 */ /* 0x000fca00078e026e */
[----:B------:R1:W-:Y:S01]  /*3b680*/  STL.64 [R1+0xbb0], R110 ;  /* 0x000bb06e01007387 */ /* 0x0003e20000100a00 */
[----:B--2---:R-:W-:-:S03]  /*3b690*/  IMAD.WIDE R106, R251, 0x4, R106 ;  /* 0x00000004fb6a7825 */ /* 0x004fc600078e026a */
[----:B-1----:R-:W2:Y:S04]  /*3b6a0*/  LDL.LU.64 R110, [R1+0x1f68] ;  /* 0x001f6800016e7983 */ /* 0x002ea80000300a00 */
[----:B------:R1:W-:Y:S01]  /*3b6b0*/  STL.64 [R1+0xba8], R106 ;  /* 0x000ba86a01007387 */ /* 0x0003e20000100a00 */
[----:B------:R-:W-:-:S03]  /*3b6c0*/  IMAD.WIDE R124, R251, 0x4, R124 ;  /* 0x00000004fb7c7825 */ /* 0x000fc600078e027c */
[----:B-1----:R-:W2:Y:S01]  /*3b6d0*/  LDL.LU.64 R106, [R1+0x1f60] ;  /* 0x001f6000016a7983 */ /* 0x002ea20000300a00 */
[----:B------:R-:W-:-:S03]  /*3b6e0*/  IMAD.WIDE R148, R251, 0x4, R148 ;  /* 0x00000004fb947825 */ /* 0x000fc600078e0294 */
[----:B------:R1:W-:Y:S04]  /*3b6f0*/  STL.64 [R1+0xba0], R124 ;  /* 0x000ba07c01007387 */ /* 0x0003e80000100a00 */
[----:B-1----:R-:W2:Y:S04]  /*3b700*/  LDL.LU.64 R124, [R1+0xb08] ;  /* 0x000b0800017c7983 */ /* 0x002ea80000300a00 */
[----:B------:R1:W-:Y:S01]  /*3b710*/  STL.64 [R1+0xb98], R148 ;  /* 0x000b989401007387 */ /* 0x0003e20000100a00 */
[----:B------:R-:W-:-:S03]  /*3b720*/  IMAD.WIDE R92, R251, 0x4, R92 ;  /* 0x00000004fb5c7825 */ /* 0x000fc600078e025c */
[----:B-1----:R-:W2:Y:S04]  /*3b730*/  LDL.LU.64 R148, [R1+0xb00] ;  /* 0x000b000001947983 */ /* 0x002ea80000300a00 */
[----:B------:R1:W-:Y:S01]  /*3b740*/  STL.64 [R1+0xb90], R164 ;  /* 0x000b90a401007387 */ /* 0x0003e20000100a00 */
[----:B------:R-:W-:-:S04]  /*3b750*/  IMAD.WIDE R212, R251, 0x4, R212 ;  /* 0x00000004fbd47825 */ /* 0x000fc800078e02d4 */
[C---:B------:R-:W-:Y:S01]  /*3b760*/  IMAD.WIDE R228, R251.reuse, 0x4, R228 ;  /* 0x00000004fbe47825 */ /* 0x040fe200078e02e4 */
[----:B-1----:R-:W2:Y:S04]  /*3b770*/  LDL.LU.64 R164, [R1+0xaf8] ;  /* 0x000af80001a47983 */ /* 0x002ea80000300a00 */
[----:B------:R1:W-:Y:S01]  /*3b780*/  STL.64 [R1+0xb88], R92 ;  /* 0x000b885c01007387 */ /* 0x0003e20000100a00 */
[----:B------:R-:W-:-:S03]  /*3b790*/  IMAD.WIDE R116, R251, 0x4, R116 ;  /* 0x00000004fb747825 */ /* 0x000fc600078e0274 */
        /* <DEDUP_REMOVED lines=11> */
[----:B------:R1:W-:Y:S04]  /*3b850*/  STL.64 [R1+0xb68], R240 ;  /* 0x000b68f001007387 */ /* 0x0003e80000100a00 */
        /* <DEDUP_REMOVED lines=10> */
[----:B------:R1:W-:Y:S04]  /*3b900*/  STL.64 [R1+0xb48], R50 ;  /* 0x000b483201007387 */ /* 0x0003e80000100a00 */
[----:B-1----:R-:W2:Y:S04]  /*3b910*/  LDL.LU.64 R50, [R1+0xab0] ;  /* 0x000ab00001327983 */ /* 0x002ea80000300a00 */
[----:B------:R1:W-:Y:S04]  /*3b920*/  STL.64 [R1+0xb40], R180 ;  /* 0x000b40b401007387 */ /* 0x0003e80000100a00 */
[----:B-1----:R-:W2:Y:S04]  /*3b930*/  LDL.LU.64 R180, [R1+0xaa8] ;  /* 0x000aa80001b47983 */ /* 0x002ea80000300a00 */
[----:B------:R1:W-:Y:S04]  /*3b940*/  STL.64 [R1+0xb38], R196 ;  /* 0x000b38c401007387 */ /* 0x0003e80000100a00 */
[----:B-1----:R-:W2:Y:S01]  /*3b950*/  LDL.LU.64 R196, [R1+0xaa0] ;  /* 0x000aa00001c47983 */ /* 0x002ea20000300a00 */
[----:B---3--:R-:W-:-:S04]  /*3b960*/  IMAD.WIDE R44, R251, 0x4, R44 ;  /* 0x00000004fb2c7825 */ /* 0x008fc800078e022c */
[C---:B----4-:R-:W-:Y:S01]  /*3b970*/  IMAD.WIDE R244, R251.reuse, 0x4, R244 ;  /* 0x00000004fbf47825 */ /* 0x050fe200078e02f4 */
[----:B------:R1:W-:Y:S04]  /*3b980*/  STL.64 [R1+0xb30], R44 ;  /* 0x000b302c01007387 */ /* 0x0003e80000100a00 */
[----:B-1----:R-:W3:Y:S04]  /*3b990*/  LDL.LU.64 R44, [R1+0x1f48] ;  /* 0x001f4800012c7983 */ /* 0x002ee80000300a00 */
[----:B------:R1:W-:Y:S04]  /*3b9a0*/  STL.64 [R1+0xb28], R244 ;  /* 0x000b28f401007387 */ /* 0x0003e80000100a00 */
[----:B-1----:R-:W4:Y:S01]  /*3b9b0*/  LDL.LU.64 R244, [R1+0x1f40] ;  /* 0x001f400001f47983 */ /* 0x002f220000300a00 */
[----:B------:R-:W-:-:S04]  /*3b9c0*/  IMAD.WIDE R176, R251, 0x4, R176 ;  /* 0x00000004fbb07825 */ /* 0x000fc800078e02b0 */
[C---:B------:R-:W-:Y:S01]  /*3b9d0*/  IMAD.WIDE R84, R251.reuse, 0x4, R84 ;  /* 0x00000004fb547825 */ /* 0x040fe200078e0254 */
[----:B------:R1:W-:Y:S04]  /*3b9e0*/  STL.64 [R1+0xb20], R176 ;  /* 0x000b20b001007387 */ /* 0x0003e80000100a00 */
[----:B-1----:R-:W3:Y:S01]  /*3b9f0*/  LDL.LU.64 R176, [R1+0xa88] ;  /* 0x000a880001b07983 */ /* 0x002ee20000300a00 */
[----:B--2---:R-:W-:-:S04]  /*3ba00*/  IMAD.WIDE R124, R251, 0x4, R124 ;  /* 0x00000004fb7c7825 */ /* 0x004fc800078e027c */
[----:B------:R-:W-:-:S04]  /*3ba10*/  IMAD.WIDE R148, R251, 0x4, R148 ;  /* 0x00000004fb947825 */ /* 0x000fc800078e0294 */
[----:B------:R-:W-:-:S04]  /*3ba20*/  IMAD.WIDE R164, R251, 0x4, R164 ;  /* 0x00000004fba47825 */ /* 0x000fc800078e02a4 */
[----:B------:R-:W-:-:S04]  /*3ba30*/  IMAD.WIDE R92, R251, 0x4, R92 ;  /* 0x00000004fb5c7825 */ /* 0x000fc800078e025c */
[----:B------:R-:W-:-:S04]  /*3ba40*/  IMAD.WIDE R212, R251, 0x4, R212 ;  /* 0x00000004fbd47825 */ /* 0x000fc800078e02d4 */
[----:B----4-:R-:W-:-:S05]  /*3ba50*/  IMAD.WIDE R244, R251, 0x4, R244 ;  /* 0x00000004fbf47825 */ /* 0x010fca00078e02f4 */
[----:B------:R1:W-:Y:S04]  /*3ba60*/  STL.64 [R1+0xb18], R244 ;  /* 0x000b18f401007387 */ /* 0x0003e80000100a00 */
[----:B-1----:R-:W2:Y:S04]  /*3ba70*/  LDL.LU.64 R244, [R1+0xa80] ;  /* 0x000a800001f47983 */ /* 0x002ea80000300a00 */
[----:B------:R1:W-:Y:S04]  /*3ba80*/  STL.64 [R1+0xb10], R84 ;  /* 0x000b105401007387 */ /* 0x0003e80000100a00 */
[----:B-1----:R-:W4:Y:S04]  /*3ba90*/  LDL.LU.64 R84, [R1+0xa78] ;  /* 0x000a780001547983 */ /* 0x002f280000300a00 */
        /* <DEDUP_REMOVED lines=8> */
[----:B------:R1:W-:Y:S04]  /*3bb20*/  STL.64 [R1+0xae8], R212 ;  /* 0x000ae8d401007387 */ /* 0x0003e80000100a00 */
[----:B-1----:R-:W2:Y:S01]  /*3bb30*/  LDL.LU.64 R212, [R1+0x1f30] ;  /* 0x001f300001d47983 */ /* 0x002ea20000300a00 */
[----:B------:R-:W-:-:S04]  /*3bb40*/  IMAD.WIDE R228, R251, 0x4, R228 ;  /* 0x00000004fbe47825 */ /* 0x000fc800078e02e4 */
[C---:B------:R-:W-:Y:S01]  /*3bb50*/  IMAD.WIDE R132, R251.reuse, 0x4, R132 ;  /* 0x00000004fb847825 */ /* 0x040fe200078e0284 */
[----:B------:R1:W-:Y:S03]  /*3bb60*/  STL.64 [R1+0xae0], R228 ;  /* 0x000ae0e401007387 */ /* 0x0003e60000100a00 */
[----:B------:R-:W-:-:S04]  /*3bb70*/  IMAD.WIDE R4, R251, 0x4, R4 ;  /* 0x00000004fb047825 */ /* 0x000fc800078e0204 */
[C---:B------:R-:W-:Y:S01]  /*3bb80*/  IMAD.WIDE R48, R251.reuse, 0x4, R48 ;  /* 0x00000004fb307825 */ /* 0x040fe200078e0230 */
[----:B-1----:R-:W3:Y:S03]  /*3bb90*/  LDL.LU.64 R228, [R1+0xa48] ;  /* 0x000a480001e47983 */ /* 0x002ee60000300a00 */
[----:B------:R-:W-:-:S04]  /*3bba0*/  IMAD.WIDE R116, R251, 0x4, R116 ;  /* 0x00000004fb747825 */ /* 0x000fc800078e0274 */
[----:B------:R-:W-:-:S04]  /*3bbb0*/  IMAD.WIDE R50, R251, 0x4, R50 ;  /* 0x00000004fb327825 */ /* 0x000fc800078e0232 */
[----:B------:R-:W-:-:S04]  /*3bbc0*/  IMAD.WIDE R180, R251, 0x4, R180 ;  /* 0x00000004fbb47825 */ /* 0x000fc800078e02b4 */
[----:B--2---:R-:W-:-:S05]  /*3bbd0*/  IMAD.WIDE R212, R251, 0x4, R212 ;  /* 0x00000004fbd47825 */ /* 0x004fca00078e02d4 */
        /* <DEDUP_REMOVED lines=17> */
[----:B---3--:R-:W-:-:S04]  /*3bcf0*/  IMAD.WIDE R176, R251, 0x4, R176 ;  /* 0x00000004fbb07825 */ /* 0x008fc800078e02b0 */
[C---:B------:R-:W-:Y:S01]  /*3bd00*/  IMAD.WIDE R244, R251.reuse, 0x4, R244 ;  /* 0x00000004fbf47825 */ /* 0x040fe200078e02f4 */
[----:B-1----:R-:W3:Y:S03]  /*3bd10*/  LDL.LU.64 R196, [R1+0xa08] ;  /* 0x000a080001c47983 */ /* 0x002ee60000300a00 */
[----:B----4-:R-:W-:-:S04]  /*3bd20*/  IMAD.WIDE R84, R251, 0x4, R84 ;  /* 0x00000004fb547825 */ /* 0x010fc800078e0254 */
[----:B------:R-:W-:-:S04]  /*3bd30*/  IMAD.WIDE R124, R251, 0x4, R124 ;  /* 0x00000004fb7c7825 */ /* 0x000fc800078e027c */
[----:B------:R-:W-:-:S04]  /*3bd40*/  IMAD.WIDE R148, R251, 0x4, R148 ;  /* 0x00000004fb947825 */ /* 0x000fc800078e0294 */
[----:B--2---:R-:W-:-:S05]  /*3bd50*/  IMAD.WIDE R180, R251, 0x4, R180 ;  /* 0x00000004fbb47825 */ /* 0x004fca00078e02b4 */
        /* <DEDUP_REMOVED lines=61> */
[----:B------:R1:W-:Y:S04]  /*3c130*/  STL.64 [R1+0x9e8], R244 ;  /* 0x0009e8f401007387 */ /* 0x0003e80000100a00 */
[----:B-1----:R-:W3:Y:S04]  /*3c140*/  LDL.LU.64 R244, [R1+0x1ef0] ;  /* 0x001ef00001f47983 */ /* 0x002ee80000300a00 */
[----:B------:R2:W-:Y:S01]  /*3c150*/  STL.64 [R1+0x9e0], R84 ;  /* 0x0009e05401007387 */ /* 0x0005e20000100a00 */
[----:B------:R-:W-:-:S04]  /*3c160*/  IMAD.WIDE R220, R251, 0x4, R220 ;  /* 0x00000004fbdc7825 */ /* 0x000fc800078e02dc */
[----:B------:R-:W-:-:S04]  /*3c170*/  IMAD.WIDE R164, R251, 0x4, R164 ;  /* 0x00000004fba47825 */ /* 0x000fc800078e02a4 */
[----:B------:R-:W-:-:S04]  /*3c180*/  IMAD.WIDE R148, R251, 0x4, R148 ;  /* 0x00000004fb947825 */ /* 0x000fc800078e0294 */
[----:B------:R-:W-:-:S04]  /*3c190*/  IMAD.WIDE R68, R251, 0x4, R68 ;  /* 0x00000004fb447825 */ /* 0x000fc800078e0244 */
[----:B------:R-:W-:-:S04]  /*3c1a0*/  IMAD.WIDE R228, R251, 0x4, R228 ;  /* 0x00000004fbe47825 */ /* 0x000fc800078e02e4 */
[----:B------:R-:W-:-:S04]  /*3c1b0*/  IMAD.WIDE R212, R251, 0x4, R212 ;  /* 0x00000004fbd47825 */ /* 0x000fc800078e02d4 */
[C---:B--2---:R-:W-:Y:S02]  /*3c1c0*/  IMAD.WIDE R84, R251.reuse, 0x4, R176 ;  /* 0x00000004fb547825 */ /* 0x044fe400078e02b0 */
[----:B------:R-:W2:Y:S04]  /*3c1d0*/  LDL.LU.64 R176, [R1+0x948] ;  /* 0x0009480001b07983 */ /* 0x000ea80000300a00 */
        /* <DEDUP_REMOVED lines=17> */
[----:B------:R3:W-:Y:S01]  /*3c2f0*/  STL.64 [R1+0x998], R4 ;  /* 0x0009980401007387 */ /* 0x0007e20000100a00 */
[----:B-1----:R-:W-:-:S03]  /*3c300*/  IMAD.WIDE R132, R251, 0x4, R160 ;  /* 0x00000004fb847825 */ /* 0x002fc600078e02a0 */
[----:B---3--:R-:W3:Y:S04]  /*3c310*/  LDL.LU.64 R4, [R1+0x908] ;  /* 0x0009080001047983 */ /* 0x008ee80000300a00 */
[----:B------:R-:W3:Y:S04]  /*3c320*/  LDL.LU.64 R160, [R1+0x900] ;  /* 0x0009000001a07983 */ /* 0x000ee80000300a00 */
[----:B------:R1:W-:Y:S01]  /*3c330*/  STL.64 [R1+0x990], R132 ;  /* 0x0009908401007387 */ /* 0x0003e20000100a00 */
[----:B----4-:R-:W-:-:S04]  /*3c340*/  IMAD.WIDE R234, R251, 0x4, R234 ;  /* 0x00000004fbea7825 */ /* 0x010fc800078e02ea */
[----:B-1----:R-:W-:-:S04]  /*3c350*/  IMAD.WIDE R132, R251, 0x4, R116 ;  /* 0x00000004fb847825 */ /* 0x002fc800078e0274 */
[C---:B------:R-:W-:Y:S02]  /*3c360*/  IMAD.WIDE R116, R251.reuse, 0x4, R48 ;  /* 0x00000004fb747825 */ /* 0x040fe400078e0230 */
[----:B------:R-:W4:Y:S04]  /*3c370*/  LDL.LU.64 R48, [R1+0x8f8] ;  /* 0x0008f80001307983 */ /* 0x000f280000300a00 */
[----:B------:R1:W-:Y:S04]  /*3c380*/  STL.64 [R1+0x988], R132 ;  /* 0x0009888401007387 */ /* 0x0003e80000100a00 */
[----:B------:R1:W-:Y:S04]  /*3c390*/  STL.64 [R1+0x980], R116 ;  /* 0x0009807401007387 */ /* 0x0003e80000100a00 */
[----:B-1----:R-:W4:Y:S04]  /*3c3a0*/  LDL.LU.64 R132, [R1+0x8f0] ;  /* 0x0008f00001847983 */ /* 0x002f280000300a00 */
[----:B------:R-:W4:Y:S04]  /*3c3b0*/  LDL.LU.64 R116, [R1+0x8e8] ;  /* 0x0008e80001747983 */ /* 0x000f280000300a00 */
[----:B------:R1:W-:Y:S01]  /*3c3c0*/  STL.64 [R1+0x978], R234 ;  /* 0x000978ea01007387 */ /* 0x0003e20000100a00 */
[----:B------:R-:W-:-:S04]  /*3c3d0*/  IMAD.WIDE R196, R251, 0x4, R196 ;  /* 0x00000004fbc47825 */ /* 0x000fc800078e02c4 */
[C---:B------:R-:W-:Y:S01]  /*3c3e0*/  IMAD.WIDE R180, R251.reuse, 0x4, R180 ;  /* 0x00000004fbb47825 */ /* 0x040fe200078e02b4 */
[----:B-1----:R-:W4:Y:S03]  /*3c3f0*/  LDL.LU.64 R234, [R1+0x8c0] ;  /* 0x0008c00001ea7983 */ /* 0x002f260000300a00 */
[C---:B------:R-:W-:Y:S01]  /*3c400*/  IMAD.WIDE R100, R251.reuse, 0x4, R100 ;  /* 0x00000004fb647825 */ /* 0x040fe200078e0264 */
[----:B------:R1:W-:Y:S03]  /*3c410*/  STL.64 [R1+0x970], R196 ;  /* 0x000970c401007387 */ /* 0x0003e60000100a00 */
[C---:B------:R-:W-:Y:S01]  /*3c420*/  IMAD.WIDE R124, R251.reuse, 0x4, R124 ;  /* 0x00000004fb7c7825 */ /* 0x040fe200078e027c */
[----:B-1----:R-:W4:Y:S04]  /*3c430*/  LDL.LU.64 R196, [R1+0x1ed8] ;  /* 0x001ed80001c47983 */ /* 0x002f280000300a00 */
[----:B------:R1:W-:Y:S04]  /*3c440*/  STL.64 [R1+0x968], R180 ;  /* 0x000968b401007387 */ /* 0x0003e80000100a00 */
[----:B-1----:R-:W4:Y:S04]  /*3c450*/  LDL.LU.64 R180, [R1+0x1ed0] ;  /* 0x001ed00001b47983 */ /* 0x002f280000300a00 */
[----:B------:R1:W-:Y:S04]  /*3c460*/  STL.64 [R1+0x960], R100 ;  /* 0x0009606401007387 */ /* 0x0003e80000100a00 */
[----:B------:R1:W-:Y:S02]  /*3c470*/  STL.64 [R1+0x958], R124 ;  /* 0x0009587c01007387 */ /* 0x0003e40000100a00 */
[----:B-1----:R-:W-:-:S02]  /*3c480*/  IMAD.WIDE R100, R251, 0x4, R28 ;  /* 0x00000004fb647825 */ /* 0x002fc400078e021c */
[----:B------:R-:W4:Y:S04]  /*3c490*/  LDL.LU.64 R124, [R1+0x8a8] ;  /* 0x0008a800017c7983 */ /* 0x000f280000300a00 */
[----:B------:R-:W4:Y:S04]  /*3c4a0*/  LDL.LU.64 R28, [R1+0x8a0] ;  /* 0x0008a000011c7983 */ /* 0x000f280000300a00 */
[----:B------:R2:W-:Y:S02]  /*3c4b0*/  STL.64 [R1+0x950], R100 ;  /* 0x0009506401007387 */ /* 0x0005e40000100a00 */
[----:B--2---:R-:W-:-:S02]  /*3c4c0*/  IMAD.WIDE R100, R251, 0x4, R176 ;  /* 0x00000004fb647825 */ /* 0x004fc400078e02b0 */
[----:B------:R-:W2:Y:S04]  /*3c4d0*/  LDL.LU.64 R176, [R1+0x898] ;  /* 0x0008980001b07983 */ /* 0x000ea80000300a00 */
        /* <DEDUP_REMOVED lines=24> */
[C---:B------:R-:W-:Y:S01]  /*3c660*/  IMAD.WIDE R160, R251.reuse, 0x4, R160 ;  /* 0x00000004fba07825 */ /* 0x040fe200078e02a0 */
[----:B------:R1:W-:Y:S04]  /*3c670*/  STL.64 [R1+0x908], R4 ;  /* 0x0009080401007387 */ /* 0x0003e80000100a00 */
[----:B-1----:R-:W3:Y:S04]  /*3c680*/  LDL.LU.64 R4, [R1+0x850] ;  /* 0x0008500001047983 */ /* 0x002ee80000300a00 */
[----:B------:R1:W-:Y:S01]  /*3c690*/  STL.64 [R1+0x900], R160 ;  /* 0x000900a001007387 */ /* 0x0003e20000100a00 */
[----:B----4-:R-:W-:-:S03]  /*3c6a0*/  IMAD.WIDE R48, R251, 0x4, R48 ;  /* 0x00000004fb307825 */ /* 0x010fc600078e0230 */
[----:B-1----:R-:W4:Y:S04]  /*3c6b0*/  LDL.LU.64 R160, [R1+0x848] ;  /* 0x0008480001a07983 */ /* 0x002f280000300a00 */
[----:B------:R1:W-:Y:S01]  /*3c6c0*/  STL.64 [R1+0x8f8], R48 ;  /* 0x0008f83001007387 */ /* 0x0003e20000100a00 */
[----:B------:R-:W-:-:S04]  /*3c6d0*/  IMAD.WIDE R132, R251, 0x4, R132 ;  /* 0x00000004fb847825 */ /* 0x000fc800078e0284 */
[C---:B------:R-:W-:Y:S01]  /*3c6e0*/  IMAD.WIDE R116, R251.reuse, 0x4, R116 ;  /* 0x00000004fb747825 */ /* 0x040fe200078e0274 */
[----:B-1----:R-:W4:Y:S04]  /*3c6f0*/  LDL.LU.64 R48, [R1+0x840] ;  /* 0x0008400001307983 */ /* 0x002f280000300a00 */
[----:B------:R1:W-:Y:S01]  /*3c700*/  STL.64 [R1+0x8f0], R132 ;  /* 0x0008f08401007387 */ /* 0x0003e20000100a00 */
[----:B------:R-:W-:-:S04]  /*3c710*/  IMAD.WIDE R92, R251, 0x4, R92 ;  /* 0x00000004fb5c7825 */ /* 0x000fc800078e025c */
[C---:B------:R-:W-:Y:S01]  /*3c720*/  IMAD.WIDE R234, R251.reuse, 0x4, R234 ;  /* 0x00000004fbea7825 */ /* 0x040fe200078e02ea */
[----:B-1----:R-:W4:Y:S04]  /*3c730*/  LDL.LU.64 R132, [R1+0x1eb8] ;  /* 0x001eb80001847983 */ /* 0x002f280000300a00 */
[----:B------:R1:W-:Y:S01]  /*3c740*/  STL.64 [R1+0x8e8], R116 ;  /* 0x0008e87401007387 */ /* 0x0003e20000100a00 */
[----:B------:R-:W-:-:S03]  /*3c750*/  IMAD.WIDE R66, R251, 0x4, R66 ;  /* 0x00000004fb427825 */ /* 0x000fc600078e0242 */
[----:B-1----:R-:W4:Y:S04]  /*3c760*/  LDL.LU.64 R116, [R1+0x1eb0] ;  /* 0x001eb00001747983 */ /* 0x002f280000300a00 */
[----:B------:R1:W-:Y:S04]  /*3c770*/  STL.64 [R1+0x8c0], R234 ;  /* 0x0008c0ea01007387 */ /* 0x0003e80000100a00 */
[----:B-1----:R-:W4:Y:S04]  /*3c780*/  LDL.LU.64 R234, [R1+0x828] ;  /* 0x0008280001ea7983 */ /* 0x002f280000300a00 */
[----:B------:R1:W-:Y:S04]  /*3c790*/  STL.64 [R1+0x8b8], R92 ;  /* 0x0008b85c01007387 */ /* 0x0003e80000100a00 */
[----:B-1----:R-:W4:Y:S01]  /*3c7a0*/  LDL.LU.64 R92, [R1+0x820] ;  /* 0x00082000015c7983 */ /* 0x002f220000300a00 */
[----:B------:R-:W-:-:S03]  /*3c7b0*/  IMAD.WIDE R124, R251, 0x4, R124 ;  /* 0x00000004fb7c7825 */ /* 0x000fc600078e027c */
[----:B------:R1:W-:Y:S01]  /*3c7c0*/  STL.64 [R1+0x8b0], R66 ;  /* 0x0008b04201007387 */ /* 0x0003e20000100a00 */
[----:B------:R-:W-:-:S03]  /*3c7d0*/  IMAD.WIDE R28, R251, 0x4, R28 ;  /* 0x00000004fb1c7825 */ /* 0x000fc600078e021c */
[----:B-1----:R-:W4:Y:S04]  /*3c7e0*/  LDL.LU.64 R66, [R1+0x818] ;  /* 0x0008180001427983 */ /* 0x002f280000300a00 */
[----:B------:R1:W-:Y:S04]  /*3c7f0*/  STL.64 [R1+0x8a8], R124 ;  /* 0x0008a87c01007387 */ /* 0x0003e80000100a00 */
[----:B-1----:R-:W4:Y:S04]  /*3c800*/  LDL.LU.64 R124, [R1+0x810] ;  /* 0x00081000017c7983 */ /* 0x002f280000300a00 */
[----:B------:R1:W-:Y:S04]  /*3c810*/  STL.64 [R1+0x8a0], R28 ;  /* 0x0008a01c01007387 */ /* 0x0003e80000100a00 */
[----:B-1----:R-:W4:Y:S01]  /*3c820*/  LDL.LU.64 R28, [R1+0x808] ;  /* 0x00080800011c7983 */ /* 0x002f220000300a00 */
[----:B--2---:R-:W-:-:S05]  /*3c830*/  IMAD.WIDE R176, R251, 0x4, R176 ;  /* 0x00000004fbb07825 */ /* 0x004fca00078e02b0 */
[----:B------:R1:W-:Y:S04]  /*3c840*/  STL.64 [R1+0x898], R176 ;  /* 0x000898b001007387 */ /* 0x0003e80000100a00 */
[----:B-1----:R-:W2:Y:S01]  /*3c850*/  LDL.LU.64 R176, [R1+0x800] ;  /* 0x0008000001b07983 */ /* 0x002ea20000300a00 */
[----:B------:R-:W-:-:S04]  /*3c860*/  IMAD.WIDE R100, R251, 0x4, R100 ;  /* 0x00000004fb647825 */ /* 0x000fc800078e0264 */
[C---:B------:R-:W-:Y:S01]  /*3c870*/  IMAD.WIDE R44, R251.reuse, 0x4, R44 ;  /* 0x00000004fb2c7825 */ /* 0x040fe200078e022c */
[----:B------:R1:W-:Y:S03]  /*3c880*/  STL.64 [R1+0x890], R100 ;  /* 0x0008906401007387 */ /* 0x0003e60000100a00 */
[----:B------:R-:W-:-:S04]  /*3c890*/  IMAD.WIDE R10, R251, 0x4, R10 ;  /* 0x00000004fb0a7825 */ /* 0x000fc800078e020a */
[C---:B------:R-:W-:Y:S01]  /*3c8a0*/  IMAD.WIDE R84, R251.reuse, 0x4, R84 ;  /* 0x00000004fb547825 */ /* 0x040fe200078e0254 */
[----:B-1----:R-:W2:Y:S04]  /*3c8b0*/  LDL.LU.64 R100, [R1+0x1ea8] ;  /* 0x001ea80001647983 */ /* 0x002ea80000300a00 */
[----:B------:R1:W-:Y:S01]  /*3c8c0*/  STL.64 [R1+0x888], R84 ;  /* 0x0008885401007387 */ /* 0x0003e20000100a00 */
[----:B------:R-:W-:-:S03]  /*3c8d0*/  IMAD.WIDE R220, R251, 0x4, R220 ;  /* 0x00000004fbdc7825 */ /* 0x000fc600078e02dc */
        /* <DEDUP_REMOVED lines=17> */
[C---:B---3--:R-:W-:Y:S01]  /*3c9f0*/  IMAD.WIDE R4, R251.reuse, 0x4, R4 ;  /* 0x00000004fb047825 */ /* 0x048fe200078e0204 */
[----:B-1----:R-:W3:Y:S04]  /*3ca00*/  LDL.LU.64 R178, [R1+0x7c8] ;  /* 0x0007c80001b27983 */ /* 0x002ee80000300a00 */
[----:B------:R1:W-:Y:S01]  /*3ca10*/  STL.64 [R1+0xd68], R4 ;  /* 0x000d680401007387 */ /* 0x0003e20000100a00 */
[----:B----4-:R-:W-:-:S03]  /*3ca20*/  IMAD.WIDE R160, R251, 0x4, R160 ;  /* 0x00000004fba07825 */ /* 0x010fc600078e02a0 */
[----:B-1----:R-:W4:Y:S04]  /*3ca30*/  LDL.LU.64 R4, [R1+0x7c0] ;  /* 0x0007c00001047983 */ /* 0x002f280000300a00 */
[----:B------:R1:W-:Y:S01]  /*3ca40*/  STL.64 [R1+0xd78], R160 ;  /* 0x000d78a001007387 */ /* 0x0003e20000100a00 */
[----:B------:R-:W-:-:S03]  /*3ca50*/  IMAD.WIDE R48, R251, 0x4, R48 ;  /* 0x00000004fb307825 */ /* 0x000fc600078e0230 */
[----:B-1----:R-:W4:Y:S04]  /*3ca60*/  LDL.LU.64 R160, [R1+0x7a8] ;  /* 0x0007a80001a07983 */ /* 0x002f280000300a00 */
[----:B------:R1:W-:Y:S04]  /*3ca70*/  STL.64 [R1+0xd88], R48 ;  /* 0x000d883001007387 */ /* 0x0003e80000100a00 */
[----:B-1----:R-:W4:Y:S04]  /*3ca80*/  LDL.LU.64 R48, [R1+0x7a0] ;  /* 0x0007a00001307983 */ /* 0x002f280000300a00 */
[----:B------:R1:W-:Y:S04]  /*3ca90*/  STL.64 [R1+0xd98], R240 ;  /* 0x000d98f001007387 */ /* 0x0003e80000100a00 */
[----:B-1----:R-:W4:Y:S04]  /*3caa0*/  LDL.LU.64 R240, [R1+0x798] ;  /* 0x0007980001f07983 */ /* 0x002f280000300a00 */
[----:B------:R1:W-:Y:S01]  /*3cab0*/  STL.64 [R1+0xda8], R52 ;  /* 0x000da83401007387 */ /* 0x0003e20000100a00 */
[----:B------:R-:W-:-:S03]  /*3cac0*/  IMAD.WIDE R234, R251, 0x4, R234 ;  /* 0x00000004fbea7825 */ /* 0x000fc600078e02ea */
[----:B-1----:R-:W4:Y:S04]  /*3cad0*/  LDL.LU.64 R52, [R1+0x1e90] ;  /* 0x001e900001347983 */ /* 0x002f280000300a00 */
[----:B------:R1:W-:Y:S02]  /*3cae0*/  STL.64 [R1+0xdb8], R234 ;  /* 0x000db8ea01007387 */ /* 0x0003e40000100a00 */
[----:B-1----:R-:W-:-:S05]  /*3caf0*/  IMAD.WIDE R234, R251, 0x4, R92 ;  /* 0x00000004fbea7825 */ /* 0x002fca00078e025c */
[----:B------:R1:W-:Y:S01]  /*3cb00*/  STL.64 [R1+0xdc8], R234 ;  /* 0x000dc8ea01007387 */ /* 0x0003e20000100a00 */
[----:B------:R-:W-:-:S03]  /*3cb10*/  IMAD.WIDE R92, R251, 0x4, R66 ;  /* 0x00000004fb5c7825 */ /* 0x000fc600078e0242 */
[----:B-1----:R-:W4:Y:S04]  /*3cb20*/  LDL.LU.64 R234, [R1+0x790] ;  /* 0x0007900001ea7983 */ /* 0x002f280000300a00 */
[----:B------:R-:W4:Y:S04]  /*3cb30*/  LDL.LU.64 R66, [R1+0x788] ;  /* 0x0007880001427983 */ /* 0x000f280000300a00 */
[----:B------:R1:W-:Y:S01]  /*3cb40*/  STL.64 [R1+0xdd8], R92 ;  /* 0x000dd85c01007387 */ /* 0x0003e20000100a00 */
[----:B------:R-:W-:-:S03]  /*3cb50*/  IMAD.WIDE R124, R251, 0x4, R124 ;  /* 0x00000004fb7c7825 */ /* 0x000fc600078e027c */
[----:B-1----:R-:W4:Y:S04]  /*3cb60*/  LDL.LU.64 R92, [R1+0x780] ;  /* 0x00078000015c7983 */ /* 0x002f280000300a00 */
[----:B------:R1:W-:Y:S01]  /*3cb70*/  STL.64 [R1+0xde8], R124 ;  /* 0x000de87c01007387 */ /* 0x0003e20000100a00 */
[----:B------:R-:W-:-:S03]  /*3cb80*/  IMAD.WIDE R28, R251, 0x4, R28 ;  /* 0x00000004fb1c7825 */ /* 0x000fc600078e021c */
        /* <DEDUP_REMOVED lines=21> */
[----:B------:R1:W-:Y:S04]  /*3cce0*/  STL.64 [R1+0xed0], R10 ;  /* 0x000ed00a01007387 */ /* 0x0003e80000100a00 */
[----:B-1----:R-:W2:Y:S01]  /*3ccf0*/  LDL.LU.64 R10, [R1+0x740] ;  /* 0x00074000010a7983 */ /* 0x002ea20000300a00 */
[----:B------:R-:W-:-:S05]  /*3cd00*/  IMAD.WIDE R50, R251, 0x4, R50 ;  /* 0x00000004fb327825 */ /* 0x000fca00078e0232 */
[----:B------:R1:W-:Y:S01]  /*3cd10*/  STL.64 [R1+0xed8], R50 ;  /* 0x000ed83201007387 */ /* 0x0003e20000100a00 */
[----:B---3--:R-:W-:-:S03]  /*3cd20*/  IMAD.WIDE R178, R251, 0x4, R178 ;  /* 0x00000004fbb27825 */ /* 0x008fc600078e02b2 */
[----:B-1----:R-:W3:Y:S04]  /*3cd30*/  LDL.LU.64 R50, [R1+0x728] ;  /* 0x0007280001327983 */ /* 0x002ee80000300a00 */
[----:B------:R1:W-:Y:S01]  /*3cd40*/  STL.64 [R1+0xee0], R178 ;  /* 0x000ee0b201007387 */ /* 0x0003e20000100a00 */
[----:B----4-:R-:W-:-:S03]  /*3cd50*/  IMAD.WIDE R4, R251, 0x4, R4 ;  /* 0x00000004fb047825 */ /* 0x010fc600078e0204 */
[----:B-1----:R-:W4:Y:S04]  /*3cd60*/  LDL.LU.64 R178, [R1+0x720] ;  /* 0x0007200001b27983 */ /* 0x002f280000300a00 */
[----:B------:R1:W-:Y:S04]  /*3cd70*/  STL.64 [R1+0xee8], R4 ;  /* 0x000ee80401007387 */ /* 0x0003e80000100a00 */
[----:B-1----:R-:W4:Y:S04]  /*3cd80*/  LDL.LU.64 R4, [R1+0x1e78] ;  /* 0x001e780001047983 */ /* 0x002f280000300a00 */
[----:B------:R1:W-:Y:S04]  /*3cd90*/  STL.64 [R1+0xef0], R106 ;  /* 0x000ef06a01007387 */ /* 0x0003e80000100a00 */
[----:B-1----:R-:W4:Y:S04]  /*3cda0*/  LDL.LU.64 R106, [R1+0x1e70] ;  /* 0x001e7000016a7983 */ /* 0x002f280000300a00 */
[----:B------:R1:W-:Y:S02]  /*3cdb0*/  STL.64 [R1+0xef8], R14 ;  /* 0x000ef80e01007387 */ /* 0x0003e40000100a00 */
[----:B-1----:R-:W-:-:S04]  /*3cdc0*/  IMAD.WIDE R14, R251, 0x4, R160 ;  /* 0x00000004fb0e7825 */ /* 0x002fc800078e02a0 */
[C---:B------:R-:W-:Y:S01]  /*3cdd0*/  IMAD.WIDE R160, R251.reuse, 0x4, R48 ;  /* 0x00000004fba07825 */ /* 0x040fe200078e0230 */
[----:B------:R1:W-:Y:S03]  /*3cde0*/  STL.64 [R1+0xf00], R14 ;  /* 0x000f000e01007387 */ /* 0x0003e60000100a00 */
[C---:B------:R-:W-:Y:S01]  /*3cdf0*/  IMAD.WIDE R48, R251.reuse, 0x4, R240 ;  /* 0x00000004fb307825 */ /* 0x040fe200078e02f0 */
[----:B-1----:R-:W4:Y:S04]  /*3ce00*/  LDL.LU.64 R14, [R1+0x718] ;  /* 0x00071800010e7983 */ /* 0x002f280000300a00 */
[----:B------:R1:W-:Y:S01]  /*3ce10*/  STL.64 [R1+0xf08], R160 ;  /* 0x000f08a001007387 */ /* 0x0003e20000100a00 */
[----:B------:R-:W-:-:S03]  /*3ce20*/  IMAD.WIDE R110, R251, 0x4, R110 ;  /* 0x00000004fb6e7825 */ /* 0x000fc600078e026e */
[----:B-1----:R-:W4:Y:S04]  /*3ce30*/  LDL.LU.64 R160, [R1+0x710] ;  /* 0x0007100001a07983 */ /* 0x002f280000300a00 */
[----:B------:R1:W-:Y:S01]  /*3ce40*/  STL.64 [R1+0xf10], R48 ;  /* 0x000f103001007387 */ /* 0x0003e20000100a00 */
[----:B------:R-:W-:-:S03]  /*3ce50*/  IMAD.WIDE R234, R251, 0x4, R234 ;  /* 0x00000004fbea7825 */ /* 0x000fc600078e02ea */
[----:B-1----:R-:W4:Y:S01]  /*3ce60*/  LDL.LU.64 R48, [R1+0x708] ;  /* 0x0007080001307983 */ /* 0x002f220000300a00 */
[----:B------:R-:W-:-:S03]  /*3ce70*/  IMAD.WIDE R66, R251, 0x4, R66 ;  /* 0x00000004fb427825 */ /* 0x000fc600078e0242 */
[----:B------:R-:W4:Y:S04]  /*3ce80*/  LDL.LU.64 R240, [R1+0x700] ;  /* 0x0007000001f07983 */ /* 0x000f280000300a00 */
[----:B------:R1:W-:Y:S01]  /*3ce90*/  STL.64 [R1+0xf18], R234 ;  /* 0x000f18ea01007387 */ /* 0x0003e20000100a00 */
[----:B------:R-:W-:-:S04]  /*3cea0*/  IMAD.WIDE R172, R251, 0x4, R172 ;  /* 0x00000004fbac7825 */ /* 0x000fc800078e02ac */
[C---:B------:R-:W-:Y:S01]  /*3ceb0*/  IMAD.WIDE R92, R251.reuse, 0x4, R92 ;  /* 0x00000004fb5c7825 */ /* 0x040fe200078e025c */
[----:B-1----:R-:W4:Y:S04]  /*3cec0*/  LDL.LU.64 R234, [R1+0x1e68] ;  /* 0x001e680001ea7983 */ /* 0x002f280000300a00 */
[----:B------:R1:W-:Y:S04]  /*3ced0*/  STL.64 [R1+0xf20], R66 ;  /* 0x000f204201007387 */ /* 0x0003e80000100a00 */
[----:B-1----:R-:W4:Y:S04]  /*3cee0*/  LDL.LU.64 R66, [R1+0x6e8] ;  /* 0x0006e80001427983 */ /* 0x002f280000300a00 */
[----:B------:R1:W-:Y:S04]  /*3cef0*/  STL.64 [R1+0xf28], R92 ;  /* 0x000f285c01007387 */ /* 0x0003e80000100a00 */
[----:B-1----:R-:W4:Y:S04]  /*3cf00*/  LDL.LU.64 R92, [R1+0x1e60] ;  /* 0x001e6000015c7983 */ /* 0x002f280000300a00 */
[----:B------:R1:W-:Y:S04]  /*3cf10*/  STL.64 [R1+0xf30], R110 ;  /* 0x000f306e01007387 */ /* 0x0003e80000100a00 */
[----:B------:R-:W-:Y:S01]  /*3cf20*/  STL.64 [R1+0xf38], R172 ;  /* 0x000f38ac01007387 */ /* 0x000fe20000100a00 */
[----:B-1----:R-:W-:-:S04]  /*3cf30*/  IMAD.WIDE R110, R251, 0x4, R124 ;  /* 0x00000004fb6e7825 */ /* 0x002fc800078e027c */
[C---:B------:R-:W-:Y:S01]  /*3cf40*/  IMAD.WIDE R124, R251.reuse, 0x4, R28 ;  /* 0x00000004fb7c7825 */ /* 0x040fe200078e021c */
[----:B------:R1:W-:Y:S03]  /*3cf50*/  STL.64 [R1+0xf40], R110 ;  /* 0x000f406e01007387 */ /* 0x0003e60000100a00 */
[C---:B--2---:R-:W-:Y:S01]  /*3cf60*/  IMAD.WIDE R28, R251.reuse, 0x4, R176 ;  /* 0x00000004fb1c7825 */ /* 0x044fe200078e02b0 */
[----:B-1----:R-:W2:Y:S04]  /*3cf70*/  LDL.LU.64 R110, [R1+0x6e0] ;  /* 0x0006e000016e7983 */ /* 0x002ea80000300a00 */
[----:B------:R1:W-:Y:S04]  /*3cf80*/  STL.64 [R1+0xf48], R124 ;  /* 0x000f487c01007387 */ /* 0x0003e80000100a00 */
[----:B------:R-:W2:Y:S04]  /*3cf90*/  LDL.LU.64 R172, [R1+0x6d8] ;  /* 0x0006d80001ac7983 */ /* 0x000ea80000300a00 */
[----:B------:R1:W-:Y:S04]  /*3cfa0*/  STL.64 [R1+0xf50], R28 ;  /* 0x000f501c01007387 */ /* 0x0003e80000100a00 */
[----:B-1----:R-:W2:Y:S04]  /*3cfb0*/  LDL.LU.64 R124, [R1+0x6d0] ;  /* 0x0006d000017c7983 */ /* 0x002ea80000300a00 */
[----:B------:R-:W2:Y:S04]  /*3cfc0*/  LDL.LU.64 R28, [R1+0x6c8] ;  /* 0x0006c800011c7983 */ /* 0x000ea80000300a00 */
[----:B------:R-:W2:Y:S01]  /*3cfd0*/  LDL.LU.64 R176, [R1+0x6c0] ;  /* 0x0006c00001b07983 */ /* 0x000ea20000300a00 */
[----:B------:R-:W-:-:S04]  /*3cfe0*/  IMAD.WIDE R80, R251, 0x4, R80 ;  /* 0x00000004fb507825 */ /* 0x000fc800078e0250 */
[----:B------:R-:W-:-:S05]  /*3cff0*/  IMAD.WIDE R220, R251, 0x4, R220 ;  /* 0x00000004fbdc7825 */ /* 0x000fca00078e02dc */
[----:B------:R1:W-:Y:S01]  /*3d000*/  STL.64 [R1+0xf58], R220 ;  /* 0x000f58dc01007387 */ /* 0x0003e20000100a00 */
[----:B------:R-:W-:-:S03]  /*3d010*/  IMAD.WIDE R44, R251, 0x4, R44 ;  /* 0x00000004fb2c7825 */ /* 0x000fc600078e022c */
[----:B-1----:R-:W2:Y:S04]  /*3d020*/  LDL.LU.64 R220, [R1+0x1e58] ;  /* 0x001e580001dc7983 */ /* 0x002ea80000300a00 */
[----:B------:R1:W-:Y:S01]  /*3d030*/  STL.64 [R1+0xf60], R44 ;  /* 0x000f602c01007387 */ /* 0x0003e20000100a00 */
[----:B------:R-:W-:-:S04]  /*3d040*/  IMAD.WIDE R10, R251, 0x4, R10 ;  /* 0x00000004fb0a7825 */ /* 0x000fc800078e020a */
[C---:B-1----:R-:W-:Y:S01]  /*3d050*/  IMAD.WIDE R44, R251.reuse, 0x4, R170 ;  /* 0x00000004fb2c7825 */ /* 0x042fe200078e02aa */
[----:B------:R-:W-:Y:S04]  /*3d060*/  STL.64 [R1+0xf68], R10 ;  /* 0x000f680a01007387 */ /* 0x000fe80000100a00 */
[----:B------:R-:W-:Y:S04]  /*3d070*/  STL.64 [R1+0xf70], R80 ;  /* 0x000f705001007387 */ /* 0x000fe80000100a00 */
[----:B------:R1:W-:Y:S04]  /*3d080*/  STL.64 [R1+0xf78], R44 ;  /* 0x000f782c01007387 */ /* 0x0003e80000100a00 */
[----:B-1----:R-:W2:Y:S01]  /*3d090*/  LDL.LU.64 R44, [R1+0x6a8] ;  /* 0x0006a800012c7983 */ /* 0x002ea20000300a00 */
[----:B---3--:R-:W-:-:S05]  /*3d0a0*/  IMAD.WIDE R10, R251, 0x4, R50 ;  /* 0x00000004fb0a7825 */ /* 0x008fca00078e0232 */
[----:B------:R1:W-:Y:S01]  /*3d0b0*/  STL.64 [R1+0xf80], R10 ;  /* 0x000f800a01007387 */ /* 0x0003e20000100a00 */
[----:B----4-:R-:W-:-:S03]  /*3d0c0*/  IMAD.WIDE R50, R251, 0x4, R178 ;  /* 0x00000004fb327825 */ /* 0x010fc600078e02b2 */
[----:B-1----:R-:W3:Y:S04]  /*3d0d0*/  LDL.LU.64 R10, [R1+0x6a0] ;  /* 0x0006a000010a7983 */ /* 0x002ee80000300a00 */
[----:B------:R1:W-:Y:S04]  /*3d0e0*/  STL.64 [R1+0xf88], R50 ;  /* 0x000f883201007387 */ /* 0x0003e80000100a00 */
[----:B------:R-:W4:Y:S04]  /*3d0f0*/  LDL.LU.64 R80, [R1+0x698] ;  /* 0x0006980001507983 */ /* 0x000f280000300a00 */
[----:B------:R-:W4:Y:S04]  /*3d100*/  LDL.LU.64 R170, [R1+0x690] ;  /* 0x0006900001aa7983 */ /* 0x000f280000300a00 */
[----:B-1----:R-:W4:Y:S04]  /*3d110*/  LDL.LU.64 R50, [R1+0x688] ;  /* 0x0006880001327983 */ /* 0x002f280000300a00 */
[----:B------:R-:W4:Y:S01]  /*3d120*/  LDL.LU.64 R178, [R1+0x680] ;  /* 0x0006800001b27983 */ /* 0x000f220000300a00 */
[----:B------:R-:W-:-:S04]  /*3d130*/  IMAD.WIDE R98, R251, 0x4, R98 ;  /* 0x00000004fb627825 */ /* 0x000fc800078e0262 */
[----:B------:R-:W-:-:S05]  /*3d140*/  IMAD.WIDE R14, R251, 0x4, R14 ;  /* 0x00000004fb0e7825 */ /* 0x000fca00078e020e */
[----:B------:R1:W-:Y:S01]  /*3d150*/  STL.64 [R1+0xf90], R14 ;  /* 0x000f900e01007387 */ /* 0x0003e20000100a00 */
[----:B------:R-:W-:-:S03]  /*3d160*/  IMAD.WIDE R160, R251, 0x4, R160 ;  /* 0x00000004fba07825 */ /* 0x000fc600078e02a0 */
[----:B-1----:R-:W4:Y:S04]  /*3d170*/  LDL.LU.64 R14, [R1+0x1e50] ;  /* 0x001e5000010e7983 */ /* 0x002f280000300a00 */
[----:B------:R1:W-:Y:S01]  /*3d180*/  STL.64 [R1+0xf98], R160 ;  /* 0x000f98a001007387 */ /* 0x0003e20000100a00 */
[----:B------:R-:W-:-:S04]  /*3d190*/  IMAD.WIDE R48, R251, 0x4, R48 ;  /* 0x00000004fb307825 */ /* 0x000fc800078e0230 */
[C---:B-1----:R-:W-:Y:S01]  /*3d1a0*/  IMAD.WIDE R160, R251.reuse, 0x4, R240 ;  /* 0x00000004fba07825 */ /* 0x042fe200078e02f0 */
[----:B------:R1:W-:Y:S04]  /*3d1b0*/  STL.64 [R1+0xfa0], R48 ;  /* 0x000fa03001007387 */ /* 0x0003e80000100a00 */
[----:B------:R1:W-:Y:S04]  /*3d1c0*/  STL.64 [R1+0xfa8], R160 ;  /* 0x000fa8a001007387 */ /* 0x0003e80000100a00 */
[----:B------:R-:W-:Y:S01]  /*3d1d0*/  STL.64 [R1+0xfb0], R98 ;  /* 0x000fb06201007387 */ /* 0x000fe20000100a00 */
[----:B-1----:R-:W-:-:S03]  /*3d1e0*/  IMAD.WIDE R48, R251, 0x4, R238 ;  /* 0x00000004fb307825 */ /* 0x002fc600078e02ee */
[----:B------:R-:W4:Y:S04]  /*3d1f0*/  LDL.LU.64 R160, [R1+0x668] ;  /* 0x0006680001a07983 */ /* 0x000f280000300a00 */
[----:B------:R1:W-:Y:S01]  /*3d200*/  STL.64 [R1+0xfb8], R48 ;  /* 0x000fb83001007387 */ /* 0x0003e20000100a00 */
[----:B------:R-:W-:-:S03]  /*3d210*/  IMAD.WIDE R66, R251, 0x4, R66 ;  /* 0x00000004fb427825 */ /* 0x000fc600078e0242 */
[----:B-1----:R-:W4:Y:S04]  /*3d220*/  LDL.LU.64 R48, [R1+0x660] ;  /* 0x0006600001307983 */ /* 0x002f280000300a00 */
[----:B------:R1:W-:Y:S04]  /*3d230*/  STL.64 [R1+0xfc0], R66 ;  /* 0x000fc04201007387 */ /* 0x0003e80000100a00 */
[----:B------:R-:W4:Y:S04]  /*3d240*/  LDL.LU.64 R240, [R1+0x658] ;  /* 0x0006580001f07983 */ /* 0x000f280000300a00 */
[----:B------:R-:W4:Y:S04]  /*3d250*/  LDL.LU.64 R98, [R1+0x650] ;  /* 0x0006500001627983 */ /* 0x000f280000300a00 */
[----:B------:R-:W4:Y:S04]  /*3d260*/  LDL.LU.64 R238, [R1+0x648] ;  /* 0x0006480001ee7983 */ /* 0x000f280000300a00 */
[----:B-1----:R-:W4:Y:S01]  /*3d270*/  LDL.LU.64 R66, [R1+0x640] ;  /* 0x0006400001427983 */ /* 0x002f220000300a00 */
[----:B--2---:R-:W-:-:S05]  /*3d280*/  IMAD.WIDE R110, R251, 0x4, R110 ;  /* 0x00000004fb6e7825 */ /* 0x004fca00078e026e */
[----:B------:R1:W-:Y:S01]  /*3d290*/  STL.64 [R1+0xfc8], R110 ;  /* 0x000fc86e01007387 */ /* 0x0003e20000100a00 */
[----:B------:R-:W-:-:S04]  /*3d2a0*/  IMAD.WIDE R172, R251, 0x4, R172 ;  /* 0x00000004fbac7825 */ /* 0x000fc800078e02ac */
[C---:B------:R-:W-:Y:S01]  /*3d2b0*/  IMAD.WIDE R124, R251.reuse, 0x4, R124 ;  /* 0x00000004fb7c7825 */ /* 0x040fe200078e027c */
[----:B-1----:R-:W2:Y:S04]  /*3d2c0*/  LDL.LU.64 R110, [R1+0x1e48] ;  /* 0x001e4800016e7983 */ /* 0x002ea80000300a00 */
[----:B------:R1:W-:Y:S01]  /*3d2d0*/  STL.64 [R1+0xfd0], R172 ;  /* 0x000fd0ac01007387 */ /* 0x0003e20000100a00 */
[----:B------:R-:W-:-:S03]  /*3d2e0*/  IMAD.WIDE R28, R251, 0x4, R28 ;  /* 0x00000004fb1c7825 */ /* 0x000fc600078e021c */
[----:B-1----:R-:W2:Y:S04]  /*3d2f0*/  LDL.LU.64 R172, [R1+0x1e40] ;  /* 0x001e400001ac7983 */ /* 0x002ea80000300a00 */
[----:B------:R1:W-:Y:S04]  /*3d300*/  STL.64 [R1+0xfd8], R124 ;  /* 0x000fd87c01007387 */ /* 0x0003e80000100a00 */
[----:B------:R1:W-:Y:S02]  /*3d310*/  STL.64 [R1+0xfe0], R28 ;  /* 0x000fe01c01007387 */ /* 0x0003e40000100a00 */
[----:B-1----:R-:W-:-:S04]  /*3d320*/  IMAD.WIDE R124, R251, 0x4, R176 ;  /* 0x00000004fb7c7825 */ /* 0x002fc800078e02b0 */
[C---:B------:R-:W-:Y:S01]  /*3d330*/  IMAD.WIDE R28, R251.reuse, 0x4, R224 ;  /* 0x00000004fb1c7825 */ /* 0x040fe200078e02e0 */
[----:B------:R1:W-:Y:S03]  /*3d340*/  STL.64 [R1+0xfe8], R124 ;  /* 0x000fe87c01007387 */ /* 0x0003e60000100a00 */
[C---:B------:R-:W-:Y:S01]  /*3d350*/  IMAD.WIDE R176, R251.reuse, 0x4, R242 ;  /* 0x00000004fbb07825 */ /* 0x040fe200078e02f2 */
[----:B-1----:R-:W2:Y:S04]  /*3d360*/  LDL.LU.64 R124, [R1+0x628] ;  /* 0x00062800017c7983 */ /* 0x002ea80000300a00 */
[----:B------:R1:W-:Y:S04]  /*3d370*/  STL.64 [R1+0xff0], R28 ;  /* 0x000ff01c01007387 */ /* 0x0003e80000100a00 */
[----:B-1----:R-:W2:Y:S04]  /*3d380*/  LDL.LU.64 R28, [R1+0x620] ;  /* 0x00062000011c7983 */ /* 0x002ea80000300a00 */
[----:B------:R1:W-:Y:S04]  /*3d390*/  STL.64 [R1+0xff8], R176 ;  /* 0x000ff8b001007387 */ /* 0x0003e80000100a00 */
[----:B------:R-:W2:Y:S01]  /*3d3a0*/  LDL.LU.64 R242, [R1+0x618] ;  /* 0x0006180001f27983 */ /* 0x000ea20000300a00 */
[----:B------:R-:W-:-:S03]  /*3d3b0*/  IMAD.WIDE R44, R251, 0x4, R44 ;  /* 0x00000004fb2c7825 */ /* 0x000fc600078e022c */
[----:B-1----:R-:W2:Y:S04]  /*3d3c0*/  LDL.LU.64 R176, [R1+0x610] ;  /* 0x0006100001b07983 */ /* 0x002ea80000300a00 */
[----:B------:R-:W2:Y:S04]  /*3d3d0*/  LDL.LU.64 R224, [R1+0x608] ;  /* 0x0006080001e07983 */ /* 0x000ea80000300a00 */
[----:B------:R1:W-:Y:S04]  /*3d3e0*/  STL.64 [R1+0x1000], R44 ;  /* 0x0010002c01007387 */ /* 0x0003e80000100a00 */
[----:B-1----:R-:W2:Y:S01]  /*3d3f0*/  LDL.LU.64 R44, [R1+0x1e38] ;  /* 0x001e3800012c7983 */ /* 0x002ea20000300a00 */
[----:B---3--:R-:W-:-:S05]  /*3d400*/  IMAD.WIDE R10, R251, 0x4, R10 ;  /* 0x00000004fb0a7825 */ /* 0x008fca00078e020a */
[----:B------:R1:W-:Y:S01]  /*3d410*/  STL.64 [R1+0x1008], R10 ;  /* 0x0010080a01007387 */ /* 0x0003e20000100a00 */
[----:B----4-:R-:W-:-:S04]  /*3d420*/  IMAD.WIDE R80, R251, 0x4, R80 ;  /* 0x00000004fb507825 */ /* 0x010fc800078e0250 */
[----:B------:R-:W-:-:S04]  /*3d430*/  IMAD.WIDE R170, R251, 0x4, R170 ;  /* 0x00000004fbaa7825 */ /* 0x000fc800078e02aa */
[C---:B------:R-:W-:Y:S01]  /*3d440*/  IMAD.WIDE R50, R251.reuse, 0x4, R50 ;  /* 0x00000004fb327825 */ /* 0x040fe200078e0232 */
[----:B-1----:R-:W3:Y:S04]  /*3d450*/  LDL.LU.64 R10, [R1+0x1e30] ;  /* 0x001e3000010a7983 */ /* 0x002ee80000300a00 */
[----:B------:R1:W-:Y:S04]  /*3d460*/  STL.64 [R1+0x1010], R80 ;  /* 0x0010105001007387 */ /* 0x0003e80000100a00 */
[----:B-1----:R-:W4:Y:S04]  /*3d470*/  LDL.LU.64 R80, [R1+0x1e28] ;  /* 0x001e280001507983 */ /* 0x002f280000300a00 */
[----:B------:R1:W-:Y:S04]  /*3d480*/  STL.64 [R1+0x1018], R170 ;  /* 0x001018aa01007387 */ /* 0x0003e80000100a00 */
[----:B------:R1:W-:Y:S02]  /*3d490*/  STL.64 [R1+0x1020], R50 ;  /* 0x0010203201007387 */ /* 0x0003e40000100a00 */
[----:B-1----:R-:W-:-:S04]  /*3d4a0*/  IMAD.WIDE R170, R251, 0x4, R178 ;  /* 0x00000004fbaa7825 */ /* 0x002fc800078e02b2 */
[C---:B------:R-:W-:Y:S01]  /*3d4b0*/  IMAD.WIDE R50, R251.reuse, 0x4, R210 ;  /* 0x00000004fb327825 */ /* 0x040fe200078e02d2 */
[----:B------:R1:W-:Y:S03]  /*3d4c0*/  STL.64 [R1+0x1028], R170 ;  /* 0x001028aa01007387 */ /* 0x0003e60000100a00 */
[C---:B------:R-:W-:Y:S01]  /*3d4d0*/  IMAD.WIDE R178, R251.reuse, 0x4, R194 ;  /* 0x00000004fbb27825 */ /* 0x040fe200078e02c2 */
[----:B-1----:R-:W3:Y:S04]  /*3d4e0*/  LDL.LU.64 R170, [R1+0x5e8] ;  /* 0x0005e80001aa7983 */ /* 0x002ee80000300a00 */
[----:B------:R1:W-:Y:S04]  /*3d4f0*/  STL.64 [R1+0x1030], R50 ;  /* 0x0010303201007387 */ /* 0x0003e80000100a00 */
[----:B-1----:R-:W4:Y:S04]  /*3d500*/  LDL.LU.64 R50, [R1+0x5e0] ;  /* 0x0005e00001327983 */ /* 0x002f280000300a00 */
[----:B------:R1:W-:Y:S04]  /*3d510*/  STL.64 [R1+0x1038], R178 ;  /* 0x001038b201007387 */ /* 0x0003e80000100a00 */
[----:B-1----:R-:W4:Y:S04]  /*3d520*/  LDL.LU.64 R178, [R1+0x5d8] ;  /* 0x0005d80001b27983 */ /* 0x002f280000300a00 */
[----:B------:R-:W4:Y:S04]  /*3d530*/  LDL.LU.64 R210, [R1+0x5d0] ;  /* 0x0005d00001d27983 */ /* 0x000f280000300a00 */
[----:B------:R-:W4:Y:S01]  /*3d540*/  LDL.LU.64 R194, [R1+0x5c8] ;  /* 0x0005c80001c27983 */ /* 0x000f220000300a00 */
[----:B------:R-:W-:-:S05]  /*3d550*/  IMAD.WIDE R160, R251, 0x4, R160 ;  /* 0x00000004fba07825 */ /* 0x000fca00078e02a0 */
[----:B------:R1:W-:Y:S01]  /*3d560*/  STL.64 [R1+0x1040], R160 ;  /* 0x001040a001007387 */ /* 0x0003e20000100a00 */
[----:B------:R-:W-:-:S03]  /*3d570*/  IMAD.WIDE R48, R251, 0x4, R48 ;  /* 0x00000004fb307825 */ /* 0x000fc600078e0230 */
[----:B-1----:R-:W4:Y:S04]  /*3d580*/  LDL.LU.64 R160, [R1+0x1e20] ;  /* 0x001e200001a07983 */ /* 0x002f280000300a00 */
        /* <DEDUP_REMOVED lines=9> */
[----:B------:R-:W-:Y:S01]  /*3d620*/  STL.64 [R1+0x1060], R238 ;  /* 0x001060ee01007387 */ /* 0x000fe20000100a00 */
[----:B-1----:R-:W-:-:S04]  /*3d630*/  IMAD.WIDE R98, R251, 0x4, R66 ;  /* 0x00000004fb627825 */ /* 0x002fc800078e0242 */
[C---:B------:R-:W-:Y:S01]  /*3d640*/  IMAD.WIDE R66, R251.reuse, 0x4, R82 ;  /* 0x00000004fb427825 */ /* 0x040fe200078e0252 */
[----:B------:R1:W-:Y:S04]  /*3d650*/  STL.64 [R1+0x1068], R98 ;  /* 0x0010686201007387 */ /* 0x0003e80000100a00 */
[----:B-1----:R-:W4:Y:S04]  /*3d660*/  LDL.LU.64 R98, [R1+0x5a8] ;  /* 0x0005a80001627983 */ /* 0x002f280000300a00 */
[----:B------:R-:W-:Y:S04]  /*3d670*/  STL.64 [R1+0x1070], R146 ;  /* 0x0010709201007387 */ /* 0x000fe80000100a00 */
[----:B------:R-:W4:Y:S04]  /*3d680*/  LDL.LU.64 R238, [R1+0x5a0] ;  /* 0x0005a00001ee7983 */ /* 0x000f280000300a00 */
[----:B------:R1:W-:Y:S04]  /*3d690*/  STL.64 [R1+0x1078], R66 ;  /* 0x0010784201007387 */ /* 0x0003e80000100a00 */
[----:B-1----:R-:W4:Y:S04]  /*3d6a0*/  LDL.LU.64 R66, [R1+0x598] ;  /* 0x0005980001427983 */ /* 0x002f280000300a00 */
[----:B------:R-:W4:Y:S04]  /*3d6b0*/  LDL.LU.64 R146, [R1+0x590] ;  /* 0x0005900001927983 */ /* 0x000f280000300a00 */
[----:B------:R-:W4:Y:S01]  /*3d6c0*/  LDL.LU.64 R82, [R1+0x588] ;  /* 0x0005880001527983 */ /* 0x000f220000300a00 */
[----:B--2---:R-:W-:-:S05]  /*3d6d0*/  IMAD.WIDE R124, R251, 0x4, R124 ;  /* 0x00000004fb7c7825 */ /* 0x004fca00078e027c */
[----:B------:R1:W-:Y:S01]  /*3d6e0*/  STL.64 [R1+0x1080], R124 ;  /* 0x0010807c01007387 */ /* 0x0003e20000100a00 */
[----:B------:R-:W-:-:S03]  /*3d6f0*/  IMAD.WIDE R28, R251, 0x4, R28 ;  /* 0x00000004fb1c7825 */ /* 0x000fc600078e021c */
[----:B-1----:R-:W2:Y:S04]  /*3d700*/  LDL.LU.64 R124, [R1+0x1e08] ;  /* 0x001e0800017c7983 */ /* 0x002ea80000300a00 */
[----:B------:R1:W-:Y:S01]  /*3d710*/  STL.64 [R1+0x1088], R28 ;  /* 0x0010881c01007387 */ /* 0x0003e20000100a00 */
[----:B------:R-:W-:-:S03]  /*3d720*/  IMAD.WIDE R242, R251, 0x4, R242 ;  /* 0x00000004fbf27825 */ /* 0x000fc600078e02f2 */
[----:B-1----:R-:W2:Y:S04]  /*3d730*/  LDL.LU.64 R28, [R1+0x1e00] ;  /* 0x001e0000011c7983 */ /* 0x002ea80000300a00 */
[----:B------:R1:W-:Y:S04]  /*3d740*/  STL.64 [R1+0x1090], R242 ;  /* 0x001090f201007387 */ /* 0x0003e80000100a00 */
[----:B-1----:R-:W2:Y:S01]  /*3d750*/  LDL.LU.64 R242, [R1+0x1df8] ;  /* 0x001df80001f27983 */ /* 0x002ea20000300a00 */
[----:B------:R-:W-:-:S04]  /*3d760*/  IMAD.WIDE R176, R251, 0x4, R176 ;  /* 0x00000004fbb07825 */ /* 0x000fc800078e02b0 */
[C---:B------:R-:W-:Y:S01]  /*3d770*/  IMAD.WIDE R224, R251.reuse, 0x4, R224 ;  /* 0x00000004fbe07825 */ /* 0x040fe200078e02e0 */
[----:B------:R-:W-:Y:S04]  /*3d780*/  STL.64 [R1+0x1098], R176 ;  /* 0x001098b001007387 */ /* 0x000fe80000100a00 */
[----:B------:R1:W-:Y:S01]  /*3d790*/  STL.64 [R1+0x10a0], R224 ;  /* 0x0010a0e001007387 */ /* 0x0003e20000100a00 */
[----:B------:R-:W-:-:S04]  /*3d7a0*/  IMAD.WIDE R122, R251, 0x4, R122 ;  /* 0x00000004fb7a7825 */ /* 0x000fc800078e027a */
[----:B-1----:R-:W-:-:S04]  /*3d7b0*/  IMAD.WIDE R224, R251, 0x4, R226 ;  /* 0x00000004fbe07825 */ /* 0x002fc800078e02e2 */
[----:B---3--:R-:W-:-:S04]  /*3d7c0*/  IMAD.WIDE R170, R251, 0x4, R170 ;  /* 0x00000004fbaa7825 */ /* 0x008fc800078e02aa */
[----:B----4-:R-:W-:-:S04]  /*3d7d0*/  IMAD.WIDE R50, R251, 0x4, R50 ;  /* 0x00000004fb327825 */ /* 0x010fc800078e0232 */
[----:B------:R-:W-:-:S04]  /*3d7e0*/  IMAD.WIDE R178, R251, 0x4, R178 ;  /* 0x00000004fbb27825 */ /* 0x000fc800078e02b2 */
[----:B--2---:R-:W-:-:S05]  /*3d7f0*/  IMAD.WIDE R176, R251, 0x4, R242 ;  /* 0x00000004fbb07825 */ /* 0x004fca00078e02f2 */
[----:B------:R1:W-:Y:S04]  /*3d800*/  STL.64 [R1+0x10a8], R176 ;  /* 0x0010a8b001007387 */ /* 0x0003e80000100a00 */
[----:B-1----:R-:W2:Y:S04]  /*3d810*/  LDL.LU.64 R176, [R1+0x568] ;  /* 0x0005680001b07983 */ /* 0x002ea80000300a00 */
[----:B------:R1:W-:Y:S04]  /*3d820*/  STL.64 [R1+0x10b0], R224 ;  /* 0x0010b0e001007387 */ /* 0x0003e80000100a00 */
[----:B-1----:R-:W3:Y:S04]  /*3d830*/  LDL.LU.64 R224, [R1+0x560] ;  /* 0x0005600001e07983 */ /* 0x002ee80000300a00 */
[----:B------:R1:W-:Y:S04]  /*3d840*/  STL.64 [R1+0x10b8], R122 ;  /* 0x0010b87a01007387 */ /* 0x0003e80000100a00 */
[----:B------:R-:W4:Y:S04]  /*3d850*/  LDL.LU.64 R242, [R1+0x558] ;  /* 0x0005580001f27983 */ /* 0x000f280000300a00 */
[----:B------:R-:W2:Y:S04]  /*3d860*/  LDL.LU.64 R226, [R1+0x550] ;  /* 0x0005500001e27983 */ /* 0x000ea80000300a00 */
        /* <DEDUP_REMOVED lines=10> */
[C---:B------:R-:W-:Y:S01]  /*3d910*/  IMAD.WIDE R114, R251.reuse, 0x4, R114 ;  /* 0x00000004fb727825 */ /* 0x040fe200078e0272 */
[----:B------:R2:W-:Y:S03]  /*3d920*/  STL.64 [R1+0x10e0], R194 ;  /* 0x0010e0c201007387 */ /* 0x0005e60000100a00 */
[C---:B------:R-:W-:Y:S01]  /*3d930*/  IMAD.WIDE R186, R251.reuse, 0x4, R186 ;  /* 0x00000004fbba7825 */ /* 0x040fe200078e02ba */
[----:B-1----:R-:W3:Y:S03]  /*3d940*/  LDL.LU.64 R210, [R1+0x528] ;  /* 0x0005280001d27983 */ /* 0x002ee60000300a00 */
[----:B------:R-:W-:-:S04]  /*3d950*/  IMAD.WIDE R98, R251, 0x4, R98 ;  /* 0x00000004fb627825 */ /* 0x000fc800078e0262 */
[----:B------:R-:W-:-:S04]  /*3d960*/  IMAD.WIDE R238, R251, 0x4, R238 ;  /* 0x00000004fbee7825 */ /* 0x000fc800078e02ee */
[----:B------:R-:W-:-:S04]  /*3d970*/  IMAD.WIDE R66, R251, 0x4, R66 ;  /* 0x00000004fb427825 */ /* 0x000fc800078e0242 */
[----:B--2---:R-:W-:-:S05]  /*3d980*/  IMAD.WIDE R178, R251, 0x4, R178 ;  /* 0x00000004fbb27825 */ /* 0x004fca00078e02b2 */
[----:B------:R-:W-:Y:S04]  /*3d990*/  STL.64 [R1+0x10e8], R178 ;  /* 0x0010e8b201007387 */ /* 0x000fe80000100a00 */
[----:B------:R-:W2:Y:S04]  /*3d9a0*/  LDL.LU.64 R194, [R1+0x520] ;  /* 0x0005200001c27983 */ /* 0x000ea80000300a00 */
[----:B------:R1:W-:Y:S04]  /*3d9b0*/  STL.64 [R1+0x10f0], R114 ;  /* 0x0010f07201007387 */ /* 0x0003e80000100a00 */
        /* <DEDUP_REMOVED lines=15> */
[----:B-1----:R-:W4:Y:S03]  /*3dab0*/  LDL.LU.64 R146, [R1+0x4e8] ;  /* 0x0004e80001927983 */ /* 0x002f260000300a00 */
[C---:B------:R-:W-:Y:S01]  /*3dac0*/  IMAD.WIDE R176, R251.reuse, 0x4, R176 ;  /* 0x00000004fbb07825 */ /* 0x040fe200078e02b0 */
[----:B------:R1:W-:Y:S03]  /*3dad0*/  STL.64 [R1+0x1120], R82 ;  /* 0x0011205201007387 */ /* 0x0003e60000100a00 */
[C---:B---3--:R-:W-:Y:S01]  /*3dae0*/  IMAD.WIDE R224, R251.reuse, 0x4, R224 ;  /* 0x00000004fbe07825 */ /* 0x048fe200078e02e0 */
[----:B-1----:R-:W3:Y:S03]  /*3daf0*/  LDL.LU.64 R82, [R1+0x4e0] ;  /* 0x0004e00001527983 */ /* 0x002ee60000300a00 */
        /* <DEDUP_REMOVED lines=11> */
[----:B----4-:R-:W-:-:S04]  /*3dbb0*/  IMAD.WIDE R242, R251, 0x4, R242 ;  /* 0x00000004fbf27825 */ /* 0x010fc800078e02f2 */
[C---:B------:R-:W-:Y:S01]  /*3dbc0*/  IMAD.WIDE R226, R251.reuse, 0x4, R226 ;  /* 0x00000004fbe27825 */ /* 0x040fe200078e02e2 */
[----:B------:R1:W-:Y:S03]  /*3dbd0*/  STL.64 [R1+0x1150], R242 ;  /* 0x001150f201007387 */ /* 0x0003e60000100a00 */
[C---:B------:R-:W-:Y:S01]  /*3dbe0*/  IMAD.WIDE R122, R251.reuse, 0x4, R122 ;  /* 0x00000004fb7a7825 */ /* 0x040fe200078e027a */
[----:B-1----:R-:W4:Y:S04]  /*3dbf0*/  LDL.LU.64 R242, [R1+0x1db0] ;  /* 0x001db00001f27983 */ /* 0x002f280000300a00 */
[----:B------:R1:W-:Y:S01]  /*3dc00*/  STL.64 [R1+0x1158], R226 ;  /* 0x001158e201007387 */ /* 0x0003e20000100a00 */
[----:B------:R-:W-:-:S03]  /*3dc10*/  IMAD.WIDE R126, R251, 0x4, R126 ;  /* 0x00000004fb7e7825 */ /* 0x000fc600078e027e */
[----:B-1----:R-:W3:Y:S04]  /*3dc20*/  LDL.LU.64 R226, [R1+0x1da8] ;  /* 0x001da80001e27983 */ /* 0x002ee80000300a00 */
[----:B------:R1:W-:Y:S01]  /*3dc30*/  STL.64 [R1+0x1160], R122 ;  /* 0x0011607a01007387 */ /* 0x0003e20000100a00 */
[----:B------:R-:W-:-:S03]  /*3dc40*/  IMAD.WIDE R142, R251, 0x4, R142 ;  /* 0x00000004fb8e7825 */ /* 0x000fc600078e028e */
[----:B-1----:R-:W3:Y:S01]  /*3dc50*/  LDL.LU.64 R122, [R1+0x4a8] ;  /* 0x0004a800017a7983 */ /* 0x002ee20000300a00 */
[----:B--2---:R-:W-:-:S05]  /*3dc60*/  IMAD.WIDE R224, R251, 0x4, R224 ;  /* 0x00000004fbe07825 */ /* 0x004fca00078e02e0 */
[----:B------:R1:W-:Y:S04]  /*3dc70*/  STL.64 [R1+0x1168], R224 ;  /* 0x001168e001007387 */ /* 0x0003e80000100a00 */
[----:B-1----:R-:W2:Y:S04]  /*3dc80*/  LDL.LU.64 R224, [R1+0x4a0] ;  /* 0x0004a00001e07983 */ /* 0x002ea80000300a00 */
[----:B------:R1:W-:Y:S04]  /*3dc90*/  STL.64 [R1+0x1170], R126 ;  /* 0x0011707e01007387 */ /* 0x0003e80000100a00 */
[----:B-1----:R-:W4:Y:S04]  /*3dca0*/  LDL.LU.64 R126, [R1+0x498] ;  /* 0x00049800017e7983 */ /* 0x002f280000300a00 */
[----:B------:R1:W-:Y:S04]  /*3dcb0*/  STL.64 [R1+0x1178], R142 ;  /* 0x0011788e01007387 */ /* 0x0003e80000100a00 */
[----:B-1----:R-:W4:Y:S01]  /*3dcc0*/  LDL.LU.64 R142, [R1+0x490] ;  /* 0x00049000018e7983 */ /* 0x002f220000300a00 */
[----:B------:R-:W-:-:S04]  /*3dcd0*/  IMAD.WIDE R210, R251, 0x4, R210 ;  /* 0x00000004fbd27825 */ /* 0x000fc800078e02d2 */
[C---:B------:R-:W-:Y:S01]  /*3dce0*/  IMAD.WIDE R194, R251.reuse, 0x4, R194 ;  /* 0x00000004fbc27825 */ /* 0x040fe200078e02c2 */
[----:B------:R1:W-:Y:S03]  /*3dcf0*/  STL.64 [R1+0x1180], R210 ;  /* 0x001180d201007387 */ /* 0x0003e60000100a00 */
        /* <DEDUP_REMOVED lines=9> */
[----:B-1----:R-:W4:Y:S01]  /*3dd90*/  LDL.LU.64 R114, [R1+0x488] ;  /* 0x0004880001727983 */ /* 0x002f220000300a00 */
[----:B------:R-:W-:-:S03]  /*3dda0*/  IMAD.WIDE R162, R251, 0x4, R162 ;  /* 0x00000004fba27825 */ /* 0x000fc600078e02a2 */
[----:B------:R1:W-:Y:S01]  /*3ddb0*/  STL.64 [R1+0x1198], R178 ;  /* 0x001198b201007387 */ /* 0x0003e20000100a00 */
[----:B------:R-:W-:-:S04]  /*3ddc0*/  IMAD.WIDE R146, R251, 0x4, R146 ;  /* 0x00000004fb927825 */ /* 0x000fc800078e0292 */
[C---:B---3--:R-:W-:Y:S01]  /*3ddd0*/  IMAD.WIDE R82, R251.reuse, 0x4, R82 ;  /* 0x00000004fb527825 */ /* 0x048fe200078e0252 */
[----:B-1----:R-:W3:Y:S04]  /*3dde0*/  LDL.LU.64 R178, [R1+0x1d90] ;  /* 0x001d900001b27983 */ /* 0x002ee80000300a00 */
[----:B------:R1:W-:Y:S01]  /*3ddf0*/  STL.64 [R1+0x11a0], R186 ;  /* 0x0011a0ba01007387 */ /* 0x0003e20000100a00 */
[----:B------:R-:W-:-:S03]  /*3de00*/  IMAD.WIDE R66, R251, 0x4, R66 ;  /* 0x00000004fb427825 */ /* 0x000fc600078e0242 */
        /* <DEDUP_REMOVED lines=19> */
[----:B------:R1:W-:Y:S04]  /*3df40*/  STL.64 [R1+0x11d8], R208 ;  /* 0x0011d8d001007387 */ /* 0x0003e80000100a00 */
        /* <DEDUP_REMOVED lines=9> */
[----:B------:R1:W-:Y:S01]  /*3dfe0*/  STL.64 [R1+0x1200], R122 ;  /* 0x0012007a01007387 */ /* 0x0003e20000100a00 */
[----:B--2---:R-:W-:-:S03]  /*3dff0*/  IMAD.WIDE R224, R251, 0x4, R224 ;  /* 0x00000004fbe07825 */ /* 0x004fc600078e02e0 */
[----:B-1----:R-:W2:Y:S04]  /*3e000*/  LDL.LU.64 R122, [R1+0x3f8] ;  /* 0x0003f800017a7983 */ /* 0x002ea80000300a00 */
[----:B------:R4:W-:Y:S02]  /*3e010*/  STL.64 [R1+0x1208], R224 ;  /* 0x001208e001007387 */ /* 0x0009e40000100a00 */
[----:B----4-:R-:W-:-:S04]  /*3e020*/  IMAD.WIDE R224, R251, 0x4, R126 ;  /* 0x00000004fbe07825 */ /* 0x010fc800078e027e */
[C---:B------:R-:W-:Y:S02]  /*3e030*/  IMAD.WIDE R126, R251.reuse, 0x4, R142 ;  /* 0x00000004fb7e7825 */ /* 0x040fe400078e028e */
[----:B------:R-:W4:Y:S02]  /*3e040*/  LDL.LU.64 R142, [R1+0x3d8] ;  /* 0x0003d800018e7983 */ /* 0x000f240000300a00 */
[C---:B------:R-:W-:Y:S02]  /*3e050*/  IMAD.WIDE R98, R251.reuse, 0x4, R98 ;  /* 0x00000004fb627825 */ /* 0x040fe400078e0262 */
[----:B------:R1:W-:Y:S02]  /*3e060*/  STL.64 [R1+0x1210], R224 ;  /* 0x001210e001007387 */ /* 0x0003e40000100a00 */
[----:B------:R-:W-:-:S04]  /*3e070*/  IMAD.WIDE R30, R251, 0x4, R30 ;  /* 0x00000004fb1e7825 */ /* 0x000fc800078e021e */
[C---:B------:R-:W-:Y:S01]  /*3e080*/  IMAD.WIDE R16, R251.reuse, 0x4, R16 ;  /* 0x00000004fb107825 */ /* 0x040fe200078e0210 */
[----:B-1----:R-:W4:Y:S04]  /*3e090*/  LDL.LU.64 R224, [R1+0x3d0] ;  /* 0x0003d00001e07983 */ /* 0x002f280000300a00 */
[----:B------:R1:W-:Y:S04]  /*3e0a0*/  STL.64 [R1+0x1218], R126 ;  /* 0x0012187e01007387 */ /* 0x0003e80000100a00 */
[----:B-1----:R-:W4:Y:S01]  /*3e0b0*/  LDL.LU.64 R126, [R1+0x3c8] ;  /* 0x0003c800017e7983 */ /* 0x002f220000300a00 */
[----:B------:R-:W-:-:S05]  /*3e0c0*/  IMAD.WIDE R114, R251, 0x4, R114 ;  /* 0x00000004fb727825 */ /* 0x000fca00078e0272 */
[----:B------:R1:W-:Y:S04]  /*3e0d0*/  STL.64 [R1+0x1220], R114 ;  /* 0x0012207201007387 */ /* 0x0003e80000100a00 */
[----:B-1----:R-:W4:Y:S04]  /*3e0e0*/  LDL.LU.64 R114, [R1+0x1d70] ;  /* 0x001d700001727983 */ /* 0x002f280000300a00 */
[----:B------:R1:W-:Y:S04]  /*3e0f0*/  STL.64 [R1+0x470], R98 ;  /* 0x0004706201007387 */ /* 0x0003e80000100a00 */
[----:B-1----:R-:W4:Y:S04]  /*3e100*/  LDL.LU.64 R98, [R1+0x1d68] ;  /* 0x001d680001627983 */ /* 0x002f280000300a00 */
[----:B------:R1:W-:Y:S04]  /*3e110*/  STL.64 [R1+0x468], R30 ;  /* 0x0004681e01007387 */ /* 0x0003e80000100a00 */
[----:B-1----:R-:W4:Y:S01]  /*3e120*/  LDL.LU.64 R30, [R1+0x3b8] ;  /* 0x0003b800011e7983 */ /* 0x002f220000300a00 */
[----:B---3--:R-:W-:-:S03]  /*3e130*/  IMAD.WIDE R176, R251, 0x4, R176 ;  /* 0x00000004fbb07825 */ /* 0x008fc600078e02b0 */
[----:B------:R1:W-:Y:S01]  /*3e140*/  STL.64 [R1+0x460], R16 ;  /* 0x0004601001007387 */ /* 0x0003e20000100a00 */
[----:B------:R-:W-:-:S04]  /*3e150*/  IMAD.WIDE R50, R251, 0x4, R50 ;  /* 0x00000004fb327825 */ /* 0x000fc800078e0232 */
[----:B-1----:R-:W-:-:S04]  /*3e160*/  IMAD.WIDE R16, R251, 0x4, R186 ;  /* 0x00000004fb107825 */ /* 0x002fc800078e02ba */
[C---:B------:R-:W-:Y:S01]  /*3e170*/  IMAD.WIDE R42, R251.reuse, 0x4, R42 ;  /* 0x00000004fb2a7825 */ /* 0x040fe200078e022a */
[----:B------:R1:W-:Y:S03]  /*3e180*/  STL.64 [R1+0x458], R16 ;  /* 0x0004581001007387 */ /* 0x0003e60000100a00 */
[C---:B------:R-:W-:Y:S01]  /*3e190*/  IMAD.WIDE R34, R251.reuse, 0x4, R34 ;  /* 0x00000004fb227825 */ /* 0x040fe200078e0222 */
[----:B-1----:R-:W3:Y:S04]  /*3e1a0*/  LDL.LU.64 R16, [R1+0x398] ;  /* 0x0003980001107983 */ /* 0x002ee80000300a00 */
[----:B------:R1:W-:Y:S04]  /*3e1b0*/  STL.64 [R1+0x450], R176 ;  /* 0x000450b001007387 */ /* 0x0003e80000100a00 */
[----:B------:R-:W3:Y:S04]  /*3e1c0*/  LDL.LU.64 R186, [R1+0x390] ;  /* 0x0003900001ba7983 */ /* 0x000ee80000300a00 */
[----:B------:R1:W-:Y:S04]  /*3e1d0*/  STL.64 [R1+0x448], R42 ;  /* 0x0004482a01007387 */ /* 0x0003e80000100a00 */
[----:B-1----:R-:W3:Y:S01]  /*3e1e0*/  LDL.LU.64 R176, [R1+0x388] ;  /* 0x0003880001b07983 */ /* 0x002ee20000300a00 */
[----:B------:R-:W-:-:S03]  /*3e1f0*/  IMAD.WIDE R18, R251, 0x4, R18 ;  /* 0x00000004fb127825 */ /* 0x000fc600078e0212 */
[----:B------:R-:W3:Y:S01]  /*3e200*/  LDL.LU.64 R42, [R1+0x380] ;  /* 0x00038000012a7983 */ /* 0x000ee20000300a00 */
[----:B------:R-:W-:-:S05]  /*3e210*/  IMAD.WIDE R82, R251, 0x4, R82 ;  /* 0x00000004fb527825 */ /* 0x000fca00078e0252 */
[----:B------:R1:W-:Y:S01]  /*3e220*/  STL.64 [R1+0x440], R82 ;  /* 0x0004405201007387 */ /* 0x0003e20000100a00 */
[----:B------:R-:W-:-:S03]  /*3e230*/  IMAD.WIDE R66, R251, 0x4, R66 ;  /* 0x00000004fb427825 */ /* 0x000fc600078e0242 */
[----:B-1----:R-:W3:Y:S04]  /*3e240*/  LDL.LU.64 R82, [R1+0x1d60] ;  /* 0x001d600001527983 */ /* 0x002ee80000300a00 */
[----:B------:R1:W-:Y:S04]  /*3e250*/  STL.64 [R1+0x438], R66 ;  /* 0x0004384201007387 */ /* 0x0003e80000100a00 */
[----:B-1----:R-:W3:Y:S01]  /*3e260*/  LDL.LU.64 R66, [R1+0x1d58] ;  /* 0x001d580001427983 */ /* 0x002ee20000300a00 */
[----:B------:R-:W-:-:S03]  /*3e270*/  IMAD.WIDE R208, R251, 0x4, R208 ;  /* 0x00000004fbd07825 */ /* 0x000fc600078e02d0 */
[----:B------:R1:W-:Y:S01]  /*3e280*/  STL.64 [R1+0x430], R50 ;  /* 0x0004303201007387 */ /* 0x0003e20000100a00 */
[----:B------:R-:W-:-:S03]  /*3e290*/  IMAD.WIDE R170, R251, 0x4, R170 ;  /* 0x00000004fbaa7825 */ /* 0x000fc600078e02aa */
        /* <DEDUP_REMOVED lines=8> */
[----:B-1----:R-:W3:Y:S04]  /*3e320*/  LDL.LU.64 R18, [R1+0x1d40] ;  /* 0x001d400001127983 */ /* 0x002ee80000300a00 */
[----:B------:R1:W-:Y:S01]  /*3e330*/  STL.64 [R1+0x418], R208 ;  /* 0x000418d001007387 */ /* 0x0003e20000100a00 */
[----:B------:R-:W-:-:S03]  /*3e340*/  IMAD.WIDE R2, R251, 0x4, R2 ;  /* 0x00000004fb027825 */ /* 0x000fc600078e0202 */
[----:B-1----:R-:W3:Y:S04]  /*3e350*/  LDL.LU.64 R208, [R1+0x358] ;  /* 0x0003580001d07983 */ /* 0x002ee80000300a00 */
[----:B------:R1:W-:Y:S01]  /*3e360*/  STL.64 [R1+0x410], R12 ;  /* 0x0004100c01007387 */ /* 0x0003e20000100a00 */
[----:B--2---:R-:W-:-:S03]  /*3e370*/  IMAD.WIDE R122, R251, 0x4, R122 ;  /* 0x00000004fb7a7825 */ /* 0x004fc600078e027a */
[----:B-1----:R-:W2:Y:S04]  /*3e380*/  LDL.LU.64 R12, [R1+0x350] ;  /* 0x00035000010c7983 */ /* 0x002ea80000300a00 */
[----:B------:R1:W-:Y:S04]  /*3e390*/  STL.64 [R1+0x408], R238 ;  /* 0x000408ee01007387 */ /* 0x0003e80000100a00 */
[----:B-1----:R-:W2:Y:S04]  /*3e3a0*/  LDL.LU.64 R238, [R1+0x348] ;  /* 0x0003480001ee7983 */ /* 0x002ea80000300a00 */
[----:B------:R1:W-:Y:S01]  /*3e3b0*/  STL.64 [R1+0x400], R2 ;  /* 0x0004000201007387 */ /* 0x0003e20000100a00 */
[----:B----4-:R-:W-:-:S03]  /*3e3c0*/  IMAD.WIDE R142, R251, 0x4, R142 ;  /* 0x00000004fb8e7825 */ /* 0x010fc600078e028e */
        /* <DEDUP_REMOVED lines=19> */
[C---:B------:R-:W-:Y:S01]  /*3e500*/  IMAD.WIDE R46, R251.reuse, 0x4, R46 ;  /* 0x00000004fb2e7825 */ /* 0x040fe200078e022e */
[----:B-1----:R-:W4:Y:S03]  /*3e510*/  LDL.LU.64 R126, [R1+0x310] ;  /* 0x00031000017e7983 */ /* 0x002f260000300a00 */
[----:B---3--:R-:W-:-:S04]  /*3e520*/  IMAD.WIDE R16, R251, 0x4, R16 ;  /* 0x00000004fb107825 */ /* 0x008fc800078e0210 */
[----:B------:R-:W-:-:S04]  /*3e530*/  IMAD.WIDE R186, R251, 0x4, R186 ;  /* 0x00000004fbba7825 */ /* 0x000fc800078e02ba */
[----:B--2---:R-:W-:-:S05]  /*3e540*/  IMAD.WIDE R142, R251, 0x4, R142 ;  /* 0x00000004fb8e7825 */ /* 0x004fca00078e028e */
[----:B------:R1:W-:Y:S04]  /*3e550*/  STL.64 [R1+0x3c0], R142 ;  /* 0x0003c08e01007387 */ /* 0x0003e80000100a00 */
[----:B-1----:R-:W2:Y:S04]  /*3e560*/  LDL.LU.64 R142, [R1+0x308] ;  /* 0x00030800018e7983 */ /* 0x002ea80000300a00 */
[----:B------:R1:W-:Y:S04]  /*3e570*/  STL.64 [R1+0x3b8], R30 ;  /* 0x0003b81e01007387 */ /* 0x0003e80000100a00 */
[----:B-1----:R-:W3:Y:S04]  /*3e580*/  LDL.LU.64 R30, [R1+0x1d08] ;  /* 0x001d0800011e7983 */ /* 0x002ee80000300a00 */
        /* <DEDUP_REMOVED lines=16> */
[C---:B------:R-:W-:Y:S01]  /*3e690*/  IMAD.WIDE R140, R251.reuse, 0x4, R140 ;  /* 0x00000004fb8c7825 */ /* 0x040fe200078e028c */
[----:B------:R1:W-:Y:S03]  /*3e6a0*/  STL.64 [R1+0x380], R42 ;  /* 0x0003802a01007387 */ /* 0x0003e60000100a00 */
[----:B------:R-:W-:-:S04]  /*3e6b0*/  IMAD.WIDE R208, R251, 0x4, R208 ;  /* 0x00000004fbd07825 */ /* 0x000fc800078e02d0 */
[C---:B------:R-:W-:Y:S01]  /*3e6c0*/  IMAD.WIDE R12, R251.reuse, 0x4, R12 ;  /* 0x00000004fb0c7825 */ /* 0x040fe200078e020c */
[----:B-1----:R-:W3:Y:S03]  /*3e6d0*/  LDL.LU.64 R42, [R1+0x2d0] ;  /* 0x0002d000012a7983 */ /* 0x002ee60000300a00 */
        /* <DEDUP_REMOVED lines=15> */
[----:B-1----:R-:W3:Y:S01]  /*3e7d0*/  LDL.LU.64 R238, [R1+0x1cb8] ;  /* 0x001cb80001ee7983 */ /* 0x002ee20000300a00 */
[----:B------:R-:W-:-:S04]  /*3e7e0*/  IMAD.WIDE R240, R251, 0x4, R240 ;  /* 0x00000004fbf07825 */ /* 0x000fc800078e02f0 */
[----:B------:R-:W-:-:S04]  /*3e7f0*/  IMAD.WIDE R222, R251, 0x4, R222 ;  /* 0x00000004fbde7825 */ /* 0x000fc800078e02de */
[----:B------:R-:W-:-:S04]  /*3e800*/  IMAD.WIDE R112, R251, 0x4, R112 ;  /* 0x00000004fb707825 */ /* 0x000fc800078e0270 */
[----:B----4-:R-:W-:-:S04]  /*3e810*/  IMAD.WIDE R224, R251, 0x4, R224 ;  /* 0x00000004fbe07825 */ /* 0x010fc800078e02e0 */
[----:B------:R-:W-:-:S04]  /*3e820*/  IMAD.WIDE R126, R251, 0x4, R126 ;  /* 0x00000004fb7e7825 */ /* 0x000fc800078e027e */
[----:B--2---:R-:W-:-:S04]  /*3e830*/  IMAD.WIDE R12, R251, 0x4, R12 ;  /* 0x00000004fb0c7825 */ /* 0x004fc800078e020c */
[----:B---3--:R-:W-:-:S05]  /*3e840*/  IMAD.WIDE R238, R251, 0x4, R238 ;  /* 0x00000004fbee7825 */ /* 0x008fca00078e02ee */
[----:B------:R1:W-:Y:S04]  /*3e850*/  STL.64 [R1+0x340], R238 ;  /* 0x000340ee01007387 */ /* 0x0003e80000100a00 */
[----:B-1----:R-:W2:Y:S04]  /*3e860*/  LDL.LU.64 R238, [R1+0x298] ;  /* 0x0002980001ee7983 */ /* 0x002ea80000300a00 */
[----:B------:R1:W-:Y:S04]  /*3e870*/  STL.64 [R1+0x338], R12 ;  /* 0x0003380c01007387 */ /* 0x0003e80000100a00 */
[----:B-1----:R-:W3:Y:S04]  /*3e880*/  LDL.LU.64 R12, [R1+0x290] ;  /* 0x00029000010c7983 */ /* 0x002ee80000300a00 */
        /* <DEDUP_REMOVED lines=34> */
[----:B------:R1:W-:Y:S02]  /*3eab0*/  STL.64 [R1+0x2d0], R42 ;  /* 0x0002d02a01007387 */ /* 0x0003e40000100a00 */
[----:B-1----:R-:W-:-:S02]  /*3eac0*/  IMAD.WIDE R42, R251, 0x4, R186 ;  /* 0x00000004fb2a7825 */ /* 0x002fc400078e02ba */
[----:B------:R-:W4:Y:S04]  /*3ead0*/  LDL.LU.64 R186, [R1+0x218] ;  /* 0x0002180001ba7983 */ /* 0x000f280000300a00 */
[----:B------:R1:W-:Y:S04]  /*3eae0*/  STL.64 [R1+0x1248], R42 ;  /* 0x0012482a01007387 */ /* 0x0003e80000100a00 */
[----:B-1----:R-:W4:Y:S04]  /*3eaf0*/  LDL.LU.64 R42, [R1+0x210] ;  /* 0x00021000012a7983 */ /* 0x002f280000300a00 */
        /* <DEDUP_REMOVED lines=9> */
[----:B-1----:R-:W4:Y:S03]  /*3eb90*/  LDL.LU.64 R160, [R1+0x1c80] ;  /* 0x001c800001a07983 */ /* 0x002f260000300a00 */
[C---:B---3--:R-:W-:Y:S01]  /*3eba0*/  IMAD.WIDE R12, R251.reuse, 0x4, R12 ;  /* 0x00000004fb0c7825 */ /* 0x048fe200078e020c */
[----:B------:R1:W-:Y:S03]  /*3ebb0*/  STL.64 [R1+0x1258], R144 ;  /* 0x0012589001007387 */ /* 0x0003e60000100a00 */
[----:B------:R-:W-:-:S04]  /*3ebc0*/  IMAD.WIDE R222, R251, 0x4, R222 ;  /* 0x00000004fbde7825 */ /* 0x000fc800078e02de */
[C---:B------:R-:W-:Y:S01]  /*3ebd0*/  IMAD.WIDE R112, R251.reuse, 0x4, R112 ;  /* 0x00000004fb707825 */ /* 0x040fe200078e0270 */
[----:B-1----:R-:W3:Y:S04]  /*3ebe0*/  LDL.LU.64 R144, [R1+0x1c78] ;  /* 0x001c780001907983 */ /* 0x002ee80000300a00 */
[----:B------:R1:W-:Y:S01]  /*3ebf0*/  STL.64 [R1+0x1260], R128 ;  /* 0x0012608001007387 */ /* 0x0003e20000100a00 */
[----:B------:R-:W-:-:S04]  /*3ec00*/  IMAD.WIDE R96, R251, 0x4, R96 ;  /* 0x00000004fb607825 */ /* 0x000fc800078e0260 */
[C---:B------:R-:W-:Y:S01]  /*3ec10*/  IMAD.WIDE R80, R251.reuse, 0x4, R80 ;  /* 0x00000004fb507825 */ /* 0x040fe200078e0250 */
        /* <DEDUP_REMOVED lines=21> */
[----:B------:R1:W-:Y:S01]  /*3ed70*/  STL.64 [R1+0x12a0], R158 ;  /* 0x0012a09e01007387 */ /* 0x0003e20000100a00 */
[----:B------:R-:W-:-:S03]  /*3ed80*/  IMAD.WIDE R138, R251, 0x4, R138 ;  /* 0x00000004fb8a7825 */ /* 0x000fc600078e028a */
[----:B-1----:R-:W2:Y:S04]  /*3ed90*/  LDL.LU.64 R158, [R1+0x198] ;  /* 0x00019800019e7983 */ /* 0x002ea80000300a00 */
[----:B------:R1:W-:Y:S01]  /*3eda0*/  STL.64 [R1+0x12a8], R142 ;  /* 0x0012a88e01007387 */ /* 0x0003e20000100a00 */
[----:B----4-:R-:W-:-:S03]  /*3edb0*/  IMAD.WIDE R48, R251, 0x4, R48 ;  /* 0x00000004fb307825 */ /* 0x010fc600078e0230 */
[----:B-1----:R-:W4:Y:S04]  /*3edc0*/  LDL.LU.64 R142, [R1+0x190] ;  /* 0x00019000018e7983 */ /* 0x002f280000300a00 */
[----:B------:R1:W-:Y:S01]  /*3edd0*/  STL.64 [R1+0x12b0], R126 ;  /* 0x0012b07e01007387 */ /* 0x0003e20000100a00 */
[----:B------:R-:W-:-:S03]  /*3ede0*/  IMAD.WIDE R32, R251, 0x4, R32 ;  /* 0x00000004fb207825 */ /* 0x000fc600078e0220 */
[----:B-1----:R-:W4:Y:S04]  /*3edf0*/  LDL.LU.64 R126, [R1+0x188] ;  /* 0x00018800017e7983 */ /* 0x002f280000300a00 */
[----:B------:R1:W-:Y:S01]  /*3ee00*/  STL.64 [R1+0x12b8], R48 ;  /* 0x0012b83001007387 */ /* 0x0003e20000100a00 */
[----:B------:R-:W-:-:S03]  /*3ee10*/  IMAD.WIDE R62, R251, 0x4, R62 ;  /* 0x00000004fb3e7825 */ /* 0x000fc600078e023e */
[----:B-1----:R-:W4:Y:S04]  /*3ee20*/  LDL.LU.64 R48, [R1+0x1c48] ;  /* 0x001c480001307983 */ /* 0x002f280000300a00 */
[----:B------:R1:W-:Y:S04]  /*3ee30*/  STL.64 [R1+0x12c0], R32 ;  /* 0x0012c02001007387 */ /* 0x0003e80000100a00 */
[----:B-1----:R-:W4:Y:S04]  /*3ee40*/  LDL.LU.64 R32, [R1+0x1c40] ;  /* 0x001c400001207983 */ /* 0x002f280000300a00 */
[----:B------:R1:W-:Y:S01]  /*3ee50*/  STL.64 [R1+0x12c8], R16 ;  /* 0x0012c81001007387 */ /* 0x0003e20000100a00 */
[----:B------:R-:W-:-:S03]  /*3ee60*/  IMAD.WIDE R186, R251, 0x4, R186 ;  /* 0x00000004fbba7825 */ /* 0x000fc600078e02ba */
[----:B-1----:R-:W4:Y:S04]  /*3ee70*/  LDL.LU.64 R16, [R1+0x1c38] ;  /* 0x001c380001107983 */ /* 0x002f280000300a00 */
[----:B------:R1:W-:Y:S01]  /*3ee80*/  STL.64 [R1+0x12d0], R10 ;  /* 0x0012d00a01007387 */ /* 0x0003e20000100a00 */
[----:B------:R-:W-:-:S03]  /*3ee90*/  IMAD.WIDE R42, R251, 0x4, R42 ;  /* 0x00000004fb2a7825 */ /* 0x000fc600078e022a */
        /* <DEDUP_REMOVED lines=23> */
[----:B-1----:R-:W4:Y:S01]  /*3f010*/  LDL.LU.64 R206, [R1+0x1bf8] ;  /* 0x001bf80001ce7983 */ /* 0x002f220000300a00 */
[----:B------:R-:W-:-:S04]  /*3f020*/  IMAD.WIDE R58, R251, 0x4, R58 ;  /* 0x00000004fb3a7825 */ /* 0x000fc800078e023a */
[C---:B---3--:R-:W-:Y:S01]  /*3f030*/  IMAD.WIDE R238, R251.reuse, 0x4, R238 ;  /* 0x00000004fbee7825 */ /* 0x048fe200078e02ee */
        /* <DEDUP_REMOVED lines=8> */
[----:B-1----:R-:W3:Y:S04]  /*3f0c0*/  LDL.LU.64 R238, [R1+0x1bf0] ;  /* 0x001bf00001ee7983 */ /* 0x002ee80000300a00 */
[----:B------:R1:W-:Y:S01]  /*3f0d0*/  STL.64 [R1+0x1330], R12 ;  /* 0x0013300c01007387 */ /* 0x0003e20000100a00 */
[----:B------:R-:W-:-:S03]  /*3f0e0*/  IMAD.WIDE R174, R251, 0x4, R174 ;  /* 0x00000004fbae7825 */ /* 0x000fc600078e02ae */
[----:B-1----:R-:W3:Y:S04]  /*3f0f0*/  LDL.LU.64 R12, [R1+0x108] ;  /* 0x00010800010c7983 */ /* 0x002ee80000300a00 */
[----:B------:R1:W-:Y:S01]  /*3f100*/  STL.64 [R1+0x1338], R222 ;  /* 0x001338de01007387 */ /* 0x0003e20000100a00 */
[----:B--2---:R-:W-:-:S03]  /*3f110*/  IMAD.WIDE R158, R251, 0x4, R158 ;  /* 0x00000004fb9e7825 */ /* 0x004fc600078e029e */
[----:B-1----:R-:W2:Y:S01]  /*3f120*/  LDL.LU.64 R222, [R1+0x1be8] ;  /* 0x001be80001de7983 */ /* 0x002ea20000300a00 */
[----:B------:R-:W-:-:S04]  /*3f130*/  IMAD.WIDE R28, R251, 0x4, R28 ;  /* 0x00000004fb1c7825 */ /* 0x000fc800078e021c */
[----:B----4-:R-:W-:-:S04]  /*3f140*/  IMAD.WIDE R142, R251, 0x4, R142 ;  /* 0x00000004fb8e7825 */ /* 0x010fc800078e028e */
[----:B------:R-:W-:-:S04]  /*3f150*/  IMAD.WIDE R110, R251, 0x4, R110 ;  /* 0x00000004fb6e7825 */ /* 0x000fc800078e026e */
[----:B------:R-:W-:-:S04]  /*3f160*/  IMAD.WIDE R94, R251, 0x4, R94 ;  /* 0x00000004fb5e7825 */ /* 0x000fc800078e025e */
[----:B------:R-:W-:-:S04]  /*3f170*/  IMAD.WIDE R126, R251, 0x4, R126 ;  /* 0x00000004fb7e7825 */ /* 0x000fc800078e027e */
[----:B------:R-:W-:-:S04]  /*3f180*/  IMAD.WIDE R78, R251, 0x4, R78 ;  /* 0x00000004fb4e7825 */ /* 0x000fc800078e024e */
[----:B------:R-:W-:-:S04]  /*3f190*/  IMAD.WIDE R62, R251, 0x4, R62 ;  /* 0x00000004fb3e7825 */ /* 0x000fc800078e023e */
[----:B------:R-:W-:-:S04]  /*3f1a0*/  IMAD.WIDE R186, R251, 0x4, R186 ;  /* 0x00000004fbba7825 */ /* 0x000fc800078e02ba */
[----:B------:R-:W-:-:S04]  /*3f1b0*/  IMAD.WIDE R44, R251, 0x4, R44 ;  /* 0x00000004fb2c7825 */ /* 0x000fc800078e022c */
[----:B------:R-:W-:-:S05]  /*3f1c0*/  IMAD.WIDE R206, R251, 0x4, R206 ;  /* 0x00000004fbce7825 */ /* 0x000fca00078e02ce */
        /* <DEDUP_REMOVED lines=31> */
[----:B------:R-:W-:-:S04]  /*3f3c0*/  IMAD.WIDE R30, R251, 0x4, R30 ;  /* 0x00000004fb1e7825 */ /* 0x000fc800078e021e */
[----:B------:R-:W-:-:S04]  /*3f3d0*/  IMAD.WIDE R14, R251, 0x4, R14 ;  /* 0x00000004fb0e7825 */ /* 0x000fc800078e020e */
[----:B------:R-:W-:-:S04]  /*3f3e0*/  IMAD.WIDE R26, R251, 0x4, R26 ;  /* 0x00000004fb1a7825 */ /* 0x000fc800078e021a */
[----:B------:R-:W-:-:S04]  /*3f3f0*/  IMAD.WIDE R154, R251, 0x4, R154 ;  /* 0x00000004fb9a7825 */ /* 0x000fc800078e029a */
[----:B---3--:R-:W-:-:S04]  /*3f400*/  IMAD.WIDE R58, R251, 0x4, R58 ;  /* 0x00000004fb3a7825 */ /* 0x008fc800078e023a */
        /* <DEDUP_REMOVED lines=23> */
[----:B-1----:R-:W3:Y:S01]  /*3f580*/  LDL.LU.64 R140, [R1+0x1b50] ;  /* 0x001b5000018c7983 */ /* 0x002ee20000300a00 */
        /* <DEDUP_REMOVED lines=8> */
[----:B------:R-:W-:-:S04]  /*3f610*/  IMAD.WIDE R156, R251, 0x4, R156 ;  /* 0x00000004fb9c7825 */ /* 0x000fc800078e029c */
[C---:B------:R-:W-:Y:S01]  /*3f620*/  IMAD.WIDE R124, R251.reuse, 0x4, R124 ;  /* 0x00000004fb7c7825 */ /* 0x040fe200078e027c */
        /* <DEDUP_REMOVED lines=12> */
[----:B-1----:R-:W4:Y:S01]  /*3f6f0*/  LDL.LU.64 R156, [R1+0x1b20] ;  /* 0x001b2000019c7983 */ /* 0x002f220000300a00 */
[----:B------:R-:W-:-:S04]  /*3f700*/  IMAD.WIDE R44, R251, 0x4, R44 ;  /* 0x00000004fb2c7825 */ /* 0x000fc800078e022c */
[----:B------:R-:W-:-:S04]  /*3f710*/  IMAD.WIDE R28, R251, 0x4, R28 ;  /* 0x00000004fb1c7825 */ /* 0x000fc800078e021c */
[----:B------:R-:W-:-:S04]  /*3f720*/  IMAD.WIDE R42, R251, 0x4, R42 ;  /* 0x00000004fb2a7825 */ /* 0x000fc800078e022a */
        /* <DEDUP_REMOVED lines=68> */
[----:B------:R1:W-:Y:S04]  /*3fb70*/  STL.64 [R1], R10 ;  /* 0x0000000a01007387 */ /* 0x0003e80000100a00 */
[----:B-1----:R-:W2:Y:S01]  /*3fb80*/  LDL.LU.64 R10, [R1+0x1a50] ;  /* 0x001a5000010a7983 */ /* 0x002ea20000300a00 */
[----:B------:R-:W-:-:S05]  /*3fb90*/  IMAD.WIDE R2, R251, 0x4, R2 ;  /* 0x00000004fb027825 */ /* 0x000fca00078e0202 */
[----:B------:R1:W-:Y:S01]  /*3fba0*/  STL.64 [R1+0x13f8], R2 ;  /* 0x0013f80201007387 */ /* 0x0003e20000100a00 */
[----:B------:R-:W-:-:S04]  /*3fbb0*/  IMAD.WIDE R6, R251, 0x4, R6 ;  /* 0x00000004fb067825 */ /* 0x000fc800078e0206 */
[----:B-1----:R-:W-:-:S04]  /*3fbc0*/  IMAD.WIDE R2, R251, 0x4, R4 ;  /* 0x00000004fb027825 */ /* 0x002fc800078e0204 */
[C---:B------:R-:W-:Y:S01]  /*3fbd0*/  IMAD.WIDE R4, R251.reuse, 0x4, R8 ;  /* 0x00000004fb047825 */ /* 0x040fe200078e0208 */
[----:B------:R-:W-:Y:S04]  /*3fbe0*/  STL.64 [R1+0x1400], R2 ;  /* 0x0014000201007387 */ /* 0x000fe80000100a00 */
[----:B------:R1:W-:Y:S04]  /*3fbf0*/  STL.64 [R1+0x1408], R6 ;  /* 0x0014080601007387 */ /* 0x0003e80000100a00 */
[----:B------:R4:W-:Y:S01]  /*3fc00*/  STL.64 [R1+0x1410], R4 ;  /* 0x0014100401007387 */ /* 0x0009e20000100a00 */
[----:B-1----:R-:W-:-:S04]  /*3fc10*/  IMAD.WIDE R6, R251, 0x4, R12 ;  /* 0x00000004fb067825 */ /* 0x002fc800078e020c */
        /* <DEDUP_REMOVED lines=20> */
[----:B------:R-:W-:Y:S01]  /*3fd60*/  IMAD.WIDE R156, R251, 0x4, R156 ;  /* 0x00000004fb9c7825 */ /* 0x000fe200078e029c */
[----:B------:R-:W-:-:S03]  /*3fd70*/  ISETP.NE.U32.AND P0, PT, R250, RZ, PT ;  /* 0x000000fffa00720c */ /* 0x000fc60003f05070 */
[----:B------:R-:W-:-:S04]  /*3fd80*/  IMAD.WIDE R168, R251, 0x4, R168 ;  /* 0x00000004fba87825 */ /* 0x000fc800078e02a8 */
[----:B------:R-:W-:-:S04]  /*3fd90*/  IMAD.WIDE R184, R251, 0x4, R184 ;  /* 0x00000004fbb87825 */ /* 0x000fc800078e02b8 */
[----:B------:R-:W-:-:S04]  /*3fda0*/  IMAD.WIDE R200, R251, 0x4, R200 ;  /* 0x00000004fbc87825 */ /* 0x000fc800078e02c8 */
[----:B------:R-:W-:-:S04]  /*3fdb0*/  IMAD.WIDE R216, R251, 0x4, R216 ;  /* 0x00000004fbd87825 */ /* 0x000fc800078e02d8 */
[----:B------:R-:W-:-:S04]  /*3fdc0*/  IMAD.WIDE R220, R251, 0x4, R220 ;  /* 0x00000004fbdc7825 */ /* 0x000fc800078e02dc */
[----:B------:R-:W-:-:S04]  /*3fdd0*/  IMAD.WIDE R232, R251, 0x4, R232 ;  /* 0x00000004fbe87825 */ /* 0x000fc800078e02e8 */
[----:B--2---:R-:W-:-:S05]  /*3fde0*/  IMAD.WIDE R2, R251, 0x4, R10 ;  /* 0x00000004fb027825 */ /* 0x004fca00078e020a */
[----:B------:R1:W-:Y:S04]  /*3fdf0*/  STL.64 [R1+0x1418], R2 ;  /* 0x0014180201007387 */ /* 0x0003e80000100a00 */
[----:B------:R2:W-:Y:S04]  /*3fe00*/  STL.64 [R1+0x1420], R6 ;  /* 0x0014200601007387 */ /* 0x0005e80000100a00 */
[----:B------:R4:W-:Y:S01]  /*3fe10*/  STL.64 [R1+0x1428], R4 ;  /* 0x0014280401007387 */ /* 0x0009e20000100a00 */
[----:B-1----:R-:W-:-:S04]  /*3fe20*/  IMAD.WIDE R2, R251, 0x4, R16 ;  /* 0x00000004fb027825 */ /* 0x002fc800078e0210 */
[C---:B--2---:R-:W-:Y:S01]  /*3fe30*/  IMAD.WIDE R6, R251.reuse, 0x4, R18 ;  /* 0x00000004fb067825 */ /* 0x044fe200078e0212 */
[----:B------:R1:W-:Y:S03]  /*3fe40*/  STL.64 [R1+0x1430], R2 ;  /* 0x0014300201007387 */ /* 0x0003e60000100a00 */
[C---:B----4-:R-:W-:Y:S01]  /*3fe50*/  IMAD.WIDE R4, R251.reuse, 0x4, R20 ;  /* 0x00000004fb047825 */ /* 0x050fe200078e0214 */
        /* <DEDUP_REMOVED lines=18> */
[----:B------:R-:W-:Y:S04]  /*3ff80*/  STL.64 [R1+0x1480], R6 ;  /* 0x0014800601007387 */ /* 0x000fe80000100a00 */
[----:B------:R2:W-:Y:S01]  /*3ff90*/  STL.64 [R1+0x1488], R4 ;  /* 0x0014880401007387 */ /* 0x0005e20000100a00 */
[----:B-1----:R-:W-:-:S05]  /*3ffa0*/  IMAD.WIDE R2, R251, 0x4, R40 ;  /* 0x00000004fb027825 */ /* 0x002fca00078e0228 */
[----:B------:R1:W-:Y:S01]  /*3ffb0*/  STL.64 [R1+0x1490], R2 ;  /* 0x0014900201007387 */ /* 0x0003e20000100a00 */
[----:B--2---:R-:W-:-:S04]  /*3ffc0*/  IMAD.WIDE R4, R251, 0x4, R44 ;  /* 0x00000004fb047825 */ /* 0x004fc800078e022c */
[C---:B------:R-:W-:Y:S01]  /*3ffd0*/  IMAD.WIDE R6, R251.reuse, 0x4, R48 ;  /* 0x00000004fb067825 */ /* 0x040fe200078e0230 */
[----:B------:R2:W-:Y:S03]  /*3ffe0*/  STL.64 [R1+0x1498], R4 ;  /* 0x0014980401007387 */ /* 0x0005e60000100a00 */
[----:B-1----:R-:W-:-:S05]  /*3fff0*/  IMAD.WIDE R2, R251, 0x4, R46 ;  /* 0x00000004fb027825 */ /* 0x002fca00078e022e */
[----:B------:R1:W-:Y:S01]  /*40000*/  STL.64 [R1+0x14a0], R2 ;  /* 0x0014a00201007387 */ /* 0x0003e20000100a00 */
[----:B--2---:R-:W-:-:S03]  /*40010*/  IMAD.WIDE R4, R251, 0x4, R50 ;  /* 0x00000004fb047825 */ /* 0x004fc600078e0232 */
        /* <DEDUP_REMOVED lines=20> */
[----:B-1----:R-:W-:-:S03]  /*40160*/  IMAD.WIDE R2, R251, 0x4, R70 ;  /* 0x00000004fb027825 */ /* 0x002fc600078e0246 */
[----:B------:R-:W-:Y:S04]  /*40170*/  STL.64 [R1+0x1958], R72 ;  /* 0x0019584801007387 */ /* 0x000fe80000100a00 */
[----:B------:R1:W-:Y:S01]  /*40180*/  STL.64 [R1+0x1700], R2 ;  /* 0x0017000201007387 */ /* 0x0003e20000100a00 */
[----:B--2---:R-:W-:-:S03]  /*40190*/  IMAD.WIDE R4, R251, 0x4, R80 ;  /* 0x00000004fb047825 */ /* 0x004fc600078e0250 */
[----:B------:R-:W-:Y:S01]  /*401a0*/  STL.64 [R1+0x1a28], R76 ;  /* 0x001a284c01007387 */ /* 0x000fe20000100a00 */
[----:B------:R-:W-:-:S03]  /*401b0*/  IMAD.WIDE R6, R251, 0x4, R84 ;  /* 0x00000004fb067825 */ /* 0x000fc600078e0254 */
[----:B------:R-:W-:Y:S01]  /*401c0*/  STL.64 [R1+0x1a08], R78 ;  /* 0x001a084e01007387 */ /* 0x000fe20000100a00 */
[----:B-1----:R-:W-:-:S03]  /*401d0*/  IMAD.WIDE R2, R251, 0x4, R82 ;  /* 0x00000004fb027825 */ /* 0x002fc600078e0252 */
        /* <DEDUP_REMOVED lines=14> */
[----:B------:R-:W-:Y:S01]  /*402c0*/  STL.64 [R1+0x1748], R6 ;  /* 0x0017480601007387 */ /* 0x000fe20000100a00 */
[----:B-1----:R-:W-:-:S04]  /*402d0*/  IMAD.WIDE R4, R251, 0x4, R98 ;  /* 0x00000004fb047825 */ /* 0x002fc800078e0262 */
[C---:B--2---:R-:W-:Y:S01]  /*402e0*/  IMAD.WIDE R2, R251.reuse, 0x4, R100 ;  /* 0x00000004fb027825 */ /* 0x044fe200078e0264 */
[----:B------:R-:W-:Y:S04]  /*402f0*/  STL.64 [R1+0x1750], R4 ;  /* 0x0017500401007387 */ /* 0x000fe80000100a00 */
[----:B------:R1:W-:Y:S04]  /*40300*/  STL.64 [R1+0x1758], R2 ;  /* 0x0017580201007387 */ /* 0x0003e80000100a00 */
[----:B------:R-:W-:Y:S01]  /*40310*/  STL.64 [R1+0x1a30], R108 ;  /* 0x001a306c01007387 */ /* 0x000fe20000100a00 */
[----:B-1----:R-:W-:-:S05]  /*40320*/  IMAD.WIDE R2, R251, 0x4, R106 ;  /* 0x00000004fb027825 */ /* 0x002fca00078e026a */
[----:B------:R-:W-:Y:S01]  /*40330*/  STL.64 [R1+0x1770], R2 ;  /* 0x0017700201007387 */ /* 0x000fe20000100a00 */
[----:B------:R-:W-:-:S03]  /*40340*/  IMAD.WIDE R100, R251, 0x4, R116 ;  /* 0x00000004fb647825 */ /* 0x000fc600078e0274 */
[----:B------:R-:W-:Y:S01]  /*40350*/  STL.64 [R1+0x1760], R102 ;  /* 0x0017606601007387 */ /* 0x000fe20000100a00 */
[----:B------:R-:W-:-:S03]  /*40360*/  IMAD.WIDE R76, R251, 0x4, R122 ;  /* 0x00000004fb4c7825 */ /* 0x000fc600078e027a */
[----:B------:R-:W-:Y:S01]  /*40370*/  STL.64 [R1+0x19a0], R102 ;  /* 0x0019a06601007387 */ /* 0x000fe20000100a00 */
[----:B------:R-:W-:-:S03]  /*40380*/  IMAD.WIDE R72, R251, 0x4, R118 ;  /* 0x00000004fb487825 */ /* 0x000fc600078e0276 */
[----:B------:R1:W-:Y:S04]  /*40390*/  STL.64 [R1+0x1a10], R110 ;  /* 0x001a106e01007387 */ /* 0x0003e80000100a00 */
[----:B------:R-:W-:Y:S04]  /*403a0*/  STL.64 [R1+0x1768], R104 ;  /* 0x0017686801007387 */ /* 0x000fe80000100a00 */
[----:B------:R-:W-:Y:S04]  /*403b0*/  STL.64 [R1+0x1960], R104 ;  /* 0x0019606801007387 */ /* 0x000fe80000100a00 */
[----:B------:R2:W-:Y:S01]  /*403c0*/  STL.64 [R1+0x19e0], R112 ;  /* 0x0019e07001007387 */ /* 0x0005e20000100a00 */
[----:B-1----:R-:W-:-:S03]  /*403d0*/  IMAD.WIDE R110, R251, 0x4, R124 ;  /* 0x00000004fb6e7825 */ /* 0x002fc600078e027c */
[----:B------:R-:W-:Y:S01]  /*403e0*/  STL.64 [R1+0x19d8], R114 ;  /* 0x0019d87201007387 */ /* 0x000fe20000100a00 */
[----:B------:R-:W-:-:S03]  /*403f0*/  IMAD.WIDE R58, R251, 0x4, R120 ;  /* 0x00000004fb3a7825 */ /* 0x000fc600078e0278 */
[----:B------:R-:W-:Y:S04]  /*40400*/  STL.64 [R1+0x1778], R100 ;  /* 0x0017786401007387 */ /* 0x000fe80000100a00 */
[----:B------:R-:W-:Y:S01]  /*40410*/  STL.64 [R1+0x19b0], R100 ;  /* 0x0019b06401007387 */ /* 0x000fe20000100a00 */
[----:B--2---:R-:W-:-:S03]  /*40420*/  IMAD.WIDE R112, R251, 0x4, R126 ;  /* 0x00000004fb707825 */ /* 0x004fc600078e027e */
[----:B------:R-:W-:Y:S04]  /*40430*/  STL.64 [R1+0x1790], R76 ;  /* 0x0017904c01007387 */ /* 0x000fe80000100a00 */
[----:B------:R-:W-:Y:S04]  /*40440*/  STL.64 [R1+0x1780], R72 ;  /* 0x0017804801007387 */ /* 0x000fe80000100a00 */
[----:B------:R-:W-:Y:S04]  /*40450*/  STL.64 [R1+0x19a8], R72 ;  /* 0x0019a84801007387 */ /* 0x000fe80000100a00 */
[----:B------:R-:W-:Y:S04]  /*40460*/  STL.64 [R1+0x1798], R110 ;  /* 0x0017986e01007387 */ /* 0x000fe80000100a00 */
[----:B------:R-:W-:Y:S04]  /*40470*/  STL.64 [R1+0x1a38], R110 ;  /* 0x001a386e01007387 */ /* 0x000fe80000100a00 */
[----:B------:R-:W-:Y:S04]  /*40480*/  STL.64 [R1+0x1788], R58 ;  /* 0x0017883a01007387 */ /* 0x000fe80000100a00 */
[----:B------:R-:W-:Y:S01]  /*40490*/  STL.64 [R1+0x1968], R58 ;  /* 0x0019683a01007387 */ /* 0x000fe20000100a00 */
[----:B------:R-:W-:-:S03]  /*404a0*/  IMAD.WIDE R78, R251, 0x4, R140 ;  /* 0x00000004fb4e7825 */ /* 0x000fc600078e028c */
[----:B------:R-:W-:Y:S04]  /*404b0*/  STL.64 [R1+0x17a0], R112 ;  /* 0x0017a07001007387 */ /* 0x000fe80000100a00 */
[----:B------:R-:W-:Y:S01]  /*404c0*/  STL.64 [R1+0x1a18], R112 ;  /* 0x001a187001007387 */ /* 0x000fe20000100a00 */
[----:B------:R-:W-:-:S03]  /*404d0*/  IMAD.WIDE R102, R251, 0x4, R142 ;  /* 0x00000004fb667825 */ /* 0x000fc600078e028e */
        /* <DEDUP_REMOVED lines=9> */
[----:B------:R-:W-:Y:S04]  /*40570*/  STL.64 [R1+0x17b0], R102 ;  /* 0x0017b06601007387 */ /* 0x000fe80000100a00 */
[----:B------:R-:W-:Y:S01]  /*40580*/  STL.64 [R1+0x1a20], R102 ;  /* 0x001a206601007387 */ /* 0x000fe20000100a00 */
[----:B------:R-:W-:-:S03]  /*40590*/  IMAD.WIDE R2, R251, 0x4, R166 ;  /* 0x00000004fb027825 */ /* 0x000fc600078e02a6 */
[----:B------:R-:W-:Y:S04]  /*405a0*/  STL.64 [R1+0x1a00], R146 ;  /* 0x001a009201007387 */ /* 0x000fe80000100a00 */
[----:B------:R-:W-:Y:S04]  /*405b0*/  STL.64 [R1+0x19c8], R148 ;  /* 0x0019c89401007387 */ /* 0x000fe80000100a00 */
[----:B------:R-:W-:Y:S04]  /*405c0*/  STL.64 [R1+0x19d0], R150 ;  /* 0x0019d09601007387 */ /* 0x000fe80000100a00 */
[----:B------:R-:W-:Y:S04]  /*405d0*/  STL.64 [R1+0x1978], R152 ;  /* 0x0019789801007387 */ /* 0x000fe80000100a00 */
[----:B------:R1:W-:Y:S04]  /*405e0*/  STL.64 [R1+0x1a48], R156 ;  /* 0x001a489c01007387 */ /* 0x0003e80000100a00 */
[----:B------:R2:W-:Y:S01]  /*405f0*/  STL.64 [R1+0x17c0], R4 ;  /* 0x0017c00401007387 */ /* 0x0005e20000100a00 */
[----:B------:R-:W-:-:S03]  /*40600*/  IMAD.WIDE R104, R251, 0x4, R160 ;  /* 0x00000004fb687825 */ /* 0x000fc600078e02a0 */
[----:B------:R-:W4:Y:S01]  /*40610*/  LDL.LU.64 R14, [R1+0xc98] ;  /* 0x000c9800010e7983 */ /* 0x000f220000300a00 */
[----:B------:R-:W-:-:S03]  /*40620*/  IMAD.WIDE R106, R251, 0x4, R164 ;  /* 0x00000004fb6a7825 */ /* 0x000fc600078e02a4 */
[----:B------:R-:W2:Y:S01]  /*40630*/  LDL.LU.64 R12, [R1+0xc90] ;  /* 0x000c9000010c7983 */ /* 0x000ea20000300a00 */
[----:B-1----:R-:W-:-:S03]  /*40640*/  IMAD.WIDE R156, R251, 0x4, R170 ;  /* 0x00000004fb9c7825 */ /* 0x002fc600078e02aa */
[----:B------:R1:W-:Y:S04]  /*40650*/  STL.64 [R1+0x17d0], R2 ;  /* 0x0017d00201007387 */ /* 0x0003e80000100a00 */
[----:B------:R-:W2:Y:S04]  /*40660*/  LDL.LU.64 R10, [R1+0xc80] ;  /* 0x000c8000010a7983 */ /* 0x000ea80000300a00 */
[----:B------:R-:W2:Y:S01]  /*40670*/  LDL.LU.64 R6, [R1+0xc68] ;  /* 0x000c680001067983 */ /* 0x000ea20000300a00 */
[----:B------:R-:W-:-:S03]  /*40680*/  IMAD.WIDE R102, R251, 0x4, R172 ;  /* 0x00000004fb667825 */ /* 0x000fc600078e02ac */
[----:B--2---:R-:W2:Y:S01]  /*40690*/  LDL.LU.64 R4, [R1+0xc78] ;  /* 0x000c780001047983 */ /* 0x004ea20000300a00 */
[----:B------:R-:W-:-:S03]  /*406a0*/  IMAD.WIDE R146, R251, 0x4, R174 ;  /* 0x00000004fb927825 */ /* 0x000fc600078e02ae */
[----:B-1----:R-:W2:Y:S01]  /*406b0*/  LDL.LU.64 R2, [R1+0xc70] ;  /* 0x000c700001027983 */ /* 0x002ea20000300a00 */
[----:B------:R-:W-:-:S03]  /*406c0*/  IMAD.WIDE R114, R251, 0x4, R176 ;  /* 0x00000004fb727825 */ /* 0x000fc600078e02b0 */
[----:B------:R-:W2:Y:S01]  /*406d0*/  LDL R250, [R1+0x16a4] ;  /* 0x0016a40001fa7983 */ /* 0x000ea20000100800 */
[----:B------:R-:W-:-:S03]  /*406e0*/  IMAD.WIDE R150, R251, 0x4, R178 ;  /* 0x00000004fb967825 */ /* 0x000fc600078e02b2 */
        /* <DEDUP_REMOVED lines=11> */
[----:B------:R1:W-:Y:S01]  /*407a0*/  STL.64 [R1+0x1990], R200 ;  /* 0x001990c801007387 */ /* 0x0003e20000100a00 */
[----:B------:R-:W-:-:S03]  /*407b0*/  IMAD.WIDE R236, R251, 0x4, R236 ;  /* 0x00000004fbec7825 */ /* 0x000fc600078e02ec */
[----:B------:R-:W-:Y:S01]  /*407c0*/  STL.64 [R1+0x1998], R216 ;  /* 0x001998d801007387 */ /* 0x000fe20000100a00 */
[----:B------:R-:W-:-:S03]  /*407d0*/  IMAD.WIDE R238, R251, 0x4, R238 ;  /* 0x00000004fbee7825 */ /* 0x000fc600078e02ee */
[----:B------:R-:W-:Y:S01]  /*407e0*/  STL.64 [R1+0x1808], R220 ;  /* 0x001808dc01007387 */ /* 0x000fe20000100a00 */
[----:B-1----:R-:W-:-:S04]  /*407f0*/  IMAD.WIDE R200, R251, 0x4, R222 ;  /* 0x00000004fbc87825 */ /* 0x002fc800078e02de */
[C---:B------:R-:W-:Y:S01]  /*40800*/  IMAD.WIDE R240, R251.reuse, 0x4, R240 ;  /* 0x00000004fbf07825 */ /* 0x040fe200078e02f0 */
[----:B------:R-:W-:Y:S03]  /*40810*/  STL.64 [R1+0x1810], R200 ;  /* 0x001810c801007387 */ /* 0x000fe60000100a00 */
[C---:B------:R-:W-:Y:S01]  /*40820*/  IMAD.WIDE R8, R251.reuse, 0x4, R246 ;  /* 0x00000004fb087825 */ /* 0x040fe200078e02f6 */
[----:B------:R-:W-:Y:S03]  /*40830*/  STL.64 [R1+0x1818], R232 ;  /* 0x001818e801007387 */ /* 0x000fe60000100a00 */
[C---:B------:R-:W-:Y:S01]  /*40840*/  IMAD.WIDE R242, R251.reuse, 0x4, R242 ;  /* 0x00000004fbf27825 */ /* 0x040fe200078e02f2 */
[----:B------:R-:W-:Y:S03]  /*40850*/  STL.64 [R1+0x1820], R234 ;  /* 0x001820ea01007387 */ /* 0x000fe60000100a00 */
[----:B------:R-:W-:Y:S01]  /*40860*/  IMAD.WIDE R244, R251, 0x4, R244 ;  /* 0x00000004fbf47825 */ /* 0x000fe200078e02f4 */
[----:B------:R-:W-:Y:S04]  /*40870*/  STL.64 [R1+0x1828], R236 ;  /* 0x001828ec01007387 */ /* 0x000fe80000100a00 */
[----:B------:R-:W-:Y:S04]  /*40880*/  STL.64 [R1+0x1830], R238 ;  /* 0x001830ee01007387 */ /* 0x000fe80000100a00 */
[----:B------:R-:W-:Y:S04]  /*40890*/  STL.64 [R1+0x1838], R240 ;  /* 0x001838f001007387 */ /* 0x000fe80000100a00 */
[----:B------:R2:W-:Y:S04]  /*408a0*/  STL.64 [R1+0x1850], R8 ;  /* 0x0018500801007387 */ /* 0x0005e80000100a00 */
[----:B------:R1:W-:Y:S04]  /*408b0*/  STL.64 [R1+0x1840], R242 ;  /* 0x001840f201007387 */ /* 0x0003e80000100a00 */
[----:B------:R1:W-:Y:S04]  /*408c0*/  STL.64 [R1+0x1848], R244 ;  /* 0x001848f401007387 */ /* 0x0003e80000100a00 */
[----:B------:R1:W-:Y:S04]  /*408d0*/  STL [R1+0xc0], RZ ;  /* 0x0000c0ff01007387 */ /* 0x0003e80000100800 */
        /* <DEDUP_REMOVED lines=96> */
[----:B------:R-:W1:Y:S01]  /*40ee0*/  S2R R56, SR_TID.X ;  /* 0x0000000000387919 */ /* 0x000e620000002100 */
[----:B------:R-:W-:Y:S01]  /*40ef0*/  ISETP.NE.U32.AND P3, PT, R252, RZ, PT ;  /* 0x000000fffc00720c */ /* 0x000fe20003f65070 */
[----:B----4-:R-:W-:Y:S01]  /*40f00*/  IMAD.WIDE R40, R0, 0x4, R14 ;  /* 0x0000000400287825 */ /* 0x010fe200078e020e */
[C---:B--2---:R-:W-:Y:S01]  /*40f10*/  IADD3 R8, R250.reuse, 0x100000, RZ ;  /* 0x00100000fa087810 */ /* 0x044fe20007ffe0ff */
[----:B------:R-:W2:Y:S01]  /*40f20*/  LDL.64 R110, [R1+0xfc0] ;  /* 0x000fc000016e7983 */ /* 0x000ea20000100a00 */
[----:B------:R-:W-:Y:S01]  /*40f30*/  IADD3 R9, R250, 0x100000, RZ ;  /* 0x00100000fa097810 */ /* 0x000fe20007ffe0ff */
[----:B------:R-:W-:-:S02]  /*40f40*/  IMAD.WIDE R38, R0, 0x4, R12 ;  /* 0x0000000400267825 */ /* 0x000fc400078e020c */
[----:B------:R4:W-:Y:S02]  /*40f50*/  LDGSTS.E [R8+-0x71600], [R40.64], P1 ;  /* 0x8ea0000028087fae */ /* 0x0009e4000892184c */
[----:B------:R-:W-:Y:S01]  /*40f60*/  IMAD.WIDE R36, R0, 0x4, R10 ;  /* 0x0000000400247825 */ /* 0x000fe200078e020a */
[C---:B------:R-:W-:Y:S01]  /*40f70*/  IADD3 R11, R250.reuse, 0x100000, RZ ;  /* 0x00100000fa0b7810 */ /* 0x040fe20007ffe0ff */
[----:B------:R-:W2:Y:S01]  /*40f80*/  LDL.64 R72, [R1+0x1000] ;  /* 0x0010000001487983 */ /* 0x000ea20000100a00 */
[----:B------:R-:W-:Y:S01]  /*40f90*/  IADD3 R10, R250, 0x100000, RZ ;  /* 0x00100000fa0a7810 */ /* 0x000fe20007ffe0ff */
[C---:B------:R-:W-:Y:S02]  /*40fa0*/  IMAD.WIDE R6, R0.reuse, 0x4, R6 ;  /* 0x0000000400067825 */ /* 0x040fe400078e0206 */
[----:B------:R2:W-:Y:S02]  /*40fb0*/  LDGSTS.E [R11+-0x71200], [R38.64], P4 ;  /* 0x8ee00000260b7fae */ /* 0x0005e4000a12184c */
[----:B------:R-:W-:-:S02]  /*40fc0*/  IMAD.WIDE R4, R0, 0x4, R4 ;  /* 0x0000000400047825 */ /* 0x000fc400078e0204 */
[----:B------:R2:W-:Y:S02]  /*40fd0*/  LDGSTS.E [R10+-0x70e00], [R36.64], P5 ;  /* 0x8f200000240a7fae */ /* 0x0005e4000a92184c */
[----:B------:R-:W-:Y:S01]  /*40fe0*/  IMAD.WIDE R2, R0, 0x4, R2 ;  /* 0x0000000400027825 */ /* 0x000fe200078e0202 */
[----:B------:R-:W-:Y:S01]  /*40ff0*/  IADD3 R0, R250, 0x100000, RZ ;  /* 0x00100000fa007810 */ /* 0x000fe20007ffe0ff */
[----:B------:R4:W-:Y:S01]  /*41000*/  LDGSTS.E [R9+-0x70a00], [R6.64], P6 ;  /* 0x8f60000006097fae */ /* 0x0009e2000b12184c */
[----:B-1----:R-:W-:-:S03]  /*41010*/  LOP3.LUT R250, R56, 0x7f, RZ, 0xc0, !PT ;  /* 0x0000007f38fa7812 */ /* 0x002fc600078ec0ff */
[----:B------:R4:W-:Y:S02]  /*41020*/  LDGSTS.E [R8+-0x70600], [R4.64], P2 ;  /* 0x8fa0000004087fae */ /* 0x0009e4000912184c */
[----:B------:R-:W-:Y:S02]  /*41030*/  IMAD.SHL.U32 R57, R250, 0x4, RZ ;  /* 0x00000004fa397824 */ /* 0x000fe400078e00ff */
[----:B------:R1:W-:Y:S04]  /*41040*/  LDGSTS.E [R0+-0x70200], [R2.64], P3 ;  /* 0x8fe0000002007fae */ /* 0x0003e8000992184c */
[----:B------:R-:W0:Y:S04]  /*41050*/  LDGDEPBAR ;  /* 0x00000000000079af */ /* 0x000e280000000000 */
[----:B------:R1:W-:Y:S04]  /*41060*/  STL [R1+0x260], RZ ;  /* 0x000260ff01007387 */ /* 0x0003e80000100800 */
[----:B------:R1:W-:Y:S04]  /*41070*/  STL [R1+0x264], RZ ;  /* 0x000264ff01007387 */ /* 0x0003e80000100800 */
[----:B------:R1:W-:Y:S04]  /*41080*/  STL [R1+0x268], RZ ;  /* 0x000268ff01007387 */ /* 0x0003e80000100800 */
[----:B------:R1:W-:Y:S04]  /*41090*/  STL [R1+0x26c], RZ ;  /* 0x00026cff01007387 */ /* 0x0003e80000100800 */
[----:B------:R1:W-:Y:S04]  /*410a0*/  STL [R1+0x250], RZ ;  /* 0x000250ff01007387 */ /* 0x0003e80000100800 */
[----:B------:R-:W2:Y:S04]  /*410b0*/  LDL.64 R246, [R1+0x10c0] ;  /* 0x0010c00001f67983 */ /* 0x000ea80000100a00 */
[----:B------:R-:W2:Y:S04]  /*410c0*/  LDL.64 R222, [R1+0x1100] ;  /* 0x0011000001de7983 */ /* 0x000ea80000100a00 */
[----:B------:R-:W2:Y:S04]  /*410d0*/  LDL.64 R216, [R1+0x1140] ;  /* 0x0011400001d87983 */ /* 0x000ea80000100a00 */
[----:B------:R-:W2:Y:S04]  /*410e0*/  LDL.64 R184, [R1+0x1180] ;  /* 0x0011800001b87983 */ /* 0x000ea80000100a00 */
[----:B------:R-:W2:Y:S04]  /*410f0*/  LDL.64 R178, [R1+0x11c0] ;  /* 0x0011c00001b27983 */ /* 0x000ea80000100a00 */
[----:B------:R-:W2:Y:S04]  /*41100*/  LDL.64 R176, [R1+0x1200] ;  /* 0x0012000001b07983 */ /* 0x000ea80000100a00 */
        /* <DEDUP_REMOVED lines=21> */
[----:B---3--:R-:W3:Y:S04]  /*41260*/  LDL.64 R168, [R1+0x458] ;  /* 0x0004580001a87983 */ /* 0x008ee80000100a00 */
[----:B-1----:R-:W3:Y:S04]  /*41270*/  LDL.64 R100, [R1+0x1040] ;  /* 0x0010400001647983 */ /* 0x002ee80000100a00 */
[----:B----4-:R-:W4:Y:S04]  /*41280*/  LDL.64 R108, [R1+0x1080] ;  /* 0x00108000016c7983 */ /* 0x010f280000100a00 */
        /* <DEDUP_REMOVED lines=18> */
[----:B------:R-:W2:Y:S04]  /*413b0*/  LDL.64 R58, [R1+0x1418] ;  /* 0x00141800013a7983 */ /* 0x000ea80000100a00 */
[----:B------:R1:W-:Y:S04]  /*413c0*/  LDGSTS.E [R57+0x56000], [R72.64], P0 ;  /* 0x5600000048397fae */ /* 0x0003e8000812184c */
[----:B-1----:R-:W2:Y:S04]  /*413d0*/  LDL.64 R110, [R1+0x1458] ;  /* 0x00145800016e7983 */ /* 0x002ea80000100a00 */
[----:B------:R-:W2:Y:S04]  /*413e0*/  LDL.64 R72, [R1+0x16d0] ;  /* 0x0016d00001487983 */ /* 0x000ea80000100a00 */
[----:B---3--:R1:W-:Y:S04]  /*413f0*/  LDGSTS.E [R57+0x57000], [R100.64], P0 ;  /* 0x5700000064397fae */ /* 0x0083e8000812184c */
[----:B----4-:R3:W-:Y:S04]  /*41400*/  LDGSTS.E [R57+0x58000], [R108.64], P0 ;  /* 0x580000006c397fae */ /* 0x0107e8000812184c */
[----:B------:R4:W-:Y:S04]  /*41410*/  LDGSTS.E [R57+0x59000], [R246.64], P0 ;  /* 0x59000000f6397fae */ /* 0x0009e8000812184c */
[----:B-1----:R-:W4:Y:S04]  /*41420*/  LDL.64 R100, [R1+0x1730] ;  /* 0x0017300001647983 */ /* 0x002f280000100a00 */
[----:B---3--:R-:W4:Y:S04]  /*41430*/  LDL.64 R108, [R1+0x1770] ;  /* 0x00177000016c7983 */ /* 0x008f280000100a00 */
        /* <DEDUP_REMOVED lines=17> */
[----:B------:R-:W-:-:S03]  /*41550*/  IMAD.WIDE R42, R251, 0x4, R42 ;  /* 0x00000004fb2a7825 */ /* 0x000fc600078e022a */
[----:B------:R1:W-:Y:S04]  /*41560*/  LDGSTS.E [R57+0x6b000], [R136.64], P0 ;  /* 0x6b00000088397fae */ /* 0x0003e8000812184c */
[----:B------:R1:W-:Y:S01]  /*41570*/  LDGSTS.E [R57+0x6c000], [R134.64], P0 ;  /* 0x6c00000086397fae */ /* 0x0003e2000812184c */
[----:B------:R-:W-:-:S03]  /*41580*/  IMAD.WIDE R74, R251, 0x4, R74 ;  /* 0x00000004fb4a7825 */ /* 0x000fc600078e024a */
        /* <DEDUP_REMOVED lines=9> */
[----:B-1----:R-:W3:Y:S04]  /*41620*/  LDL.64 R174, [R1+0xc40] ;  /* 0x000c400001ae7983 */ /* 0x002ee80000100a00 */
        /* <DEDUP_REMOVED lines=16> */
[----:B--2---:R-:W3:Y:S04]  /*41730*/  LDL.64 R58, [R1+0xec8] ;  /* 0x000ec800013a7983 */ /* 0x004ee80000100a00 */
[----:B------:R-:W3:Y:S04]  /*41740*/  LDL.64 R110, [R1+0xf08] ;  /* 0x000f0800016e7983 */ /* 0x000ee80000100a00 */
[----:B------:R-:W3:Y:S04]  /*41750*/  LDL.64 R72, [R1+0xf48] ;  /* 0x000f480001487983 */ /* 0x000ee80000100a00 */
[----:B----4-:R1:W-:Y:S04]  /*41760*/  LDGSTS.E [R57+0x76000], [R100.64], P0 ;  /* 0x7600000064397fae */ /* 0x0103e8000812184c */
[----:B------:R4:W-:Y:S04]  /*41770*/  LDGSTS.E [R57+0x77000], [R108.64], P0 ;  /* 0x770000006c397fae */ /* 0x0009e8000812184c */
[----:B------:R4:W-:Y:S04]  /*41780*/  LDGSTS.E [R57+0x78000], [R76.64], P0 ;  /* 0x780000004c397fae */ /* 0x0009e8000812184c */
[----:B-1----:R-:W2:Y:S04]  /*41790*/  LDL.64 R100, [R1+0xf88] ;  /* 0x000f880001647983 */ /* 0x002ea80000100a00 */
[----:B----4-:R-:W4:Y:S04]  /*417a0*/  LDL.64 R108, [R1+0xfc8] ;  /* 0x000fc800016c7983 */ /* 0x010f280000100a00 */
[----:B------:R-:W1:Y:S02]  /*417b0*/  S2R R77, SR_TID.X ;  /* 0x00000000004d7919 */ /* 0x000e640000002100 */
[----:B-1----:R-:W-:-:S02]  /*417c0*/  LOP3.LUT R169, R77, 0x7f, RZ, 0xc0, !PT ;  /* 0x0000007f4da97812 */ /* 0x002fc400078ec0ff */
[----:B------:R-:W4:Y:S01]  /*417d0*/  LDL.64 R76, [R1+0x1008] ;  /* 0x00100800014c7983 */ /* 0x000f220000100a00 */
[----:B------:R-:W-:-:S04]  /*417e0*/  IMAD.WIDE R138, R251, 0x4, R138 ;  /* 0x00000004fb8a7825 */ /* 0x000fc800078e028a */
[----:B------:R-:W-:Y:S01]  /*417f0*/  IMAD.WIDE R154, R251, 0x4, R154 ;  /* 0x00000004fb9a7825 */ /* 0x000fe200078e029a */
[----:B------:R1:W-:Y:S03]  /*41800*/  LDGSTS.E [R57+0x79000], [R138.64], P0 ;  /* 0x790000008a397fae */ /* 0x0003e6000812184c */
[----:B------:R-:W-:Y:S01]  /*41810*/  IMAD.SHL.U32 R169, R169, 0x4, RZ ;  /* 0x00000004a9a97824 */ /* 0x000fe200078e00ff */
[----:B------:R1:W-:Y:S01]  /*41820*/  LDGSTS.E [R57+0x7a000], [R154.64], P0 ;  /* 0x7a0000009a397fae */ /* 0x0003e2000812184c */
[----:B------:R-:W-:-:S03]  /*41830*/  IMAD.WIDE R186, R251, 0x4, R186 ;  /* 0x00000004fbba7825 */ /* 0x000fc600078e02ba */
[----:B------:R1:W-:Y:S01]  /*41840*/  LDGSTS.E [R57+0x7b000], [R156.64], P0 ;  /* 0x7b0000009c397fae */ /* 0x0003e2000812184c */
[----:B------:R-:W-:Y:S01]  /*41850*/  IMAD.WIDE R202, R251, 0x4, R202 ;  /* 0x00000004fbca7825 */ /* 0x000fe200078e02ca */
[----:B------:R-:W-:Y:S02]  /*41860*/  LOP3.LUT R179, R169, 0x10, RZ, 0x3c, !PT ;  /* 0x00000010a9b37812 */ /* 0x000fe400078e3cff */
[----:B------:R1:W-:Y:S01]  /*41870*/  LDGSTS.E [R57+0x7c000], [R186.64], P0 ;  /* 0x7c000000ba397fae */ /* 0x0003e2000812184c */
[----:B------:R-:W-:-:S03]  /*41880*/  IMAD.WIDE R218, R251, 0x4, R218 ;  /* 0x00000004fbda7825 */ /* 0x000fc600078e02da */
[----:B------:R1:W-:Y:S04]  /*41890*/  LDGSTS.E [R57+0x7d000], [R202.64], P0 ;  /* 0x7d000000ca397fae */ /* 0x0003e8000812184c */
[----:B------:R2:W-:Y:S04]  /*418a0*/  LDGSTS.E [R57+0x7e000], [R218.64], P0 ;  /* 0x7e000000da397fae */ /* 0x0005e8000812184c */
[----:B------:R1:W-:Y:S04]  /*418b0*/  LDGSTS.E [R57+0x7f000], [R234.64], P0 ;  /* 0x7f000000ea397fae */ /* 0x0003e8000812184c */
[----:B-1----:R-:W4:Y:S04]  /*418c0*/  LDL.LU.64 R156, [R1+0x1a48] ;  /* 0x001a4800019c7983 */ /* 0x002f280000300a00 */
[----:B------:R-:W4:Y:S04]  /*418d0*/  LDL.64 R246, [R1+0x1188] ;  /* 0x0011880001f67983 */ /* 0x000f280000100a00 */
[----:B------:R-:W4:Y:S04]  /*418e0*/  LDL.64 R234, [R1+0x11c8] ;  /* 0x0011c80001ea7983 */ /* 0x000f280000100a00 */
[----:B------:R-:W4:Y:S04]  /*418f0*/  LDL.64 R222, [R1+0x1208] ;  /* 0x0012080001de7983 */ /* 0x000f280000100a00 */
[----:B------:R-:W4:Y:S04]  /*41900*/  LDL.64 R216, [R1+0x450] ;  /* 0x0004500001d87983 */ /* 0x000f280000100a00 */
[----:B------:R-:W4:Y:S04]  /*41910*/  LDL.64 R184, [R1+0x410] ;  /* 0x0004100001b87983 */ /* 0x000f280000100a00 */
[----:B------:R-:W4:Y:S04]  /*41920*/  LDL.64 R176, [R1+0x3d0] ;  /* 0x0003d00001b07983 */ /* 0x000f280000100a00 */
[----:B------:R-:W4:Y:S04]  /*41930*/  LDL.64 R168, [R1+0x390] ;  /* 0x0003900001a87983 */ /* 0x000f280000100a00 */
        /* <DEDUP_REMOVED lines=20> */
[----:B-1----:R-:W4:Y:S04]  /*41a80*/  LDL.64 R78, [R1+0x1088] ;  /* 0x00108800014e7983 */ /* 0x002f280000100a00 */
[----:B---3--:R-:W3:Y:S04]  /*41a90*/  LDL.64 R110, [R1+0x10c8] ;  /* 0x0010c800016e7983 */ /* 0x008ee80000100a00 */
        /* <DEDUP_REMOVED lines=18> */
[----:B--2---:R1:W-:Y:S04]  /*41bc0*/  LDGSTS.E [R179+0x54200], [R100.64], P0 ;  /* 0x5420000064b37fae */ /* 0x0043e8000812184c */
[----:B----4-:R2:W-:Y:S04]  /*41bd0*/  LDGSTS.E [R179+0x55200], [R108.64], P0 ;  /* 0x552000006cb37fae */ /* 0x0105e8000812184c */
[----:B-1----:R-:W4:Y:S04]  /*41be0*/  LDL.64 R100, [R1+0x1048] ;  /* 0x0010480001647983 */ /* 0x002f280000100a00 */
[----:B--2---:R-:W3:Y:S04]  /*41bf0*/  LDL.64 R108, [R1+0x1108] ;  /* 0x00110800016c7983 */ /* 0x004ee80000100a00 */
[----:B------:R1:W-:Y:S04]  /*41c00*/  LDGSTS.E [R179+0x56200], [R76.64], P0 ;  /* 0x562000004cb37fae */ /* 0x0003e8000812184c */
[----:B-1----:R-:W3:Y:S04]  /*41c10*/  LDL.64 R76, [R1+0x1148] ;  /* 0x00114800014c7983 */ /* 0x002ee80000100a00 */
[----:B----4-:R1:W-:Y:S04]  /*41c20*/  LDGSTS.E [R179+0x57200], [R100.64], P0 ;  /* 0x5720000064b37fae */ /* 0x0103e8000812184c */
[----:B------:R4:W-:Y:S04]  /*41c30*/  LDGSTS.E [R179+0x58200], [R78.64], P0 ;  /* 0x582000004eb37fae */ /* 0x0009e8000812184c */
[----:B---3--:R3:W-:Y:S04]  /*41c40*/  LDGSTS.E [R179+0x59200], [R110.64], P0 ;  /* 0x592000006eb37fae */ /* 0x0087e8000812184c */
[----:B-1----:R-:W2:Y:S04]  /*41c50*/  LDL.64 R100, [R1+0x1738] ;  /* 0x0017380001647983 */ /* 0x002ea80000100a00 */
[----:B----4-:R-:W4:Y:S04]  /*41c60*/  LDL.LU.64 R78, [R1+0x1a40] ;  /* 0x001a4000014e7983 */ /* 0x010f280000300a00 */
[----:B---3--:R-:W3:Y:S04]  /*41c70*/  LDL.LU.64 R110, [R1+0x1a38] ;  /* 0x001a3800016e7983 */ /* 0x008ee80000300a00 */
[----:B------:R1:W-:Y:S04]  /*41c80*/  LDGSTS.E [R179+0x5a200], [R108.64], P0 ;  /* 0x5a2000006cb37fae */ /* 0x0003e8000812184c */
        /* <DEDUP_REMOVED lines=47> */
[----:B------:R-:W4:Y:S04]  /*41f80*/  LDL.64 R72, [R1+0xf50] ;  /* 0x000f500001487983 */ /* 0x000f280000100a00 */
[----:B--2---:R1:W-:Y:S04]  /*41f90*/  LDGSTS.E [R179+0x75200], [R76.64], P0 ;  /* 0x752000004cb37fae */ /* 0x0043e8000812184c */
[----:B------:R2:W-:Y:S04]  /*41fa0*/  LDGSTS.E [R179+0x76200], [R100.64], P0 ;  /* 0x7620000064b37fae */ /* 0x0005e8000812184c */
[----:B------:R1:W-:Y:S04]  /*41fb0*/  LDGSTS.E [R179+0x77200], [R108.64], P0 ;  /* 0x772000006cb37fae */ /* 0x0003e8000812184c */
[----:B---3--:R3:W-:Y:S04]  /*41fc0*/  LDGSTS.E [R179+0x78200], [R110.64], P0 ;  /* 0x782000006eb37fae */ /* 0x0087e8000812184c */
[----:B--2---:R-:W2:Y:S04]  /*41fd0*/  LDL.64 R100, [R1+0xf90] ;  /* 0x000f900001647983 */ /* 0x004ea80000100a00 */
[----:B----4-:R4:W-:Y:S04]  /*41fe0*/  LDGSTS.E [R179+0x79200], [R78.64], P0 ;  /* 0x792000004eb37fae */ /* 0x0109e8000812184c */
[----:B---3--:R-:W3:Y:S01]  /*41ff0*/  LDL.64 R110, [R1+0xfd0] ;  /* 0x000fd000016e7983 */ /* 0x008ee20000100a00 */
[----:B------:R-:W-:Y:S01]  /*42000*/  LOP3.LUT R56, R56, 0x7f, RZ, 0xc0, !PT ;  /* 0x0000007f38387812 */ /* 0x000fe200078ec0ff */
[----:B------:R-:W-:-:S02]  /*42010*/  IMAD.WIDE R188, R251, 0x4, R188 ;  /* 0x00000004fbbc7825 */ /* 0x000fc400078e02bc */
[----:B------:R1:W-:Y:S04]  /*42020*/  LDGSTS.E [R179+0x7a200], [R156.64], P0 ;  /* 0x7a2000009cb37fae */ /* 0x0003e8000812184c */
[----:B----4-:R-:W4:Y:S01]  /*42030*/  LDL.64 R78, [R1+0x1010] ;  /* 0x00101000014e7983 */ /* 0x010f220000100a00 */
[----:B------:R-:W-:Y:S02]  /*42040*/  IMAD.SHL.U32 R217, R56, 0x4, RZ ;  /* 0x0000000438d97824 */ /* 0x000fe400078e00ff */
[----:B------:R-:W-:Y:S01]  /*42050*/  IMAD.WIDE R204, R251, 0x4, R204 ;  /* 0x00000004fbcc7825 */ /* 0x000fe200078e02cc */
[----:B------:R1:W-:Y:S02]  /*42060*/  LDGSTS.E [R179+0x7b200], [R102.64], P0 ;  /* 0x7b20000066b37fae */ /* 0x0003e4000812184c */
[----:B------:R-:W-:-:S02]  /*42070*/  LOP3.LUT R56, R217, 0x20, RZ, 0x3c, !PT ;  /* 0x00000020d9387812 */ /* 0x000fc400078e3cff */
        /* <DEDUP_REMOVED lines=11> */
[----:B-1----:R-:W4:Y:S04]  /*42130*/  LDL.LU.64 R102, [R1+0x1a20] ;  /* 0x001a200001667983 */ /* 0x002f280000300a00 */
[----:B------:R1:W-:Y:S04]  /*42140*/  LDGSTS.E [R56+0x47400], [R162.64], P0 ;  /* 0x47400000a2387fae */ /* 0x0003e8000812184c */
[----:B------:R-:W4:Y:S04]  /*42150*/  LDL.64 R246, [R1+0x1150] ;  /* 0x0011500001f67983 */ /* 0x000f280000100a00 */
        /* <DEDUP_REMOVED lines=19> */
[----:B------:R1:W-:Y:S04]  /*42290*/  LDGSTS.E [R56+0x52400], [R58.64], P0 ;  /* 0x524000003a387fae */ /* 0x0003e8000812184c */
[----:B------:R1:W-:Y:S04]  /*422a0*/  LDGSTS.E [R56+0x53400], [R72.64], P0 ;  /* 0x5340000048387fae */ /* 0x0003e8000812184c */
[----:B-1----:R-:W4:Y:S04]  /*422b0*/  LDL.64 R112, [R1+0x1090] ;  /* 0x0010900001707983 */ /* 0x002f280000100a00 */
        /* <DEDUP_REMOVED lines=17> */
[----:B---3--:R2:W-:Y:S04]  /*423d0*/  LDGSTS.E [R56+0x55400], [R110.64], P0 ;  /* 0x554000006e387fae */ /* 0x0085e8000812184c */
[----:B-1----:R-:W3:Y:S04]  /*423e0*/  LDL.64 R100, [R1+0x1050] ;  /* 0x0010500001647983 */ /* 0x002ee80000100a00 */
[----:B----4-:R1:W-:Y:S04]  /*423f0*/  LDGSTS.E [R56+0x56400], [R78.64], P0 ;  /* 0x564000004e387fae */ /* 0x0103e8000812184c */
[----:B--2---:R-:W2:Y:S04]  /*42400*/  LDL.64 R110, [R1+0x10d0] ;  /* 0x0010d000016e7983 */ /* 0x004ea80000100a00 */
[----:B-1----:R-:W2:Y:S04]  /*42410*/  LDL.64 R78, [R1+0x1110] ;  /* 0x00111000014e7983 */ /* 0x002ea80000100a00 */
[----:B---3--:R1:W-:Y:S04]  /*42420*/  LDGSTS.E [R56+0x57400], [R100.64], P0 ;  /* 0x5740000064387fae */ /* 0x0083e8000812184c */
[----:B------:R3:W-:Y:S04]  /*42430*/  LDGSTS.E [R56+0x58400], [R112.64], P0 ;  /* 0x5840000070387fae */ /* 0x0007e8000812184c */
[----:B--2---:R2:W-:Y:S04]  /*42440*/  LDGSTS.E [R56+0x59400], [R110.64], P0 ;  /* 0x594000006e387fae */ /* 0x0045e8000812184c */
[----:B-1----:R-:W4:Y:S04]  /*42450*/  LDL.64 R100, [R1+0x1740] ;  /* 0x0017400001647983 */ /* 0x002f280000100a00 */
[----:B---3--:R-:W3:Y:S04]  /*42460*/  LDL.LU.64 R112, [R1+0x1a18] ;  /* 0x001a180001707983 */ /* 0x008ee80000300a00 */
[----:B--2---:R-:W2:Y:S04]  /*42470*/  LDL.LU.64 R110, [R1+0x1a10] ;  /* 0x001a1000016e7983 */ /* 0x004ea80000300a00 */
        /* <DEDUP_REMOVED lines=11> */
[----:B-1----:R-:W3:Y:S04]  /*42530*/  LDL.64 R184, [R1+0xc30] ;  /* 0x000c300001b87983 */ /* 0x002ee80000100a00 */
[----:B------:R1:W-:Y:S04]  /*42540*/  LDGSTS.E [R56+0x64400], [R174.64], P0 ;  /* 0x64400000ae387fae */ /* 0x0003e8000812184c */
[----:B------:R-:W3:Y:S04]  /*42550*/  LDL.64 R178, [R1+0xbf0] ;  /* 0x000bf00001b27983 */ /* 0x000ee80000100a00 */
[----:B------:R1:W-:Y:S04]  /*42560*/  LDGSTS.E [R56+0x65400], [R172.64], P0 ;  /* 0x65400000ac387fae */ /* 0x0003e8000812184c */
[----:B------:R-:W3:Y:S04]  /*42570*/  LDL.64 R176, [R1+0xbb0] ;  /* 0x000bb00001b07983 */ /* 0x000ee80000100a00 */
[----:B------:R1:W-:Y:S04]  /*42580*/  LDGSTS.E [R56+0x66400], [R170.64], P0 ;  /* 0x66400000aa387fae */ /* 0x0003e8000812184c */
[----:B------:R-:W3:Y:S04]  /*42590*/  LDL.64 R168, [R1+0xb70] ;  /* 0x000b700001a87983 */ /* 0x000ee80000100a00 */
        /* <DEDUP_REMOVED lines=28> */
[----:B------:R-:W3:Y:S04]  /*42760*/  LDL.64 R128, [R1+0xf18] ;  /* 0x000f180001807983 */ /* 0x000ee80000100a00 */
[----:B------:R-:W3:Y:S04]  /*42770*/  LDL.64 R58, [R1+0xf58] ;  /* 0x000f5800013a7983 */ /* 0x000ee80000100a00 */
[----:B-1----:R-:W3:Y:S04]  /*42780*/  LDL.64 R72, [R1+0xf98] ;  /* 0x000f980001487983 */ /* 0x002ee80000100a00 */
[----:B--2---:R1:W-:Y:S04]  /*42790*/  LDGSTS.E [R56+0x75400], [R78.64], P0 ;  /* 0x754000004e387fae */ /* 0x0043e8000812184c */
[----:B----4-:R2:W-:Y:S04]  /*427a0*/  LDGSTS.E [R56+0x76400], [R100.64], P0 ;  /* 0x7640000064387fae */ /* 0x0105e8000812184c */
[----:B------:R1:W-:Y:S04]  /*427b0*/  LDGSTS.E [R56+0x77400], [R110.64], P0 ;  /* 0x774000006e387fae */ /* 0x0003e8000812184c */
[----:B---3--:R3:W-:Y:S04]  /*427c0*/  LDGSTS.E [R56+0x78400], [R112.64], P0 ;  /* 0x7840000070387fae */ /* 0x0087e8000812184c */
[----:B--2---:R-:W2:Y:S04]  /*427d0*/  LDL.64 R100, [R1+0xfd8] ;  /* 0x000fd80001647983 */ /* 0x004ea80000100a00 */
[----:B------:R4:W-:Y:S04]  /*427e0*/  LDGSTS.E [R56+0x79400], [R102.64], P0 ;  /* 0x7940000066387fae */ /* 0x0009e8000812184c */
[----:B---3--:R-:W3:Y:S04]  /*427f0*/  LDL.64 R112, [R1+0x1018] ;  /* 0x0010180001707983 */ /* 0x008ee80000100a00 */
[----:B----4-:R-:W4:Y:S01]  /*42800*/  LDL.64 R102, [R1+0x1058] ;  /* 0x0010580001667983 */ /* 0x010f220000100a00 */
[----:B------:R-:W-:-:S04]  /*42810*/  IMAD.WIDE R158, R251, 0x4, R158 ;  /* 0x00000004fb9e7825 */ /* 0x000fc800078e029e */
[C---:B------:R-:W-:Y:S01]  /*42820*/  IMAD.WIDE R190, R251.reuse, 0x4, R190 ;  /* 0x00000004fbbe7825 */ /* 0x040fe200078e02be */
[----:B------:R1:W-:Y:S03]  /*42830*/  LDGSTS.E [R56+0x7a400], [R158.64], P0 ;  /* 0x7a4000009e387fae */ /* 0x0003e6000812184c */
[----:B------:R-:W-:Y:S01]  /*42840*/  IMAD.WIDE R206, R251, 0x4, R206 ;  /* 0x00000004fbce7825 */ /* 0x000fe200078e02ce */
        /* <DEDUP_REMOVED lines=51> */
[----:B------:R-:W4:Y:S04]  /*42b80*/  LDL.64 R136, [R1] ;  /* 0x0000000001887983 */ /* 0x000f280000100a00 */
        /* <DEDUP_REMOVED lines=9> */
[----:B-1----:R-:W4:Y:S04]  /*42c20*/  LDL.64 R102, [R1+0x1748] ;  /* 0x0017480001667983 */ /* 0x002f280000100a00 */
[----:B------:R1:W-:Y:S04]  /*42c30*/  LDGSTS.E [R223+0x58600], [R144.64], P0 ;  /* 0x5860000090df7fae */ /* 0x0003e8000812184c */
[----:B-1----:R-:W3:Y:S04]  /*42c40*/  LDL.LU.64 R144, [R1+0x19f8] ;  /* 0x0019f80001907983 */ /* 0x002ee80000300a00 */
[----:B------:R1:W-:Y:S04]  /*42c50*/  LDGSTS.E [R223+0x59600], [R130.64], P0 ;  /* 0x5960000082df7fae */ /* 0x0003e8000812184c */
[----:B------:R1:W-:Y:S04]  /*42c60*/  LDGSTS.E [R223+0x5a600], [R128.64], P0 ;  /* 0x5a60000080df7fae */ /* 0x0003e8000812184c */
[----:B-1----:R-:W3:Y:S04]  /*42c70*/  LDL.LU.64 R130, [R1+0x19f0] ;  /* 0x0019f00001827983 */ /* 0x002ee80000300a00 */
[----:B------:R-:W3:Y:S04]  /*42c80*/  LDL.LU.64 R128, [R1+0x19e8] ;  /* 0x0019e80001807983 */ /* 0x000ee80000300a00 */
[----:B--2---:R1:W-:Y:S04]  /*42c90*/  LDGSTS.E [R223+0x5b600], [R112.64], P0 ;  /* 0x5b60000070df7fae */ /* 0x0043e8000812184c */
        /* <DEDUP_REMOVED lines=11> */
[----:B------:R-:W2:Y:S04]  /*42d50*/  LDL.64 R216, [R1+0xbe8] ;  /* 0x000be80001d87983 */ /* 0x000ea80000100a00 */
[----:B------:R1:W-:Y:S04]  /*42d60*/  LDGSTS.E [R223+0x65600], [R176.64], P0 ;  /* 0x65600000b0df7fae */ /* 0x0003e8000812184c */
[----:B----4-:R-:W4:Y:S04]  /*42d70*/  LDL.64 R200, [R1+0xba8] ;  /* 0x000ba80001c87983 */ /* 0x010f280000100a00 */
        /* <DEDUP_REMOVED lines=25> */
[----:B---3--:R-:W3:Y:S04]  /*42f10*/  LDL.64 R148, [R1+0xd78] ;  /* 0x000d780001947983 */ /* 0x008ee80000100a00 */
        /* <DEDUP_REMOVED lines=8> */
[----:B-1----:R-:W3:Y:S04]  /*42fa0*/  LDL.64 R72, [R1+0xfe0] ;  /* 0x000fe00001487983 */ /* 0x002ee80000100a00 */
[----:B------:R-:W3:Y:S04]  /*42fb0*/  LDL.64 R102, [R1+0xfa0] ;  /* 0x000fa00001667983 */ /* 0x000ee80000100a00 */
[----:B------:R-:W3:Y:S01]  /*42fc0*/  LDL.64 R100, [R1+0x1020] ;  /* 0x0010200001647983 */ /* 0x000ee20000100a00 */
[----:B------:R-:W-:-:S02]  /*42fd0*/  IMAD.SHL.U32 R250, R250, 0x4, RZ ;  /* 0x00000004fafa7824 */ /* 0x000fc400078e00ff */
[----:B------:R-:W-:-:S04]  /*42fe0*/  IMAD.WIDE R192, R251, 0x4, R192 ;  /* 0x00000004fbc07825 */ /* 0x000fc800078e02c0 */
[----:B------:R-:W-:Y:S01]  /*42ff0*/  IMAD.WIDE R208, R251, 0x4, R208 ;  /* 0x00000004fbd07825 */ /* 0x000fe200078e02d0 */
[----:B------:R-:W-:-:S03]  /*43000*/  LOP3.LUT R56, R250, 0x40, RZ, 0x3c, !PT ;  /* 0x00000040fa387812 */ /* 0x000fc600078e3cff */
[C---:B------:R-:W-:Y:S01]  /*43010*/  IMAD.WIDE R224, R251.reuse, 0x4, R224 ;  /* 0x00000004fbe07825 */ /* 0x040fe200078e02e0 */
        /* <DEDUP_REMOVED lines=12> */
[----:B--2---:R-:W2:Y:S04]  /*430e0*/  LDL.64 R104, [R1+0x1060] ;  /* 0x0010600001687983 */ /* 0x004ea80000100a00 */
[----:B------:R4:W-:Y:S04]  /*430f0*/  LDGSTS.E [R56+0x43800], [R184.64], P0 ;  /* 0x43800000b8387fae */ /* 0x0009e8000812184c */
[----:B-1----:R-:W2:Y:S04]  /*43100*/  LDL.LU.64 R114, [R1+0x19d8] ;  /* 0x0019d80001727983 */ /* 0x002ea80000300a00 */
        /* <DEDUP_REMOVED lines=22> */
[----:B---3--:R1:W-:Y:S04]  /*43270*/  LDGSTS.E [R56+0x4f800], [R148.64], P0 ;  /* 0x4f80000094387fae */ /* 0x0083e8000812184c */
[----:B------:R-:W3:Y:S04]  /*43280*/  LDL.64 R176, [R1+0x1238] ;  /* 0x0012380001b07983 */ /* 0x000ee80000100a00 */
[----:B------:R1:W-:Y:S04]  /*43290*/  LDGSTS.E [R56+0x50800], [R136.64], P0 ;  /* 0x5080000088387fae */ /* 0x0003e8000812184c */
        /* <DEDUP_REMOVED lines=21> */
[----:B-1----:R-:W4:Y:S04]  /*433f0*/  LDL.64 R72, [R1+0x16b0] ;  /* 0x0016b00001487983 */ /* 0x002f280000100a00 */
[----:B------:R-:W4:Y:S04]  /*43400*/  LDL.64 R100, [R1+0x16f0] ;  /* 0x0016f00001647983 */ /* 0x000f280000100a00 */
[----:B--2---:R1:W-:Y:S04]  /*43410*/  LDGSTS.E [R56+0x57800], [R104.64], P0 ;  /* 0x5780000068387fae */ /* 0x0043e8000812184c */
[----:B-1----:R-:W2:Y:S04]  /*43420*/  LDL.64 R104, [R1+0x1710] ;  /* 0x0017100001687983 */ /* 0x002ea80000100a00 */
[----:B---3--:R1:W-:Y:S04]  /*43430*/  LDGSTS.E [R56+0x58800], [R102.64], P0 ;  /* 0x5880000066387fae */ /* 0x0083e8000812184c */
[----:B------:R3:W-:Y:S04]  /*43440*/  LDGSTS.E [R56+0x59800], [R246.64], P0 ;  /* 0x59800000f6387fae */ /* 0x0007e8000812184c */
[----:B------:R2:W-:Y:S04]  /*43450*/  LDGSTS.E [R56+0x5a800], [R240.64], P0 ;  /* 0x5a800000f0387fae */ /* 0x0005e8000812184c */
[----:B-1----:R-:W3:Y:S04]  /*43460*/  LDL.64 R102, [R1+0x1750] ;  /* 0x0017500001667983 */ /* 0x002ee80000100a00 */
[----:B------:R1:W-:Y:S04]  /*43470*/  LDGSTS.E [R56+0x5b800], [R238.64], P0 ;  /* 0x5b800000ee387fae */ /* 0x0003e8000812184c */
[----:B------:R1:W-:Y:S04]  /*43480*/  LDGSTS.E [R56+0x5c800], [R236.64], P0 ;  /* 0x5c800000ec387fae */ /* 0x0003e8000812184c */
[----:B------:R1:W-:Y:S04]  /*43490*/  LDGSTS.E [R56+0x5d800], [R234.64], P0 ;  /* 0x5d800000ea387fae */ /* 0x0003e8000812184c */
[----:B------:R1:W-:Y:S04]  /*434a0*/  LDGSTS.E [R56+0x5e800], [R222.64], P0 ;  /* 0x5e800000de387fae */ /* 0x0003e8000812184c */
[----:B------:R1:W-:Y:S04]  /*434b0*/  LDGSTS.E [R56+0x5f800], [R220.64], P0 ;  /* 0x5f800000dc387fae */ /* 0x0003e8000812184c */
[----:B------:R4:W-:Y:S04]  /*434c0*/  LDGSTS.E [R56+0x60800], [R216.64], P0 ;  /* 0x60800000d8387fae */ /* 0x0009e8000812184c */
[----:B-1----:R-:W3:Y:S04]  /*434d0*/  LDL.64 R222, [R1+0x17c0] ;  /* 0x0017c00001de7983 */ /* 0x002ee80000100a00 */
[----:B------:R-:W3:Y:S04]  /*434e0*/  LDL.64 R220, [R1+0xc20] ;  /* 0x000c200001dc7983 */ /* 0x000ee80000100a00 */
[----:B----4-:R1:W-:Y:S04]  /*434f0*/  LDGSTS.E [R56+0x61800], [R200.64], P0 ;  /* 0x61800000c8387fae */ /* 0x0103e8000812184c */
[----:B------:R-:W4:Y:S04]  /*43500*/  LDL.64 R216, [R1+0xbe0] ;  /* 0x000be00001d87983 */ /* 0x000f280000100a00 */
[----:B------:R1:W-:Y:S04]  /*43510*/  LDGSTS.E [R56+0x62800], [R184.64], P0 ;  /* 0x62800000b8387fae */ /* 0x0003e8000812184c */
[----:B-1----:R-:W4:Y:S04]  /*43520*/  LDL.64 R200, [R1+0xba0] ;  /* 0x000ba00001c87983 */ /* 0x002f280000100a00 */
[----:B------:R1:W-:Y:S04]  /*43530*/  LDGSTS.E [R56+0x63800], [R178.64], P0 ;  /* 0x63800000b2387fae */ /* 0x0003e8000812184c */
        /* <DEDUP_REMOVED lines=27> */
[----:B------:R1:W-:Y:S04]  /*436f0*/  LDGSTS.E [R56+0x71800], [R132.64], P0 ;  /* 0x7180000084387fae */ /* 0x0003e8000812184c */
[----:B------:R-:W2:Y:S04]  /*43700*/  LDL.64 R134, [R1+0xee8] ;  /* 0x000ee80001867983 */ /* 0x000ea80000100a00 */
[----:B------:R1:W-:Y:S04]  /*43710*/  LDGSTS.E [R56+0x72800], [R58.64], P0 ;  /* 0x728000003a387fae */ /* 0x0003e8000812184c */
[----:B-1----:R-:W2:Y:S04]  /*43720*/  LDL.64 R132, [R1+0xf28] ;  /* 0x000f280001847983 */ /* 0x002ea80000100a00 */
[----:B------:R1:W-:Y:S04]  /*43730*/  LDGSTS.E [R56+0x73800], [R72.64], P0 ;  /* 0x7380000048387fae */ /* 0x0003e8000812184c */
[----:B------:R-:W2:Y:S04]  /*43740*/  LDL.64 R58, [R1+0xf68] ;  /* 0x000f6800013a7983 */ /* 0x000ea80000100a00 */
[----:B------:R1:W-:Y:S04]  /*43750*/  LDGSTS.E [R56+0x74800], [R100.64], P0 ;  /* 0x7480000064387fae */ /* 0x0003e8000812184c */
[----:B-1----:R-:W2:Y:S01]  /*43760*/  LDL.64 R72, [R1+0xfa8] ;  /* 0x000fa80001487983 */ /* 0x002ea20000100a00 */
[----:B------:R-:W-:-:S03]  /*43770*/  IMAD.WIDE R194, R251, 0x4, R194 ;  /* 0x00000004fbc27825 */ /* 0x000fc600078e02c2 */
[----:B------:R1:W-:Y:S04]  /*43780*/  LDGSTS.E [R56+0x75800], [R104.64], P0 ;  /* 0x7580000068387fae */ /* 0x0003e8000812184c */
[----:B------:R-:W2:Y:S01]  /*43790*/  LDL.64 R100, [R1+0xfe8] ;  /* 0x000fe80001647983 */ /* 0x000ea20000100a00 */
[----:B------:R-:W-:Y:S01]  /*437a0*/  IMAD.WIDE R210, R251, 0x4, R210 ;  /* 0x00000004fbd27825 */ /* 0x000fe200078e02d2 */
[----:B------:R-:W-:-:S03]  /*437b0*/  LOP3.LUT R250, R250, 0x50, RZ, 0x3c, !PT ;  /* 0x00000050fafa7812 */ /* 0x000fc600078e3cff */
[C---:B------:R-:W-:Y:S01]  /*437c0*/  IMAD.WIDE R226, R251.reuse, 0x4, R226 ;  /* 0x00000004fbe27825 */ /* 0x040fe200078e02e2 */
[----:B-1----:R-:W2:Y:S04]  /*437d0*/  LDL.64 R104, [R1+0x1028] ;  /* 0x0010280001687983 */ /* 0x002ea80000100a00 */
[----:B---3--:R1:W-:Y:S04]  /*437e0*/  LDGSTS.E [R56+0x76800], [R102.64], P0 ;  /* 0x7680000066387fae */ /* 0x0083e8000812184c */
[----:B------:R3:W-:Y:S04]  /*437f0*/  LDGSTS.E [R56+0x77800], [R114.64], P0 ;  /* 0x7780000072387fae */ /* 0x0007e8000812184c */
        /* <DEDUP_REMOVED lines=15> */
[----:B-1----:R-:W3:Y:S04]  /*438f0*/  LDL.LU.64 R150, [R1+0x19d0] ;  /* 0x0019d00001967983 */ /* 0x002ee80000300a00 */
        /* <DEDUP_REMOVED lines=17> */
[----:B----4-:R-:W4:Y:S04]  /*43a10*/  LDL.64 R216, [R1+0x1240] ;  /* 0x0012400001d87983 */ /* 0x010f280000100a00 */
[----:B--2---:R2:W-:Y:S04]  /*43a20*/  LDGSTS.E [R250+0x4fa00], [R148.64], P0 ;  /* 0x4fa0000094fa7fae */ /* 0x0045e8000812184c */
[----:B------:R-:W4:Y:S04]  /*43a30*/  LDL.64 R200, [R1+0x2b0] ;  /* 0x0002b00001c87983 */ /* 0x000f280000100a00 */
[----:B------:R1:W-:Y:S04]  /*43a40*/  LDGSTS.E [R250+0x50a00], [R136.64], P0 ;  /* 0x50a0000088fa7fae */ /* 0x0003e8000812184c */
[----:B--2---:R-:W2:Y:S04]  /*43a50*/  LDL.64 R148, [R1+0x10a8] ;  /* 0x0010a80001947983 */ /* 0x004ea80000100a00 */
        /* <DEDUP_REMOVED lines=10> */
[----:B------:R-:W4:Y:S04]  /*43b00*/  LDL.64 R168, [R1+0x1350] ;  /* 0x0013500001a87983 */ /* 0x000f280000100a00 */
        /* <DEDUP_REMOVED lines=10> */
[----:B------:R-:W4:Y:S04]  /*43bb0*/  LDL.64 R136, [R1+0x1480] ;  /* 0x0014800001887983 */ /* 0x000f280000100a00 */
[----:B------:R-:W4:Y:S04]  /*43bc0*/  LDL.64 R58, [R1+0x16b8] ;  /* 0x0016b800013a7983 */ /* 0x000f280000100a00 */
[----:B------:R-:W4:Y:S04]  /*43bd0*/  LDL.64 R72, [R1+0x16f8] ;  /* 0x0016f80001487983 */ /* 0x000f280000100a00 */
[----:B-1----:R-:W4:Y:S04]  /*43be0*/  LDL.64 R104, [R1+0x1718] ;  /* 0x0017180001687983 */ /* 0x002f280000100a00 */
[----:B---3--:R1:W-:Y:S04]  /*43bf0*/  LDGSTS.E [R250+0x57a00], [R102.64], P0 ;  /* 0x57a0000066fa7fae */ /* 0x0083e8000812184c */
[----:B-1----:R-:W3:Y:S04]  /*43c00*/  LDL.64 R102, [R1+0x1758] ;  /* 0x0017580001667983 */ /* 0x002ee80000100a00 */
[----:B--2---:R1:W-:Y:S04]  /*43c10*/  LDGSTS.E [R250+0x58a00], [R148.64], P0 ;  /* 0x58a0000094fa7fae */ /* 0x0043e8000812184c */
[----:B-1----:R-:W2:Y:S04]  /*43c20*/  LDL.LU.64 R148, [R1+0x19c8] ;  /* 0x0019c80001947983 */ /* 0x002ea80000300a00 */
[----:B----4-:R1:W-:Y:S04]  /*43c30*/  LDGSTS.E [R250+0x59a00], [R134.64], P0 ;  /* 0x59a0000086fa7fae */ /* 0x0103e8000812184c */
[----:B------:R4:W-:Y:S04]  /*43c40*/  LDGSTS.E [R250+0x5aa00], [R132.64], P0 ;  /* 0x5aa0000084fa7fae */ /* 0x0009e8000812184c */
[----:B-1----:R-:W2:Y:S04]  /*43c50*/  LDL.LU.64 R134, [R1+0x19c0] ;  /* 0x0019c00001867983 */ /* 0x002ea80000300a00 */
[----:B----4-:R-:W4:Y:S04]  /*43c60*/  LDL.LU.64 R132, [R1+0x19b8] ;  /* 0x0019b80001847983 */ /* 0x010f280000300a00 */
        /* <DEDUP_REMOVED lines=48> */
[----:B------:R-:W3:Y:S04]  /*43f70*/  LDL.64 R104, [R1+0xfb0] ;  /* 0x000fb00001687983 */ /* 0x000ee80000100a00 */
[----:B-1----:R-:W3:Y:S01]  /*43f80*/  LDL.64 R102, [R1+0xff0] ;  /* 0x000ff00001667983 */ /* 0x002ee20000100a00 */
[----:B------:R-:W-:-:S04]  /*43f90*/  IMAD.WIDE R180, R251, 0x4, R180 ;  /* 0x00000004fbb47825 */ /* 0x000fc800078e02b4 */
[----:B------:R-:W-:Y:S01]  /*43fa0*/  IMAD.WIDE R196, R251, 0x4, R196 ;  /* 0x00000004fbc47825 */ /* 0x000fe200078e02c4 */
[----:B------:R-:W-:Y:S01]  /*43fb0*/  LOP3.LUT R56, R57, 0x60, RZ, 0x3c, !PT ;  /* 0x0000006039387812 */ /* 0x000fe200078e3cff */
[----:B------:R-:W3:Y:S02]  /*43fc0*/  LDL.64 R246, [R1+0x1130] ;  /* 0x0011300001f67983 */ /* 0x000ee40000100a00 */
[C---:B------:R-:W-:Y:S02]  /*43fd0*/  IMAD.WIDE R212, R251.reuse, 0x4, R212 ;  /* 0x00000004fbd47825 */ /* 0x040fe400078e02d4 */
[----:B------:R-:W3:Y:S02]  /*43fe0*/  LDL.64 R242, [R1+0x11b0] ;  /* 0x0011b00001f27983 */ /* 0x000ee40000100a00 */
[C---:B------:R-:W-:Y:S02]  /*43ff0*/  IMAD.WIDE R228, R251.reuse, 0x4, R228 ;  /* 0x00000004fbe47825 */ /* 0x040fe400078e02e4 */
[----:B------:R-:W3:Y:S04]  /*44000*/  LDL.64 R240, [R1+0x11f0] ;  /* 0x0011f00001f07983 */ /* 0x000ee80000100a00 */
[----:B------:R-:W3:Y:S04]  /*44010*/  LDL.64 R238, [R1+0x468] ;  /* 0x0004680001ee7983 */ /* 0x000ee80000100a00 */
[----:B------:R-:W3:Y:S04]  /*44020*/  LDL.64 R236, [R1+0x428] ;  /* 0x0004280001ec7983 */ /* 0x000ee80000100a00 */
[----:B------:R-:W3:Y:S04]  /*44030*/  LDL.64 R234, [R1+0x3e8] ;  /* 0x0003e80001ea7983 */ /* 0x000ee80000100a00 */
[----:B--2---:R1:W-:Y:S04]  /*44040*/  LDGSTS.E [R250+0x77a00], [R100.64], P0 ;  /* 0x77a0000064fa7fae */ /* 0x0043e8000812184c */
[----:B----4-:R2:W-:Y:S04]  /*44050*/  LDGSTS.E [R250+0x78a00], [R132.64], P0 ;  /* 0x78a0000084fa7fae */ /* 0x0105e8000812184c */
[----:B------:R2:W-:Y:S04]  /*44060*/  LDGSTS.E [R250+0x79a00], [R148.64], P0 ;  /* 0x79a0000094fa7fae */ /* 0x0005e8000812184c */
[----:B-1----:R-:W4:Y:S04]  /*44070*/  LDL.64 R100, [R1+0xf30] ;  /* 0x000f300001647983 */ /* 0x002f280000100a00 */
        /* <DEDUP_REMOVED lines=9> */
[----:B--2---:R-:W2:Y:S04]  /*44110*/  LDL.64 R244, [R1+0x1170] ;  /* 0x0011700001f47983 */ /* 0x004ea80000100a00 */
[----:B------:R1:W-:Y:S04]  /*44120*/  LDGSTS.E [R56+0x42c00], [R216.64], P0 ;  /* 0x42c00000d8387fae */ /* 0x0003e8000812184c */
[----:B------:R-:W2:Y:S04]  /*44130*/  LDL.64 R222, [R1+0x3a8] ;  /* 0x0003a80001de7983 */ /* 0x000ea80000100a00 */
[----:B------:R1:W-:Y:S04]  /*44140*/  LDGSTS.E [R56+0x43c00], [R200.64], P0 ;  /* 0x43c00000c8387fae */ /* 0x0003e8000812184c */
[----:B-1----:R-:W2:Y:S04]  /*44150*/  LDL.64 R220, [R1+0x368] ;  /* 0x0003680001dc7983 */ /* 0x002ea80000100a00 */
[----:B------:R1:W-:Y:S04]  /*44160*/  LDGSTS.E [R56+0x44c00], [R184.64], P0 ;  /* 0x44c00000b8387fae */ /* 0x0003e8000812184c */
[----:B------:R-:W2:Y:S04]  /*44170*/  LDL.64 R216, [R1+0x328] ;  /* 0x0003280001d87983 */ /* 0x000ea80000100a00 */
[----:B------:R1:W-:Y:S04]  /*44180*/  LDGSTS.E [R56+0x45c00], [R178.64], P0 ;  /* 0x45c00000b2387fae */ /* 0x0003e8000812184c */
[----:B------:R-:W2:Y:S04]  /*44190*/  LDL.64 R200, [R1+0x2e8] ;  /* 0x0002e80001c87983 */ /* 0x000ea80000100a00 */
[----:B------:R3:W-:Y:S04]  /*441a0*/  LDGSTS.E [R56+0x46c00], [R176.64], P0 ;  /* 0x46c00000b0387fae */ /* 0x0007e8000812184c */
[----:B-1----:R-:W2:Y:S04]  /*441b0*/  LDL.64 R184, [R1+0x1258] ;  /* 0x0012580001b87983 */ /* 0x002ea80000100a00 */
[----:B------:R1:W-:Y:S04]  /*441c0*/  LDGSTS.E [R56+0x47c00], [R168.64], P0 ;  /* 0x47c00000a8387fae */ /* 0x0003e8000812184c */
[----:B------:R-:W2:Y:S04]  /*441d0*/  LDL.64 R178, [R1+0x1298] ;  /* 0x0012980001b27983 */ /* 0x000ea80000100a00 */
[----:B------:R1:W-:Y:S04]  /*441e0*/  LDGSTS.E [R56+0x48c00], [R174.64], P0 ;  /* 0x48c00000ae387fae */ /* 0x0003e8000812184c */
[----:B---3--:R-:W3:Y:S04]  /*441f0*/  LDL.64 R176, [R1+0x12d8] ;  /* 0x0012d80001b07983 */ /* 0x008ee80000100a00 */
        /* <DEDUP_REMOVED lines=15> */
[----:B------:R1:W-:Y:S04]  /*442f0*/  LDGSTS.E [R56+0x51c00], [R58.64], P0 ;  /* 0x51c000003a387fae */ /* 0x0003e8000812184c */
[----:B------:R-:W2:Y:S01]  /*44300*/  LDL.64 R160, [R1+0x28] ;  /* 0x0000280001a07983 */ /* 0x000ea20000100a00 */
[----:B------:R-:W-:-:S03]  /*44310*/  IMAD.WIDE R182, R251, 0x4, R182 ;  /* 0x00000004fbb67825 */ /* 0x000fc600078e02b6 */
[----:B------:R-:W2:Y:S01]  /*44320*/  LDL.64 R152, [R1+0x1408] ;  /* 0x0014080001987983 */ /* 0x000ea20000100a00 */
[----:B------:R-:W-:-:S03]  /*44330*/  IMAD.WIDE R198, R251, 0x4, R198 ;  /* 0x00000004fbc67825 */ /* 0x000fc600078e02c6 */
[----:B-1----:R-:W2:Y:S01]  /*44340*/  LDL.64 R136, [R1+0x1448] ;  /* 0x0014480001887983 */ /* 0x002ea20000100a00 */
[----:B------:R-:W-:-:S03]  /*44350*/  IMAD.WIDE R214, R251, 0x4, R214 ;  /* 0x00000004fbd67825 */ /* 0x000fc600078e02d6 */
[----:B------:R-:W2:Y:S04]  /*44360*/  LDL.64 R58, [R1+0x1488] ;  /* 0x00148800013a7983 */ /* 0x000ea80000100a00 */
[----:B----4-:R1:W-:Y:S04]  /*44370*/  LDGSTS.E [R56+0x52c00], [R100.64], P0 ;  /* 0x52c0000064387fae */ /* 0x0103e8000812184c */
[----:B------:R4:W-:Y:S04]  /*44380*/  LDGSTS.E [R56+0x53c00], [R72.64], P0 ;  /* 0x53c0000048387fae */ /* 0x0009e8000812184c */
[----:B------:R4:W-:Y:S04]  /*44390*/  LDGSTS.E [R56+0x54c00], [R104.64], P0 ;  /* 0x54c0000068387fae */ /* 0x0009e8000812184c */
[----:B-1----:R-:W2:Y:S04]  /*443a0*/  LDL.64 R100, [R1+0x1070] ;  /* 0x0010700001647983 */ /* 0x002ea80000100a00 */
[----:B------:R1:W-:Y:S04]  /*443b0*/  LDGSTS.E [R56+0x55c00], [R102.64], P0 ;  /* 0x55c0000066387fae */ /* 0x0003e8000812184c */
[----:B----4-:R-:W4:Y:S01]  /*443c0*/  LDL.64 R72, [R1+0x10b0] ;  /* 0x0010b00001487983 */ /* 0x010f220000100a00 */
[----:B------:R-:W-:-:S03]  /*443d0*/  IMAD.WIDE R230, R251, 0x4, R230 ;  /* 0x00000004fbe67825 */ /* 0x000fc600078e02e6 */
[----:B------:R-:W3:Y:S04]  /*443e0*/  LDL.64 R104, [R1+0x16c0] ;  /* 0x0016c00001687983 */ /* 0x000ee80000100a00 */
[----:B-1----:R-:W3:Y:S01]  /*443f0*/  LDL.64 R102, [R1+0x10f0] ;  /* 0x0010f00001667983 */ /* 0x002ee20000100a00 */
[----:B------:R-:W-:-:S03]  /*44400*/  IMAD.WIDE R248, R251, 0x4, R248 ;  /* 0x00000004fbf87825 */ /* 0x000fc600078e02f8 */
[----:B------:R1:W-:Y:S04]  /*44410*/  LDGSTS.E [R56+0x56c00], [R106.64], P0 ;  /* 0x56c000006a387fae */ /* 0x0003e8000812184c */
[----:B------:R-:W3:Y:S04]  /*44420*/  LDL.64 R250, [R1+0x1850] ;  /* 0x0018500001fa7983 */ /* 0x000ee80000100a00 */
[----:B-1----:R-:W3:Y:S04]  /*44430*/  LDL.64 R106, [R1+0x1700] ;  /* 0x00170000016a7983 */ /* 0x002ee80000100a00 */
[----:B--2---:R1:W-:Y:S04]  /*44440*/  LDGSTS.E [R56+0x57c00], [R100.64], P0 ;  /* 0x57c0000064387fae */ /* 0x0043e8000812184c */
[----:B----4-:R2:W-:Y:S04]  /*44450*/  LDGSTS.E [R56+0x58c00], [R72.64], P0 ;  /* 0x58c0000048387fae */ /* 0x0105e8000812184c */
[----:B-1----:R-:W4:Y:S04]  /*44460*/  LDL.64 R100, [R1+0x1720] ;  /* 0x0017200001647983 */ /* 0x002f280000100a00 */
[----:B---3--:R1:W-:Y:S04]  /*44470*/  LDGSTS.E [R56+0x59c00], [R102.64], P0 ;  /* 0x59c0000066387fae */ /* 0x0083e8000812184c */
[----:B--2---:R-:W2:Y:S04]  /*44480*/  LDL.LU.64 R72, [R1+0x19a8] ;  /* 0x0019a80001487983 */ /* 0x004ea80000300a00 */
        /* <DEDUP_REMOVED lines=46> */
[----:B-1----:R-:W3:Y:S04]  /*44770*/  LDL.64 R104, [R1+0xef8] ;  /* 0x000ef80001687983 */ /* 0x002ee80000100a00 */
        /* <DEDUP_REMOVED lines=10> */
[----:B-1----:R-:W4:Y:S04]  /*44820*/  LDL.64 R100, [R1+0xfb8] ;  /* 0x000fb80001647983 */ /* 0x002f280000100a00 */
[----:B--2---:R1:W-:Y:S04]  /*44830*/  LDGSTS.E [R56+0x76c00], [R102.64], P0 ;  /* 0x76c0000066387fae */ /* 0x0043e8000812184c */
[----:B------:R2:W-:Y:S04]  /*44840*/  LDGSTS.E [R56+0x77c00], [R72.64], P0 ;  /* 0x77c0000048387fae */ /* 0x0005e8000812184c */
[----:B------:R2:W-:Y:S04]  /*44850*/  LDGSTS.E [R56+0x78c00], [R134.64], P0 ;  /* 0x78c0000086387fae */ /* 0x0005e8000812184c */
[----:B-1----:R-:W4:Y:S04]  /*44860*/  LDL.64 R102, [R1+0xf78] ;  /* 0x000f780001667983 */ /* 0x002f280000100a00 */
[----:B--2---:R-:W2:Y:S04]  /*44870*/  LDL.64 R72, [R1+0xff8] ;  /* 0x000ff80001487983 */ /* 0x004ea80000100a00 */
[----:B------:R1:W-:Y:S04]  /*44880*/  LDGSTS.E [R56+0x79c00], [R150.64], P0 ;  /* 0x79c0000096387fae */ /* 0x0003e8000812184c */
[----:B------:R1:W-:Y:S04]  /*44890*/  LDGSTS.E [R56+0x7ac00], [R222.64], P0 ;  /* 0x7ac00000de387fae */ /* 0x0003e8000812184c */
[----:B------:R1:W-:Y:S04]  /*448a0*/  LDGSTS.E [R56+0x7bc00], [R182.64], P0 ;  /* 0x7bc00000b6387fae */ /* 0x0003e8000812184c */
[----:B------:R1:W-:Y:S04]  /*448b0*/  LDGSTS.E [R56+0x7cc00], [R198.64], P0 ;  /* 0x7cc00000c6387fae */ /* 0x0003e8000812184c */
[----:B------:R1:W-:Y:S04]  /*448c0*/  LDGSTS.E [R56+0x7dc00], [R214.64], P0 ;  /* 0x7dc00000d6387fae */ /* 0x0003e8000812184c */
[----:B------:R1:W-:Y:S04]  /*448d0*/  LDGSTS.E [R56+0x7ec00], [R230.64], P0 ;  /* 0x7ec00000e6387fae */ /* 0x0003e8000812184c */
[----:B------:R1:W-:Y:S04]  /*448e0*/  LDGSTS.E [R56+0x7fc00], [R250.64], P0 ;  /* 0x7fc00000fa387fae */ /* 0x0003e8000812184c */
[----:B---3--:R3:W-:Y:S04]  /*448f0*/  LDGSTS.E [R57+0x40e00], [R220.64], P0 ;  /* 0x40e00000dc397fae */ /* 0x0087e8000812184c */
        /* <DEDUP_REMOVED lines=14> */
[----:B---3--:R-:W2:Y:S04]  /*449e0*/  LDL.64 R220, [R1+0x1320] ;  /* 0x0013200001dc7983 */ /* 0x008ea80000100a00 */
[----:B------:R1:W-:Y:S04]  /*449f0*/  LDGSTS.E [R57+0x4ae00], [R166.64], P0 ;  /* 0x4ae00000a6397fae */ /* 0x0003e8000812184c */
[----:B------:R-:W2:Y:S04]  /*44a00*/  LDL.64 R178, [R1+0x1360] ;  /* 0x0013600001b27983 */ /* 0x000ea80000100a00 */
        /* <DEDUP_REMOVED lines=9> */
[----:B-1----:R-:W2:Y:S04]  /*44aa0*/  LDL.64 R152, [R1+0x1178] ;  /* 0x0011780001987983 */ /* 0x002ea80000100a00 */
[----:B------:R1:W-:Y:S04]  /*44ab0*/  LDGSTS.E [R57+0x50e00], [R58.64], P0 ;  /* 0x50e000003a397fae */ /* 0x0003e8000812184c */
[----:B------:R1:W-:Y:S04]  /*44ac0*/  LDGSTS.E [R57+0x51e00], [R104.64], P0 ;  /* 0x51e0000068397fae */ /* 0x0003e8000812184c */
[----:B------:R1:W-:Y:S04]  /*44ad0*/  LDGSTS.E [R57+0x52e00], [R106.64], P0 ;  /* 0x52e000006a397fae */ /* 0x0003e8000812184c */
        /* <DEDUP_REMOVED lines=8> */
[----:B----4-:R1:W-:Y:S04]  /*44b60*/  LDGSTS.E [R57+0x53e00], [R102.64], P0 ;  /* 0x53e0000066397fae */ /* 0x0103e8000812184c */
[----:B------:R4:W-:Y:S04]  /*44b70*/  LDGSTS.E [R57+0x54e00], [R100.64], P0 ;  /* 0x54e0000064397fae */ /* 0x0009e8000812184c */
[----:B--2---:R2:W-:Y:S04]  /*44b80*/  LDGSTS.E [R57+0x55e00], [R72.64], P0 ;  /* 0x55e0000048397fae */ /* 0x0045e8000812184c */
[----:B-1----:R-:W2:Y:S04]  /*44b90*/  LDL.64 R102, [R1+0x16c8] ;  /* 0x0016c80001667983 */ /* 0x002ea80000100a00 */
[----:B----4-:R-:W4:Y:S04]  /*44ba0*/  LDL.64 R100, [R1+0x1038] ;  /* 0x0010380001647983 */ /* 0x010f280000100a00 */
[----:B--2---:R-:W2:Y:S04]  /*44bb0*/  LDL.64 R72, [R1+0x420] ;  /* 0x0004200001487983 */ /* 0x004ea80000100a00 */
[----:B----4-:R1:W-:Y:S04]  /*44bc0*/  LDGSTS.E [R57+0x56e00], [R100.64], P0 ;  /* 0x56e0000064397fae */ /* 0x0103e8000812184c */
[----:B------:R4:W-:Y:S04]  /*44bd0*/  LDGSTS.E [R57+0x57e00], [R216.64], P0 ;  /* 0x57e00000d8397fae */ /* 0x0009e8000812184c */
[----:B------:R2:W-:Y:S04]  /*44be0*/  LDGSTS.E [R57+0x58e00], [R200.64], P0 ;  /* 0x58e00000c8397fae */ /* 0x0005e8000812184c */
[----:B-1----:R-:W3:Y:S04]  /*44bf0*/  LDL.64 R100, [R1+0x1728] ;  /* 0x0017280001647983 */ /* 0x002ee80000100a00 */
[----:B----4-:R-:W4:Y:S04]  /*44c00*/  LDL.LU.64 R216, [R1+0x1998] ;  /* 0x0019980001d87983 */ /* 0x010f280000300a00 */
[----:B--2---:R-:W2:Y:S04]  /*44c10*/  LDL.LU.64 R200, [R1+0x1990] ;  /* 0x0019900001c87983 */ /* 0x004ea80000300a00 */
[----:B------:R1:W-:Y:S04]  /*44c20*/  LDGSTS.E [R57+0x59e00], [R184.64], P0 ;  /* 0x59e00000b8397fae */ /* 0x0003e8000812184c */
[----:B------:R1:W-:Y:S04]  /*44c30*/  LDGSTS.E [R57+0x5ae00], [R168.64], P0 ;  /* 0x5ae00000a8397fae */ /* 0x0003e8000812184c */
[----:B------:R1:W-:Y:S04]  /*44c40*/  LDGSTS.E [R57+0x5be00], [R152.64], P0 ;  /* 0x5be0000098397fae */ /* 0x0003e8000812184c */
[----:B-1----:R-:W2:Y:S04]  /*44c50*/  LDL.LU.64 R184, [R1+0x1988] ;  /* 0x0019880001b87983 */ /* 0x002ea80000300a00 */
[----:B------:R-:W2:Y:S04]  /*44c60*/  LDL.LU.64 R168, [R1+0x1980] ;  /* 0x0019800001a87983 */ /* 0x000ea80000300a00 */
[----:B------:R-:W2:Y:S04]  /*44c70*/  LDL.LU.64 R152, [R1+0x1978] ;  /* 0x0019780001987983 */ /* 0x000ea80000300a00 */
        /* <DEDUP_REMOVED lines=31> */
[----:B------:R1:W-:Y:S04]  /*44e70*/  LDGSTS.E [R57+0x62e00], [R242.64], P0 ;  /* 0x62e00000f2397fae */ /* 0x0003e8000812184c */
        /* <DEDUP_REMOVED lines=10> */
[----:B------:R1:W-:Y:S01]  /*44f20*/  STL [R1+0x15c], RZ ;  /* 0x00015cff01007387 */ /* 0x0003e20000100800 */
[----:B------:R-:W-:-:S03]  /*44f30*/  IMAD.MOV.U32 R252, RZ, RZ, 0x7f ;  /* 0x0000007ffffc7424 */ /* 0x000fc600078e00ff */
        /* <DEDUP_REMOVED lines=10> */
[----:B------:R-:W-:-:S03]  /*44fe0*/  IADD3 R252, R252, c[0x0][0x180], RZ ;  /* 0x00006000fcfc7a10 */ /* 0x000fc60007ffe0ff */
[----:B------:R1:W-:Y:S04]  /*44ff0*/  LDGSTS.E [R57+0x6de00], [R170.64], P0 ;  /* 0x6de00000aa397fae */ /* 0x0003e8000812184c */
[----:B------:R1:W-:Y:S04]  /*45000*/  STL [R1+0xe4], RZ ;  /* 0x0000e4ff01007387 */ /* 0x0003e80000100800 */
[----:B------:R1:W-:Y:S04]  /*45010*/  LDGSTS.E [R57+0x6ee00], [R166.64], P0 ;  /* 0x6ee00000a6397fae */ /* 0x0003e8000812184c */
[----:B------:R1:W-:Y:S04]  /*45020*/  STL [R1+0xe8], RZ ;  /* 0x0000e8ff01007387 */ /* 0x0003e80000100800 */
[----:B------:R1:W-:Y:S04]  /*45030*/  LDGSTS.E [R57+0x6fe00], [R164.64], P0 ;  /* 0x6fe00000a4397fae */ /* 0x0003e8000812184c */
[----:B------:R1:W-:Y:S04]  /*45040*/  STL [R1+0xec], RZ ;  /* 0x0000ecff01007387 */ /* 0x0003e80000100800 */
[----:B------:R1:W-:Y:S01]  /*45050*/  LDGSTS.E [R57+0x70e00], [R162.64], P0 ;  /* 0x70e00000a2397fae */ /* 0x0003e2000812184c */
[----:B------:R-:W-:-:S03]  /*45060*/  ISETP.GE.AND P1, PT, R252, 0x80, PT ;  /* 0x00000080fc00780c */ /* 0x000fc60003f26270 */
[----:B------:R1:W-:Y:S04]  /*45070*/  LDGSTS.E [R57+0x71e00], [R160.64], P0 ;  /* 0x71e00000a0397fae */ /* 0x0003e8000812184c */
[----:B------:R1:W-:Y:S04]  /*45080*/  LDGSTS.E [R57+0x72e00], [R106.64], P0 ;  /* 0x72e000006a397fae */ /* 0x0003e8000812184c */
[----:B------:R1:W-:Y:S01]  /*45090*/  LDGSTS.E [R57+0x73e00], [R102.64], P0 ;  /* 0x73e0000066397fae */ /* 0x0003e2000812184c */
[----:B------:R-:W-:Y:S01]  /*450a0*/  CS2R R140, SRZ ;  /* 0x00000000008c7805 */ /* 0x000fe2000001ff00 */
        /* <DEDUP_REMOVED lines=43> */
[----:B-1----:R-:W-:Y:S01]  /*45360*/  CS2R R106, SRZ ;  /* 0x00000000006a7805 */ /* 0x002fe2000001ff00 */
        /* <DEDUP_REMOVED lines=8> */
[----:B---3--:R-:W-:Y:S01]  /*453f0*/  CS2R R244, SRZ ;  /* 0x0000000000f47805 */ /* 0x008fe2000001ff00 */
        /* <DEDUP_REMOVED lines=21> */
[----:B------:R4:W-:Y:S01]  /*45550*/  LDGSTS.E [R57+0x7fe00], [R248.64], P0 ;  /* 0x7fe00000f8397fae */ /* 0x0009e2000812184c */
[----:B---3--:R-:W-:-:S03]  /*45560*/  CS2R R104, SRZ ;  /* 0x0000000000687805 */ /* 0x008fc6000001ff00 */
[----:B------:R-:W0:Y:S01]  /*45570*/  LDGDEPBAR ;  /* 0x00000000000079af */ /* 0x000e220000000000 */
[----:B--2---:R-:W-:Y:S01]  /*45580*/  CS2R R100, SRZ ;  /* 0x0000000000647805 */ /* 0x004fe2000001ff00 */
[----:B-1----:R-:W-:Y:S01]  /*45590*/  CS2R R168, SRZ ;  /* 0x0000000000a87805 */ /* 0x002fe2000001ff00 */
[----:B------:R-:W-:Y:S01]  /*455a0*/  CS2R R58, SRZ ;  /* 0x00000000003a7805 */ /* 0x000fe2000001ff00 */
[----:B----4-:R-:W-:Y:S01]  /*455b0*/  CS2R R232, SRZ ;  /* 0x0000000000e87805 */ /* 0x010fe2000001ff00 */
[----:B------:R-:W-:Y:S01]  /*455c0*/  CS2R R56, SRZ ;  /* 0x0000000000387805 */ /* 0x000fe2000001ff00 */
[----:B------:R-:W-:Y:S05]  /*455d0*/  @!P1 BRA `(.L_x_0) ;  /* 0x0003828000009947 */ /* 0x000fea0003800000 */
[----:B------:R-:W2:Y:S04]  /*455e0*/  LDL.LU.64 R160, [R1+0xe40] ;  /* 0x000e400001a07983 */ /* 0x000ea80000300a00 */
[----:B------:R-:W3:Y:S04]  /*455f0*/  LDL.LU.64 R170, [R1+0xc50] ;  /* 0x000c500001aa7983 */ /* 0x000ee80000300a00 */
[----:B------:R-:W4:Y:S04]  /*45600*/  LDL.LU.64 R58, [R1+0xe30] ;  /* 0x000e3000013a7983 */ /* 0x000f280000300a00 */
[----:B------:R-:W5:Y:S04]  /*45610*/  LDL.LU.64 R162, [R1+0xc58] ;  /* 0x000c580001a27983 */ /* 0x000f680000300a00 */
[----:B------:R-:W3:Y:S04]  /*45620*/  LDL.LU.64 R178, [R1+0xe20] ;  /* 0x000e200001b27983 */ /* 0x000ee80000300a00 */
[----:B------:R-:W3:Y:S04]  /*45630*/  LDL.LU.64 R164, [R1+0xc60] ;  /* 0x000c600001a47983 */ /* 0x000ee80000300a00 */
[----:B------:R-:W4:Y:S04]  /*45640*/  LDL.LU.64 R172, [R1+0xe10] ;  /* 0x000e100001ac7983 */ /* 0x000f280000300a00 */
[----:B------:R-:W4:Y:S04]  /*45650*/  LDL.LU.64 R56, [R1+0xc88] ;  /* 0x000c880001387983 */ /* 0x000f280000300a00 */
[----:B------:R-:W4:Y:S04]  /*45660*/  LDL.LU.64 R174, [R1+0xe00] ;  /* 0x000e000001ae7983 */ /* 0x000f280000300a00 */
[----:B------:R-:W4:Y:S04]  /*45670*/  LDL.LU.64 R166, [R1+0xca0] ;  /* 0x000ca00001a67983 */ /* 0x000f280000300a00 */
[----:B------:R-:W4:Y:S04]  /*45680*/  LDL.LU.64 R168, [R1+0xdf0] ;  /* 0x000df00001a87983 */ /* 0x000f280000300a00 */
[----:B--2---:R1:W-:Y:S01]  /*45690*/  STL [R1+0x14fc], R160 ;  /* 0x0014fca001007387 */ /* 0x0043e20000100800 */
[----:B------:R-:W-:-:S03]  /*456a0*/  IMAD.MOV.U32 R0, RZ, RZ, R161 ;  /* 0x000000ffff007224 */ /* 0x000fc600078e00a1 */
[----:B-1----:R-:W2:Y:S04]  /*456b0*/  LDL.LU.64 R160, [R1+0xcb0] ;  /* 0x000cb00001a07983 */ /* 0x002ea80000300a00 */
[----:B------:R1:W-:Y:S04]  /*456c0*/  STL [R1+0x14f8], R0 ;  /* 0x0014f80001007387 */ /* 0x0003e80000100800 */
[----:B---3--:R3:W-:Y:S01]  /*456d0*/  STL [R1+0x1504], R170 ;  /* 0x001504aa01007387 */ /* 0x0087e20000100800 */
[----:B-1----:R-:W-:-:S03]  /*456e0*/  MOV R0, R171 ;  /* 0x000000ab00007202 */ /* 0x002fc60000000f00 */
[----:B---3--:R-:W3:Y:S04]  /*456f0*/  LDL.LU.64 R170, [R1+0xde0] ;  /* 0x000de00001aa7983 */ /* 0x008ee80000300a00 */
[----:B------:R1:W-:Y:S04]  /*45700*/  STL [R1+0x1500], R0 ;  /* 0x0015000001007387 */ /* 0x0003e80000100800 */
[----:B----4-:R4:W-:Y:S01]  /*45710*/  STL [R1+0x150c], R58 ;  /* 0x00150c3a01007387 */ /* 0x0109e20000100800 */
[----:B-1----:R-:W-:-:S03]  /*45720*/  IMAD.MOV.U32 R0, RZ, RZ, R59 ;  /* 0x000000ffff007224 */ /* 0x002fc600078e003b */
[----:B----4-:R-:W4:Y:S04]  /*45730*/  LDL.LU.64 R58, [R1+0xcc0] ;  /* 0x000cc000013a7983 */ /* 0x010f280000300a00 */
[----:B------:R1:W-:Y:S04]  /*45740*/  STL [R1+0x1508], R0 ;  /* 0x0015080001007387 */ /* 0x0003e80000100800 */
[----:B-----5:R5:W-:Y:S01]  /*45750*/  STL [R1+0x1514], R162 ;  /* 0x001514a201007387 */ /* 0x020be20000100800 */
[----:B-1----:R-:W-:-:S03]  /*45760*/  IMAD.MOV.U32 R0, RZ, RZ, R163 ;  /* 0x000000ffff007224 */ /* 0x002fc600078e00a3 */
[----:B-----5:R-:W5:Y:S04]  /*45770*/  LDL.LU.64 R162, [R1+0xdd0] ;  /* 0x000dd00001a27983 */ /* 0x020f680000300a00 */
[----:B------:R1:W-:Y:S04]  /*45780*/  STL [R1+0x1510], R0 ;  /* 0x0015100001007387 */ /* 0x0003e80000100800 */
[----:B------:R1:W-:Y:S02]  /*45790*/  STL [R1+0x151c], R178 ;  /* 0x00151cb201007387 */ /* 0x0003e40000100800 */
[----:B-1----:R-:W-:-:S02]  /*457a0*/  IMAD.MOV.U32 R0, RZ, RZ, R179 ;  /* 0x000000ffff007224 */ /* 0x002fc400078e00b3 */
[----:B------:R-:W5:Y:S04]  /*457b0*/  LDL.LU.64 R178, [R1+0xcd0] ;  /* 0x000cd00001b27983 */ /* 0x000f680000300a00 */
        /* <DEDUP_REMOVED lines=14> */
[----:B-1----:R-:W-:-:S02]  /*458a0*/  MOV R0, R175 ;  /* 0x000000af00007202 */ /* 0x002fc40000000f00 */
[----:B------:R-:W5:Y:S04]  /*458b0*/  LDL.LU.64 R174, [R1+0xcf0] ;  /* 0x000cf00001ae7983 */ /* 0x000f680000300a00 */
[----:B------:R1:W-:Y:S04]  /*458c0*/  STL [R1+0x1538], R0 ;  /* 0x0015380001007387 */ /* 0x0003e80000100800 */
[----:B------:R1:W-:Y:S02]  /*458d0*/  STL [R1+0x1544], R166 ;  /* 0x001544a601007387 */ /* 0x0003e40000100800 */
[----:B-1----:R-:W-:-:S02]  /*458e0*/  IMAD.MOV.U32 R0, RZ, RZ, R167 ;  /* 0x000000ffff007224 */ /* 0x002fc400078e00a7 */
[----:B------:R-:W5:Y:S04]  /*458f0*/  LDL.LU.64 R166, [R1+0xda0] ;  /* 0x000da00001a67983 */ /* 0x000f680000300a00 */
[----:B------:R1:W-:Y:S04]  /*45900*/  STL [R1+0x1540], R0 ;  /* 0x0015400001007387 */ /* 0x0003e80000100800 */
[----:B------:R-:W-:Y:S04]  /*45910*/  STL [R1+0x154c], R168 ;  /* 0x00154ca801007387 */ /* 0x000fe80000100800 */
[----:B------:R-:W5:Y:S01]  /*45920*/  LDL.LU.64 R176, [R1+0xd00] ;  /* 0x000d000001b07983 */ /* 0x000f620000300a00 */
[----:B-1----:R-:W-:-:S05]  /*45930*/  IMAD.MOV.U32 R0, RZ, RZ, R169 ;  /* 0x000000ffff007224 */ /* 0x002fca00078e00a9 */
[----:B------:R1:W-:Y:S04]  /*45940*/  STL [R1+0x1548], R0 ;  /* 0x0015480001007387 */ /* 0x0003e80000100800 */
[----:B--2---:R2:W-:Y:S01]  /*45950*/  STL [R1+0x1554], R160 ;  /* 0x001554a001007387 */ /* 0x0045e20000100800 */
[----:B-1----:R-:W-:-:S03]  /*45960*/  IMAD.MOV.U32 R0, RZ, RZ, R161 ;  /* 0x000000ffff007224 */ /* 0x002fc600078e00a1 */
[----:B--2---:R-:W2:Y:S04]  /*45970*/  LDL.LU.64 R160, [R1+0xd90] ;  /* 0x000d900001a07983 */ /* 0x004ea80000300a00 */
[----:B------:R1:W-:Y:S04]  /*45980*/  STL [R1+0x1550], R0 ;  /* 0x0015500001007387 */ /* 0x0003e80000100800 */
[----:B---3--:R-:W-:Y:S04]  /*45990*/  STL [R1+0x155c], R170 ;  /* 0x00155caa01007387 */ /* 0x008fe80000100800 */
[----:B------:R-:W3:Y:S01]  /*459a0*/  LDL.LU.64 R168, [R1+0xd10] ;  /* 0x000d100001a87983 */ /* 0x000ee20000300a00 */
[----:B-1----:R-:W-:-:S05]  /*459b0*/  IMAD.MOV.U32 R0, RZ, RZ, R171 ;  /* 0x000000ffff007224 */ /* 0x002fca00078e00ab */
[----:B------:R4:W-:Y:S02]  /*459c0*/  STL [R1+0x1558], R0 ;  /* 0x0015580001007387 */ /* 0x0009e40000100800 */
[----:B----4-:R-:W-:Y:S02]  /*459d0*/  IMAD.MOV.U32 R0, RZ, RZ, R59 ;  /* 0x000000ffff007224 */ /* 0x010fe400078e003b */
[----:B------:R1:W-:Y:S04]  /*459e0*/  STL [R1+0x1564], R58 ;  /* 0x0015643a01007387 */ /* 0x0003e80000100800 */
[----:B-1----:R-:W4:Y:S04]  /*459f0*/  LDL.LU.64 R58, [R1+0xd80] ;  /* 0x000d8000013a7983 */ /* 0x002f280000300a00 */
[----:B------:R1:W-:Y:S04]  /*45a00*/  STL [R1+0x1560], R0 ;  /* 0x0015600001007387 */ /* 0x0003e80000100800 */
[----:B-----5:R5:W-:Y:S04]  /*45a10*/  STL [R1+0x156c], R162 ;  /* 0x00156ca201007387 */ /* 0x020be80000100800 */
[----:B------:R-:W4:Y:S01]  /*45a20*/  LDL.LU.64 R170, [R1+0xd20] ;  /* 0x000d200001aa7983 */ /* 0x000f220000300a00 */
[----:B-1----:R-:W-:-:S03]  /*45a30*/  IMAD.MOV.U32 R0, RZ, RZ, R163 ;  /* 0x000000ffff007224 */ /* 0x002fc600078e00a3 */
[----:B------:R-:W-:Y:S04]  /*45a40*/  STL [R1+0x1574], R178 ;  /* 0x001574b201007387 */ /* 0x000fe80000100800 */
[----:B------:R1:W-:Y:S04]  /*45a50*/  STL [R1+0x1568], R0 ;  /* 0x0015680001007387 */ /* 0x0003e80000100800 */
[----:B-----5:R-:W5:Y:S01]  /*45a60*/  LDL.LU.64 R162, [R1+0xd70] ;  /* 0x000d700001a27983 */ /* 0x020f620000300a00 */
[----:B-1----:R-:W-:-:S03]  /*45a70*/  MOV R0, R179 ;  /* 0x000000b300007202 */ /* 0x002fc60000000f00 */
[----:B------:R-:W-:Y:S04]  /*45a80*/  STL [R1+0x157c], R164 ;  /* 0x00157ca401007387 */ /* 0x000fe80000100800 */
[----:B------:R1:W-:Y:S04]  /*45a90*/  STL [R1+0x1570], R0 ;  /* 0x0015700001007387 */ /* 0x0003e80000100800 */
[----:B------:R-:W5:Y:S01]  /*45aa0*/  LDL.LU.64 R178, [R1+0xd30] ;  /* 0x000d300001b27983 */ /* 0x000f620000300a00 */
[----:B-1----:R-:W-:-:S03]  /*45ab0*/  IMAD.MOV.U32 R0, RZ, RZ, R165 ;  /* 0x000000ffff007224 */ /* 0x002fc600078e00a5 */
        /* <DEDUP_REMOVED lines=20> */
[----:B--2---:R-:W-:Y:S04]  /*45c00*/  STL [R1+0x15ac], R160 ;  /* 0x0015aca001007387 */ /* 0x004fe80000100800 */
[----:B------:R1:W-:Y:S02]  /*45c10*/  STL [R1+0x15a0], R0 ;  /* 0x0015a00001007387 */ /* 0x0003e40000100800 */
[----:B-1----:R-:W-:Y:S02]  /*45c20*/  MOV R0, R161 ;  /* 0x000000a100007202 */ /* 0x002fe40000000f00 */
[----:B------:R-:W2:Y:S04]  /*45c30*/  LDL.LU.64 R160, [R1+0xd38] ;  /* 0x000d380001a07983 */ /* 0x000ea80000300a00 */
[----:B------:R1:W-:Y:S04]  /*45c40*/  STL [R1+0x15a8], R0 ;  /* 0x0015a80001007387 */ /* 0x0003e80000100800 */
[----:B---3--:R3:W-:Y:S01]  /*45c50*/  STL [R1+0x15b4], R168 ;  /* 0x0015b4a801007387 */ /* 0x0087e20000100800 */
[----:B-1----:R-:W-:-:S03]  /*45c60*/  IMAD.MOV.U32 R0, RZ, RZ, R169 ;  /* 0x000000ffff007224 */ /* 0x002fc600078e00a9 */
[----:B---3--:R-:W3:Y:S04]  /*45c70*/  LDL.LU.64 R168, [R1+0xe50] ;  /* 0x000e500001a87983 */ /* 0x008ee80000300a00 */
[----:B------:R1:W-:Y:S04]  /*45c80*/  STL [R1+0x15b0], R0 ;  /* 0x0015b00001007387 */ /* 0x0003e80000100800 */
[----:B----4-:R4:W-:Y:S01]  /*45c90*/  STL [R1+0x15bc], R58 ;  /* 0x0015bc3a01007387 */ /* 0x0109e20000100800 */
[----:B-1----:R-:W-:-:S03]  /*45ca0*/  IMAD.MOV.U32 R0, RZ, RZ, R59 ;  /* 0x000000ffff007224 */ /* 0x002fc600078e003b */
[----:B------:R-:W-:Y:S04]  /*45cb0*/  STL [R1+0x15c4], R170 ;  /* 0x0015c4aa01007387 */ /* 0x000fe80000100800 */
[----:B------:R1:W-:Y:S04]  /*45cc0*/  STL [R1+0x15b8], R0 ;  /* 0x0015b80001007387 */ /* 0x0003e80000100800 */
[----:B----4-:R-:W4:Y:S01]  /*45cd0*/  LDL.LU.64 R58, [R1+0xd28] ;  /* 0x000d2800013a7983 */ /* 0x010f220000300a00 */
[----:B-1----:R-:W-:-:S03]  /*45ce0*/  IMAD.MOV.U32 R0, RZ, RZ, R171 ;  /* 0x000000ffff007224 */ /* 0x002fc600078e00ab */
[----:B-----5:R-:W-:Y:S04]  /*45cf0*/  STL [R1+0x15cc], R162 ;  /* 0x0015cca201007387 */ /* 0x020fe80000100800 */
        /* <DEDUP_REMOVED lines=8> */
[----:B------:R1:W-:Y:S02]  /*45d80*/  STL [R1+0x15d0], R0 ;  /* 0x0015d00001007387 */ /* 0x0003e40000100800 */
[----:B-1----:R-:W-:Y:S02]  /*45d90*/  IMAD.MOV.U32 R0, RZ, RZ, R165 ;  /* 0x000000ffff007224 */ /* 0x002fe400078e00a5 */
[----:B------:R-:W5:Y:S04]  /*45da0*/  LDL.LU.64 R164, [R1+0xe60] ;  /* 0x000e600001a47983 */ /* 0x000f680000300a00 */
[----:B------:R1:W-:Y:S04]  /*45db0*/  STL [R1+0x15d8], R0 ;  /* 0x0015d80001007387 */ /* 0x0003e80000100800 */
[----:B------:R-:W-:Y:S04]  /*45dc0*/  STL [R1+0x15e4], R172 ;  /* 0x0015e4ac01007387 */ /* 0x000fe80000100800 */
[----:B------:R-:W5:Y:S01]  /*45dd0*/  LDL.LU.64 R244, [R1+0xd08] ;  /* 0x000d080001f47983 */ /* 0x000f620000300a00 */
[----:B-1----:R-:W-:-:S05]  /*45de0*/  MOV R0, R173 ;  /* 0x000000ad00007202 */ /* 0x002fca0000000f00 */
[----:B------:R1:W-:Y:S04]  /*45df0*/  STL [R1+0x15e0], R0 ;  /* 0x0015e00001007387 */ /* 0x0003e80000100800 */
[----:B------:R1:W-:Y:S02]  /*45e00*/  STL [R1+0x15ec], R56 ;  /* 0x0015ec3801007387 */ /* 0x0003e40000100800 */
[----:B-1----:R-:W-:Y:S02]  /*45e10*/  IMAD.MOV.U32 R0, RZ, RZ, R57 ;  /* 0x000000ffff007224 */ /* 0x002fe400078e0039 */
[----:B------:R-:W5:Y:S04]  /*45e20*/  LDL.LU.64 R56, [R1+0xe68] ;  /* 0x000e680001387983 */ /* 0x000f680000300a00 */
[----:B------:R1:W-:Y:S04]  /*45e30*/  STL [R1+0x15e8], R0 ;  /* 0x0015e80001007387 */ /* 0x0003e80000100800 */
[----:B------:R-:W-:Y:S04]  /*45e40*/  STL [R1+0x15f4], R174 ;  /* 0x0015f4ae01007387 */ /* 0x000fe80000100800 */
[----:B------:R-:W5:Y:S01]  /*45e50*/  LDL.LU.64 R246, [R1+0xcf8] ;  /* 0x000cf80001f67983 */ /* 0x000f620000300a00 */
[----:B-1----:R-:W-:-:S03]  /*45e60*/  IMAD.MOV.U32 R0, RZ, RZ, R175 ;  /* 0x000000ffff007224 */ /* 0x002fc600078e00af */
[----:B------:R-:W-:Y:S04]  /*45e70*/  STL [R1+0x15fc], R166 ;  /* 0x0015fca601007387 */ /* 0x000fe80000100800 */
[----:B------:R1:W-:Y:S04]  /*45e80*/  STL [R1+0x15f0], R0 ;  /* 0x0015f00001007387 */ /* 0x0003e80000100800 */
[----:B------:R-:W5:Y:S01]  /*45e90*/  LDL.LU.64 R176, [R1+0xe70] ;  /* 0x000e700001b07983 */ /* 0x000f620000300a00 */
[----:B-1----:R-:W-:-:S03]  /*45ea0*/  IMAD.MOV.U32 R0, RZ, RZ, R167 ;  /* 0x000000ffff007224 */ /* 0x002fc600078e00a7 */
[----:B------:R-:W5:Y:S04]  /*45eb0*/  LDL.LU.64 R166, [R1+0xce8] ;  /* 0x000ce80001a67983 */ /* 0x000f680000300a00 */
[----:B------:R2:W-:Y:S02]  /*45ec0*/  STL [R1+0x15f8], R0 ;  /* 0x0015f80001007387 */ /* 0x0005e40000100800 */
[----:B--2---:R-:W-:Y:S02]  /*45ed0*/  IMAD.MOV.U32 R0, RZ, RZ, R161 ;  /* 0x000000ffff007224 */ /* 0x004fe400078e00a1 */
[----:B------:R1:W-:Y:S04]  /*45ee0*/  STL [R1+0x1604], R160 ;  /* 0x001604a001007387 */ /* 0x0003e80000100800 */
[----:B------:R-:W2:Y:S04]  /*45ef0*/  LDL.LU.64 R178, [R1+0xe78] ;  /* 0x000e780001b27983 */ /* 0x000ea80000300a00 */
[----:B------:R1:W-:Y:S04]  /*45f00*/  STL [R1+0x1600], R0 ;  /* 0x0016000001007387 */ /* 0x0003e80000100800 */
[----:B---3--:R-:W-:Y:S04]  /*45f10*/  STL [R1+0x160c], R168 ;  /* 0x00160ca801007387 */ /* 0x008fe80000100800 */
[----:B-1----:R-:W3:Y:S04]  /*45f20*/  LDL.LU.64 R160, [R1+0xcd8] ;  /* 0x000cd80001a07983 */ /* 0x002ee80000300a00 */
[----:B------:R-:W3:Y:S01]  /*45f30*/  LDL.LU.64 R172, [R1+0xe80] ;  /* 0x000e800001ac7983 */ /* 0x000ee20000300a00 */
[----:B------:R-:W-:-:S05]  /*45f40*/  IMAD.MOV.U32 R0, RZ, RZ, R169 ;  /* 0x000000ffff007224 */ /* 0x000fca00078e00a9 */
[----:B------:R1:W-:Y:S04]  /*45f50*/  STL [R1+0x1608], R0 ;  /* 0x0016080001007387 */ /* 0x0003e80000100800 */
[----:B----4-:R-:W-:Y:S01]  /*45f60*/  STL [R1+0x1614], R58 ;  /* 0x0016143a01007387 */ /* 0x010fe20000100800 */
[----:B-1----:R-:W-:-:S03]  /*45f70*/  IMAD.MOV.U32 R0, RZ, RZ, R59 ;  /* 0x000000ffff007224 */ /* 0x002fc600078e003b */
[----:B------:R-:W4:Y:S04]  /*45f80*/  LDL.LU.64 R174, [R1+0xcc8] ;  /* 0x000cc80001ae7983 */ /* 0x000f280000300a00 */
[----:B------:R1:W-:Y:S04]  /*45f90*/  STL [R1+0x1610], R0 ;  /* 0x0016100001007387 */ /* 0x0003e80000100800 */
[----:B-----5:R-:W-:Y:S01]  /*45fa0*/  STL [R1+0x161c], R170 ;  /* 0x00161caa01007387 */ /* 0x020fe20000100800 */
[----:B-1----:R-:W-:-:S03]  /*45fb0*/  MOV R0, R171 ;  /* 0x000000ab00007202 */ /* 0x002fc60000000f00 */
[----:B------:R-:W5:Y:S04]  /*45fc0*/  LDL.LU.64 R58, [R1+0xe88] ;  /* 0x000e8800013a7983 */ /* 0x000f680000300a00 */
[----:B------:R-:W-:Y:S04]  /*45fd0*/  STL [R1+0x1624], R162 ;  /* 0x001624a201007387 */ /* 0x000fe80000100800 */
[----:B------:R1:W-:Y:S04]  /*45fe0*/  STL [R1+0x1618], R0 ;  /* 0x0016180001007387 */ /* 0x0003e80000100800 */
[----:B------:R-:W5:Y:S01]  /*45ff0*/  LDL.LU.64 R168, [R1+0xcb8] ;  /* 0x000cb80001a87983 */ /* 0x000f620000300a00 */
[----:B-1----:R-:W-:-:S03]  /*46000*/  IMAD.MOV.U32 R0, RZ, RZ, R163 ;  /* 0x000000ffff007224 */ /* 0x002fc600078e00a3 */
[----:B------:R-:W5:Y:S04]  /*46010*/  LDL.LU.64 R162, [R1+0xe90] ;  /* 0x000e900001a27983 */ /* 0x000f680000300a00 */
[----:B------:R1:W-:Y:S04]  /*46020*/  STL [R1+0x1620], R0 ;  /* 0x0016200001007387 */ /* 0x0003e80000100800 */
        /* <DEDUP_REMOVED lines=10> */
[----:B------:R-:W-:Y:S04]  /*460d0*/  STL [R1+0x1644], R246 ;  /* 0x001644f601007387 */ /* 0x000fe80000100800 */
[----:B------:R1:W-:Y:S04]  /*460e0*/  STL [R1+0x1638], R0 ;  /* 0x0016380001007387 */ /* 0x0003e80000100800 */
[----:B------:R-:W5:Y:S01]  /*460f0*/  LDL.LU.64 R56, [R1+0xea0] ;  /* 0x000ea00001387983 */ /* 0x000f620000300a00 */
[----:B-1----:R-:W-:-:S03]  /*46100*/  IMAD.MOV.U32 R0, RZ, RZ, R247 ;  /* 0x000000ffff007224 */ /* 0x002fc600078e00f7 */
[----:B------:R-:W-:Y:S04]  /*46110*/  STL [R1+0x164c], R176 ;  /* 0x00164cb001007387 */ /* 0x000fe80000100800 */
[----:B------:R1:W-:Y:S04]  /*46120*/  STL [R1+0x1640], R0 ;  /* 0x0016400001007387 */ /* 0x0003e80000100800 */
[----:B------:R-:W-:Y:S01]  /*46130*/  STL [R1+0x1654], R166 ;  /* 0x001654a601007387 */ /* 0x000fe20000100800 */
[----:B-1----:R-:W-:-:S05]  /*46140*/  IMAD.MOV.U32 R0, RZ, RZ, R177 ;  /* 0x000000ffff007224 */ /* 0x002fca00078e00b1 */
[----:B------:R1:W-:Y:S02]  /*46150*/  STL [R1+0x1648], R0 ;  /* 0x0016480001007387 */ /* 0x0003e40000100800 */
[----:B-1----:R-:W-:Y:S02]  /*46160*/  MOV R0, R167 ;  /* 0x000000a700007202 */ /* 0x002fe40000000f00 */
[----:B------:R-:W5:Y:S04]  /*46170*/  LDL.LU.64 R166, [R1+0xea8] ;  /* 0x000ea80001a67983 */ /* 0x000f680000300a00 */
[----:B------:R2:W-:Y:S02]  /*46180*/  STL [R1+0x1650], R0 ;  /* 0x0016500001007387 */ /* 0x0005e40000100800 */
[----:B--2---:R-:W-:-:S02]  /*46190*/  IMAD.MOV.U32 R0, RZ, RZ, R179 ;  /* 0x000000ffff007224 */ /* 0x004fc400078e00b3 */
[----:B------:R-:W-:Y:S04]  /*461a0*/  STL [R1+0x165c], R178 ;  /* 0x00165cb201007387 */ /* 0x000fe80000100800 */
[----:B---3--:R-:W-:Y:S04]  /*461b0*/  STL [R1+0x1664], R160 ;  /* 0x001664a001007387 */ /* 0x008fe80000100800 */
[----:B------:R1:W-:Y:S04]  /*461c0*/  STL [R1+0x1658], R0 ;  /* 0x0016580001007387 */ /* 0x0003e80000100800 */
[----:B------:R-:W-:Y:S01]  /*461d0*/  STL [R1+0x166c], R172 ;  /* 0x00166cac01007387 */ /* 0x000fe20000100800 */
[----:B-1----:R-:W-:-:S05]  /*461e0*/  IMAD.MOV.U32 R0, RZ, RZ, R161 ;  /* 0x000000ffff007224 */ /* 0x002fca00078e00a1 */
[----:B------:R1:W-:Y:S04]  /*461f0*/  STL [R1+0x1660], R0 ;  /* 0x0016600001007387 */ /* 0x0003e80000100800 */
[----:B------:R-:W2:Y:S01]  /*46200*/  LDL.LU.64 R160, [R1+0xeb0] ;  /* 0x000eb00001a07983 */ /* 0x000ea20000300a00 */
[----:B-1----:R-:W-:-:S03]  /*46210*/  IMAD.MOV.U32 R0, RZ, RZ, R173 ;  /* 0x000000ffff007224 */ /* 0x002fc600078e00ad */
[----:B----4-:R-:W-:Y:S04]  /*46220*/  STL [R1+0x1674], R174 ;  /* 0x001674ae01007387 */ /* 0x010fe80000100800 */
[----:B------:R1:W-:Y:S02]  /*46230*/  STL [R1+0x1668], R0 ;  /* 0x0016680001007387 */ /* 0x0003e40000100800 */
[----:B-1----:R-:W-:Y:S02]  /*46240*/  IMAD.MOV.U32 R0, RZ, RZ, R175 ;  /* 0x000000ffff007224 */ /* 0x002fe400078e00af */
[----:B-----5:R-:W-:Y:S04]  /*46250*/  STL [R1+0x167c], R58 ;  /* 0x00167c3a01007387 */ /* 0x020fe80000100800 */
[----:B------:R1:W-:Y:S02]  /*46260*/  STL [R1+0x1670], R0 ;  /* 0x0016700001007387 */ /* 0x0003e40000100800 */
[----:B-1----:R-:W-:-:S02]  /*46270*/  IMAD.MOV.U32 R0, RZ, RZ, R59 ;  /* 0x000000ffff007224 */ /* 0x002fc400078e003b */
[----:B------:R-:W3:Y:S04]  /*46280*/  LDL.LU.64 R58, [R1+0xeb8] ;  /* 0x000eb800013a7983 */ /* 0x000ee80000300a00 */
[----:B------:R1:W-:Y:S04]  /*46290*/  STL [R1+0x1678], R0 ;  /* 0x0016780001007387 */ /* 0x0003e80000100800 */
[----:B------:R-:W-:Y:S01]  /*462a0*/  STL [R1+0x1684], R168 ;  /* 0x001684a801007387 */ /* 0x000fe20000100800 */
[----:B-1----:R-:W-:-:S03]  /*462b0*/  IMAD.MOV.U32 R0, RZ, RZ, R169 ;  /* 0x000000ffff007224 */ /* 0x002fc600078e00a9 */
[----:B------:R-:W-:Y:S04]  /*462c0*/  STL [R1+0x168c], R162 ;  /* 0x00168ca201007387 */ /* 0x000fe80000100800 */
[----:B------:R1:W-:Y:S02]  /*462d0*/  STL [R1+0x1680], R0 ;  /* 0x0016800001007387 */ /* 0x0003e40000100800 */
[----:B-1----:R-:W-:Y:S02]  /*462e0*/  MOV R0, R163 ;  /* 0x000000a300007202 */ /* 0x002fe40000000f00 */
[----:B------:R-:W-:Y:S04]  /*462f0*/  STL [R1+0x1694], R170 ;  /* 0x001694aa01007387 */ /* 0x000fe80000100800 */
[----:B------:R1:W-:Y:S04]  /*46300*/  STL [R1+0x1688], R0 ;  /* 0x0016880001007387 */ /* 0x0003e80000100800 */
[----:B------:R-:W4:Y:S01]  /*46310*/  LDL.LU.64 R162, [R1+0xec0] ;  /* 0x000ec00001a27983 */ /* 0x000f220000300a00 */
[----:B-1----:R-:W-:-:S03]  /*46320*/  IMAD.MOV.U32 R0, RZ, RZ, R171 ;  /* 0x000000ffff007224 */ /* 0x002fc600078e00ab */
[----:B------:R-:W-:Y:S04]  /*46330*/  STL [R1+0x169c], R164 ;  /* 0x00169ca401007387 */ /* 0x000fe80000100800 */
[----:B------:R1:W-:Y:S04]  /*46340*/  STL [R1+0x1690], R0 ;  /* 0x0016900001007387 */ /* 0x0003e80000100800 */
[----:B------:R-:W-:Y:S01]  /*46350*/  STL [R1+0x16a0], R40 ;  /* 0x0016a02801007387 */ /* 0x000fe20000100800 */
[----:B-1----:R-:W-:-:S05]  /*46360*/  IMAD.MOV.U32 R0, RZ, RZ, R165 ;  /* 0x000000ffff007224 */ /* 0x002fca00078e00a5 */
[----:B------:R1:W-:Y:S04]  /*46370*/  STL [R1+0x1698], R0 ;  /* 0x0016980001007387 */ /* 0x0003e80000100800 */
[----:B------:R-:W-:Y:S04]  /*46380*/  STL [R1+0x14e8], R41 ;  /* 0x0014e82901007387 */ /* 0x000fe80000100800 */
[----:B------:R-:W5:Y:S01]  /*46390*/  LDL.LU.64 R172, [R1+0xc48] ;  /* 0x000c480001ac7983 */ /* 0x000f620000300a00 */
[----:B-1----:R-:W-:-:S03]  /*463a0*/  IMAD.MOV.U32 R0, RZ, RZ, R57 ;  /* 0x000000ffff007224 */ /* 0x002fc600078e0039 */
[----:B------:R1:W-:Y:S04]  /*463b0*/  STL [R1+0x14f0], R56 ;  /* 0x0014f03801007387 */ /* 0x0003e80000100800 */
[----:B-1----:R-:W5:Y:S04]  /*463c0*/  LDL.LU.64 R56, [R1+0xc40] ;  /* 0x000c400001387983 */ /* 0x002f680000300a00 */
[----:B------:R1:W-:Y:S04]  /*463d0*/  STL [R1+0x14ec], R0 ;  /* 0x0014ec0001007387 */ /* 0x0003e80000100800 */
[----:B------:R-:W-:Y:S04]  /*463e0*/  STL [R1+0x14f4], R38 ;  /* 0x0014f42601007387 */ /* 0x000fe80000100800 */
[----:B------:R-:W-:Y:S04]  /*463f0*/  STL [R1+0x14d8], R39 ;  /* 0x0014d82701007387 */ /* 0x000fe80000100800 */
[----:B------:R-:W5:Y:S01]  /*46400*/  LDL.LU.64 R174, [R1+0xc38] ;  /* 0x000c380001ae7983 */ /* 0x000f620000300a00 */
[----:B-1----:R-:W-:-:S03]  /*46410*/  IMAD.MOV.U32 R0, RZ, RZ, R167 ;  /* 0x000000ffff007224 */ /* 0x002fc600078e00a7 */
[----:B------:R-:W-:Y:S04]  /*46420*/  STL [R1+0x14e0], R166 ;  /* 0x0014e0a601007387 */ /* 0x000fe80000100800 */
[----:B------:R-:W5:Y:S04]  /*46430*/  LDL.LU.64 R168, [R1+0xc30] ;  /* 0x000c300001a87983 */ /* 0x000f680000300a00 */
[----:B------:R1:W-:Y:S04]  /*46440*/  STL [R1+0x14dc], R0 ;  /* 0x0014dc0001007387 */ /* 0x0003e80000100800 */
[----:B------:R-:W-:Y:S04]  /*46450*/  STL [R1+0x14e4], R36 ;  /* 0x0014e42401007387 */ /* 0x000fe80000100800 */
[----:B------:R-:W-:Y:S04]  /*46460*/  STL [R1+0x14c8], R37 ;  /* 0x0014c82501007387 */ /* 0x000fe80000100800 */
[----:B------:R-:W5:Y:S04]  /*46470*/  LDL.LU.64 R170, [R1+0xc28] ;  /* 0x000c280001aa7983 */ /* 0x000f680000300a00 */
[----:B--2---:R-:W-:Y:S01]  /*46480*/  STL [R1+0x14d0], R160 ;  /* 0x0014d0a001007387 */ /* 0x004fe20000100800 */
[----:B-1----:R-:W-:-:S03]  /*46490*/  IMAD.MOV.U32 R0, RZ, RZ, R161 ;  /* 0x000000ffff007224 */ /* 0x002fc600078e00a1 */
[----:B------:R-:W2:Y:S04]  /*464a0*/  LDL.LU.64 R164, [R1+0xc20] ;  /* 0x000c200001a47983 */ /* 0x000ea80000300a00 */
[----:B------:R1:W-:Y:S04]  /*464b0*/  STL [R1+0x14cc], R0 ;  /* 0x0014cc0001007387 */ /* 0x0003e80000100800 */
[----:B------:R-:W-:Y:S04]  /*464c0*/  STL [R1+0x14d4], R6 ;  /* 0x0014d40601007387 */ /* 0x000fe80000100800 */
[----:B------:R-:W-:Y:S04]  /*464d0*/  STL [R1+0x14b8], R7 ;  /* 0x0014b80701007387 */ /* 0x000fe80000100800 */
[----:B------:R-:W2:Y:S04]  /*464e0*/  LDL.LU.64 R178, [R1+0xc18] ;  /* 0x000c180001b27983 */ /* 0x000ea80000300a00 */
[----:B---3--:R3:W-:Y:S01]  /*464f0*/  STL [R1+0x14c0], R58 ;  /* 0x0014c03a01007387 */ /* 0x0087e20000100800 */
[----:B-1----:R-:W-:-:S03]  /*46500*/  IMAD.MOV.U32 R0, RZ, RZ, R59 ;  /* 0x000000ffff007224 */ /* 0x002fc600078e003b */
[----:B---3--:R-:W3:Y:S04]  /*46510*/  LDL.LU.64 R58, [R1+0xc10] ;  /* 0x000c1000013a7983 */ /* 0x008ee80000300a00 */
[----:B------:R1:W-:Y:S04]  /*46520*/  STL [R1+0x14bc], R0 ;  /* 0x0014bc0001007387 */ /* 0x0003e80000100800 */
[----:B------:R-:W-:Y:S04]  /*46530*/  STL [R1+0x14c4], R4 ;  /* 0x0014c40401007387 */ /* 0x000fe80000100800 */
[----:B------:R-:W-:Y:S04]  /*46540*/  STL [R1+0x14a8], R5 ;  /* 0x0014a80501007387 */ /* 0x000fe80000100800 */
[----:B------:R-:W3:Y:S04]  /*46550*/  LDL.LU.64 R166, [R1+0xc08] ;  /* 0x000c080001a67983 */ /* 0x000ee80000300a00 */
[----:B----4-:R4:W-:Y:S04]  /*46560*/  STL [R1+0x14b0], R162 ;  /* 0x0014b0a201007387 */ /* 0x0109e80000100800 */
[----:B------:R-:W3:Y:S01]  /*46570*/  LDL.LU.64 R160, [R1+0xc00] ;  /* 0x000c000001a07983 */ /* 0x000ee20000300a00 */
[----:B-1----:R-:W-:-:S05]  /*46580*/  MOV R0, R163 ;  /* 0x000000a300007202 */ /* 0x002fca0000000f00 */
[----:B------:R1:W-:Y:S04]  /*46590*/  STL [R1+0x14ac], R0 ;  /* 0x0014ac0001007387 */ /* 0x0003e80000100800 */
[----:B------:R-:W-:Y:S04]  /*465a0*/  STL [R1+0x14b4], R2 ;  /* 0x0014b40201007387 */ /* 0x000fe80000100800 */
[----:B------:R-:W-:Y:S04]  /*465b0*/  STL [R1+0x488], R3 ;  /* 0x0004880301007387 */ /* 0x000fe80000100800 */
[----:B----4-:R-:W4:Y:S04]  /*465c0*/  LDL.LU.64 R162, [R1+0xbf8] ;  /* 0x000bf80001a27983 */ /* 0x010f280000300a00 */
        /* <DEDUP_REMOVED lines=20> */
[----:B--2---:R2:W-:Y:S01]  /*46710*/  STL [R1+0x4b8], R164 ;  /* 0x0004b8a401007387 */ /* 0x0045e20000100800 */
[----:B-1----:R-:W-:-:S03]  /*46720*/  IMAD.MOV.U32 R0, RZ, RZ, R165 ;  /* 0x000000ffff007224 */ /* 0x002fc600078e00a5 */
[----:B--2---:R-:W2:Y:S04]  /*46730*/  LDL.LU.64 R164, [R1+0xbc8] ;  /* 0x000bc80001a47983 */ /* 0x004ea80000300a00 */
[----:B------:R1:W-:Y:S04]  /*46740*/  STL [R1+0x4b4], R0 ;  /* 0x0004b40001007387 */ /* 0x0003e80000100800 */
[----:B------:R1:W-:Y:S02]  /*46750*/  STL [R1+0x4c0], R178 ;  /* 0x0004c0b201007387 */ /* 0x0003e40000100800 */
[----:B-1----:R-:W-:-:S02]  /*46760*/  MOV R0, R179 ;  /* 0x000000b300007202 */ /* 0x002fc40000000f00 */
[----:B------:R-:W2:Y:S04]  /*46770*/  LDL.LU.64 R178, [R1+0xbc0] ;  /* 0x000bc00001b27983 */ /* 0x000ea80000300a00 */
[----:B------:R1:W-:Y:S04]  /*46780*/  STL [R1+0x4bc], R0 ;  /* 0x0004bc0001007387 */ /* 0x0003e80000100800 */
[----:B---3--:R3:W-:Y:S01]  /*46790*/  STL [R1+0x4c8], R58 ;  /* 0x0004c83a01007387 */ /* 0x0087e20000100800 */
[----:B-1----:R-:W-:-:S03]  /*467a0*/  IMAD.MOV.U32 R0, RZ, RZ, R59 ;  /* 0x000000ffff007224 */ /* 0x002fc600078e003b */
[----:B---3--:R-:W3:Y:S04]  /*467b0*/  LDL.LU.64 R58, [R1+0xbb8] ;  /* 0x000bb800013a7983 */ /* 0x008ee80000300a00 */
[----:B------:R1:W-:Y:S04]  /*467c0*/  STL [R1+0x4c4], R0 ;  /* 0x0004c40001007387 */ /* 0x0003e80000100800 */
[----:B------:R1:W-:Y:S02]  /*467d0*/  STL [R1+0x4d0], R166 ;  /* 0x0004d0a601007387 */ /* 0x0003e40000100800 */
[----:B-1----:R-:W-:-:S02]  /*467e0*/  IMAD.MOV.U32 R0, RZ, RZ, R167 ;  /* 0x000000ffff007224 */ /* 0x002fc400078e00a7 */
[----:B------:R-:W3:Y:S04]  /*467f0*/  LDL.LU.64 R166, [R1+0xbb0] ;  /* 0x000bb00001a67983 */ /* 0x000ee80000300a00 */
[----:B------:R1:W-:Y:S04]  /*46800*/  STL [R1+0x4cc], R0 ;  /* 0x0004cc0001007387 */ /* 0x0003e80000100800 */
[----:B------:R4:W-:Y:S01]  /*46810*/  STL [R1+0x4d8], R160 ;  /* 0x0004d8a001007387 */ /* 0x0009e20000100800 */
[----:B-1----:R-:W-:-:S03]  /*46820*/  IMAD.MOV.U32 R0, RZ, RZ, R161 ;  /* 0x000000ffff007224 */ /* 0x002fc600078e00a1 */
[----:B----4-:R-:W4:Y:S04]  /*46830*/  LDL.LU.64 R160, [R1+0xba8] ;  /* 0x000ba80001a07983 */ /* 0x010f280000300a00 */
[----:B------:R1:W-:Y:S04]  /*46840*/  STL [R1+0x4d4], R0 ;  /* 0x0004d40001007387 */ /* 0x0003e80000100800 */
[----:B------:R1:W-:Y:S02]  /*46850*/  STL [R1+0x4e0], R162 ;  /* 0x0004e0a201007387 */ /* 0x0003e40000100800 */
[----:B-1----:R-:W-:-:S02]  /*46860*/  IMAD.MOV.U32 R0, RZ, RZ, R163 ;  /* 0x000000ffff007224 */ /* 0x002fc400078e00a3 */
[----:B------:R-:W4:Y:S04]  /*46870*/  LDL.LU.64 R162, [R1+0xba0] ;  /* 0x000ba00001a27983 */ /* 0x000f280000300a00 */
        /* <DEDUP_REMOVED lines=26> */
[----:B-1----:R-:W-:-:S02]  /*46a20*/  IMAD.MOV.U32 R0, RZ, RZ, R179 ;  /* 0x000000ffff007224 */ /* 0x002fc400078e00b3 */
        /* <DEDUP_REMOVED lines=10> */
[----:B----4-:R4:W-:Y:S01]  /*46ad0*/  STL [R1+0x530], R160 ;  /* 0x000530a001007387 */ /* 0x0109e20000100800 */
[----:B-1----:R-:W-:-:S03]  /*46ae0*/  MOV R0, R161 ;  /* 0x000000a100007202 */ /* 0x002fc60000000f00 */
        /* <DEDUP_REMOVED lines=27> */
[----:B-1----:R-:W-:-:S03]  /*46ca0*/  MOV R0, R165 ;  /* 0x000000a500007202 */ /* 0x002fc60000000f00 */
        /* <DEDUP_REMOVED lines=55> */
[----:B-1----:R-:W-:-:S02]  /*47020*/  MOV R0, R167 ;  /* 0x000000a700007202 */ /* 0x002fc40000000f00 */
        /* <DEDUP_REMOVED lines=55> */
[----:B-1----:R-:W-:-:S03]  /*473a0*/  MOV R0, R173 ;  /* 0x000000ad00007202 */ /* 0x002fc60000000f00 */
        /* <DEDUP_REMOVED lines=27> */
[----:B-1----:R-:W-:-:S03]  /*47560*/  MOV R0, R59 ;  /* 0x0000003b00007202 */ /* 0x002fc60000000f00 */
        /* <DEDUP_REMOVED lines=55> */
[----:B-1----:R-:W-:-:S02]  /*478e0*/  MOV R0, R163 ;  /* 0x000000a300007202 */ /* 0x002fc40000000f00 */
        /* <DEDUP_REMOVED lines=1126> */
[----:B------:R-:W-:Y:S04]  /*4bf50*/  STL [R1+0xfdc], R178 ;  /* 0x000fdcb201007387 */ /* 0x000fe80000100800 */
[----:B------:R-:W2:Y:S01]  /*4bf60*/  LDL.LU.64 R176, [R1+0x90] ;  /* 0x0000900001b07983 */ /* 0x000ea20000300a00 */
[----:B-1----:R-:W-:-:S05]  /*4bf70*/  IMAD.MOV.U32 R0, RZ, RZ, R179 ;  /* 0x000000ffff007224 */ /* 0x002fca00078e00b3 */
        /* <DEDUP_REMOVED lines=17> */
[----:B-----5:R-:W-:Y:S04]  /*4c090*/  STL [R1+0x1004], R172 ;  /* 0x001004ac01007387 */ /* 0x020fe80000100800 */
[----:B------:R-:W5:Y:S01]  /*4c0a0*/  LDL.LU.64 R178, [R1+0x68] ;  /* 0x0000680001b27983 */ /* 0x000f620000300a00 */
[----:B-1----:R-:W-:-:S05]  /*4c0b0*/  IMAD.MOV.U32 R0, RZ, RZ, R173 ;  /* 0x000000ffff007224 */ /* 0x002fca00078e00ad */
[----:B------:R1:W-:Y:S04]  /*4c0c0*/  STL [R1+0x1000], R0 ;  /* 0x0010000001007387 */ /* 0x0003e80000100800 */
[----:B------:R1:W-:Y:S02]  /*4c0d0*/  STL [R1+0x100c], R56 ;  /* 0x00100c3801007387 */ /* 0x0003e40000100800 */
[----:B-1----:R-:W-:Y:S02]  /*4c0e0*/  IMAD.MOV.U32 R0, RZ, RZ, R57 ;  /* 0x000000ffff007224 */ /* 0x002fe400078e0039 */
[----:B------:R-:W5:Y:S04]  /*4c0f0*/  LDL.LU.64 R56, [R1+0x60] ;  /* 0x0000600001387983 */ /* 0x000f680000300a00 */
[----:B------:R1:W-:Y:S04]  /*4c100*/  STL [R1+0x1008], R0 ;  /* 0x0010080001007387 */ /* 0x0003e80000100800 */
[----:B------:R-:W-:Y:S04]  /*4c110*/  STL [R1+0x1014], R174 ;  /* 0x001014ae01007387 */ /* 0x000fe80000100800 */
[----:B------:R-:W5:Y:S01]  /*4c120*/  LDL.LU.64 R172, [R1+0x58] ;  /* 0x0000580001ac7983 */ /* 0x000f620000300a00 */
[----:B-1----:R-:W-:-:S05]  /*4c130*/  IMAD.MOV.U32 R0, RZ, RZ, R175 ;  /* 0x000000ffff007224 */ /* 0x002fca00078e00af */
[----:B------:R1:W-:Y:S02]  /*4c140*/  STL [R1+0x1010], R0 ;  /* 0x0010100001007387 */ /* 0x0003e40000100800 */
[----:B-1----:R-:W-:Y:S02]  /*4c150*/  IMAD.MOV.U32 R0, RZ, RZ, R169 ;  /* 0x000000ffff007224 */ /* 0x002fe400078e00a9 */
[----:B------:R-:W-:Y:S04]  /*4c160*/  STL [R1+0x101c], R168 ;  /* 0x00101ca801007387 */ /* 0x000fe80000100800 */
[----:B------:R-:W5:Y:S04]  /*4c170*/  LDL.LU.64 R174, [R1+0x50] ;  /* 0x0000500001ae7983 */ /* 0x000f680000300a00 */
[----:B------:R1:W-:Y:S04]  /*4c180*/  STL [R1+0x1018], R0 ;  /* 0x0010180001007387 */ /* 0x0003e80000100800 */
[----:B------:R2:W-:Y:S01]  /*4c190*/  STL [R1+0x1024], R170 ;  /* 0x001024aa01007387 */ /* 0x0005e20000100800 */
[----:B-1----:R-:W-:-:S03]  /*4c1a0*/  IMAD.MOV.U32 R0, RZ, RZ, R171 ;  /* 0x000000ffff007224 */ /* 0x002fc600078e00ab */
[----:B------:R-:W5:Y:S04]  /*4c1b0*/  LDL.LU.64 R168, [R1+0x48] ;  /* 0x0000480001a87983 */ /* 0x000f680000300a00 */
[----:B--2---:R-:W-:Y:S04]  /*4c1c0*/  STL [R1+0x102c], R164 ;  /* 0x00102ca401007387 */ /* 0x004fe80000100800 */
[----:B------:R1:W-:Y:S04]  /*4c1d0*/  STL [R1+0x1020], R0 ;  /* 0x0010200001007387 */ /* 0x0003e80000100800 */
[----:B------:R-:W2:Y:S01]  /*4c1e0*/  LDL.LU.64 R170, [R1+0x40] ;  /* 0x0000400001aa7983 */ /* 0x000ea20000300a00 */
[----:B-1----:R-:W-:-:S03]  /*4c1f0*/  MOV R0, R165 ;  /* 0x000000a500007202 */ /* 0x002fc60000000f00 */
[----:B------:R-:W-:Y:S04]  /*4c200*/  STL [R1+0x1034], R176 ;  /* 0x001034b001007387 */ /* 0x000fe80000100800 */
[----:B------:R1:W-:Y:S04]  /*4c210*/  STL [R1+0x1028], R0 ;  /* 0x0010280001007387 */ /* 0x0003e80000100800 */
[----:B------:R-:W2:Y:S01]  /*4c220*/  LDL.LU.64 R164, [R1+0x38] ;  /* 0x0000380001a47983 */ /* 0x000ea20000300a00 */
[----:B-1----:R-:W-:-:S03]  /*4c230*/  IMAD.MOV.U32 R0, RZ, RZ, R177 ;  /* 0x000000ffff007224 */ /* 0x002fc600078e00b1 */
[----:B---3--:R-:W-:Y:S04]  /*4c240*/  STL [R1+0x103c], R58 ;  /* 0x00103c3a01007387 */ /* 0x008fe80000100800 */
[----:B------:R1:W-:Y:S02]  /*4c250*/  STL [R1+0x1030], R0 ;  /* 0x0010300001007387 */ /* 0x0003e40000100800 */
[----:B-1----:R-:W-:Y:S02]  /*4c260*/  IMAD.MOV.U32 R0, RZ, RZ, R59 ;  /* 0x000000ffff007224 */ /* 0x002fe400078e003b */
[----:B------:R-:W3:Y:S04]  /*4c270*/  LDL.LU.64 R58, [R1+0x30] ;  /* 0x00003000013a7983 */ /* 0x000ee80000300a00 */
        /* <DEDUP_REMOVED lines=23> */
[----:B------:R-:W5:Y:S04]  /*4c3f0*/  LDL.LU.64 R172, [R1] ;  /* 0x0000000001ac7983 */ /* 0x000f680000300a00 */
[----:B------:R1:W-:Y:S04]  /*4c400*/  STL [R1+0x1068], R0 ;  /* 0x0010680001007387 */ /* 0x0003e80000100800 */
[----:B------:R1:W-:Y:S02]  /*4c410*/  STL [R1+0x1074], R174 ;  /* 0x001074ae01007387 */ /* 0x0003e40000100800 */
[----:B-1----:R-:W-:-:S02]  /*4c420*/  IMAD.MOV.U32 R0, RZ, RZ, R175 ;  /* 0x000000ffff007224 */ /* 0x002fc400078e00af */
[----:B------:R-:W-:Y:S04]  /*4c430*/  STL [R1+0x107c], R168 ;  /* 0x00107ca801007387 */ /* 0x000fe80000100800 */
[----:B------:R1:W-:Y:S04]  /*4c440*/  STL [R1+0x1070], R0 ;  /* 0x0010700001007387 */ /* 0x0003e80000100800 */
[----:B------:R-:W5:Y:S01]  /*4c450*/  LDL.LU.64 R174, [R1+0x13f8] ;  /* 0x0013f80001ae7983 */ /* 0x000f620000300a00 */
[----:B-1----:R-:W-:-:S03]  /*4c460*/  IMAD.MOV.U32 R0, RZ, RZ, R169 ;  /* 0x000000ffff007224 */ /* 0x002fc600078e00a9 */
[----:B--2---:R-:W-:Y:S04]  /*4c470*/  STL [R1+0x1084], R170 ;  /* 0x001084aa01007387 */ /* 0x004fe80000100800 */
[----:B------:R1:W-:Y:S04]  /*4c480*/  STL [R1+0x1078], R0 ;  /* 0x0010780001007387 */ /* 0x0003e80000100800 */
[----:B------:R-:W2:Y:S01]  /*4c490*/  LDL.LU.64 R168, [R1+0x1400] ;  /* 0x0014000001a87983 */ /* 0x000ea20000300a00 */
[----:B-1----:R-:W-:-:S03]  /*4c4a0*/  IMAD.MOV.U32 R0, RZ, RZ, R171 ;  /* 0x000000ffff007224 */ /* 0x002fc600078e00ab */
[----:B------:R-:W-:Y:S04]  /*4c4b0*/  STL [R1+0x108c], R164 ;  /* 0x00108ca401007387 */ /* 0x000fe80000100800 */
[----:B------:R1:W-:Y:S04]  /*4c4c0*/  STL [R1+0x1080], R0 ;  /* 0x0010800001007387 */ /* 0x0003e80000100800 */
[----:B------:R-:W2:Y:S04]  /*4c4d0*/  LDL.LU.64 R170, [R1+0x1408] ;  /* 0x0014080001aa7983 */ /* 0x000ea80000300a00 */
[----:B------:R-:W2:Y:S01]  /*4c4e0*/  LDL.LU.64 R176, [R1+0x1410] ;  /* 0x0014100001b07983 */ /* 0x000ea20000300a00 */
[----:B-1----:R-:W-:-:S05]  /*4c4f0*/  MOV R0, R165 ;  /* 0x000000a500007202 */ /* 0x002fca0000000f00 */
[----:B------:R1:W-:Y:S04]  /*4c500*/  STL [R1+0x1088], R0 ;  /* 0x0010880001007387 */ /* 0x0003e80000100800 */
[----:B---3--:R3:W-:Y:S01]  /*4c510*/  STL [R1+0x1094], R58 ;  /* 0x0010943a01007387 */ /* 0x0087e20000100800 */
[----:B-1----:R-:W-:-:S03]  /*4c520*/  IMAD.MOV.U32 R0, RZ, RZ, R59 ;  /* 0x000000ffff007224 */ /* 0x002fc600078e003b */
[----:B---3--:R-:W3:Y:S04]  /*4c530*/  LDL.LU.64 R58, [R1+0x1418] ;  /* 0x00141800013a7983 */ /* 0x008ee80000300a00 */
[----:B------:R1:W-:Y:S04]  /*4c540*/  STL [R1+0x1090], R0 ;  /* 0x0010900001007387 */ /* 0x0003e80000100800 */
[----:B------:R4:W-:Y:S04]  /*4c550*/  STL [R1+0x109c], R166 ;  /* 0x00109ca601007387 */ /* 0x0009e80000100800 */
[----:B------:R-:W3:Y:S01]  /*4c560*/  LDL.LU.64 R164, [R1+0x1420] ;  /* 0x0014200001a47983 */ /* 0x000ee20000300a00 */
[----:B-1----:R-:W-:-:S05]  /*4c570*/  IMAD.MOV.U32 R0, RZ, RZ, R167 ;  /* 0x000000ffff007224 */ /* 0x002fca00078e00a7 */
[----:B------:R1:W-:Y:S04]  /*4c580*/  STL [R1+0x1098], R0 ;  /* 0x0010980001007387 */ /* 0x0003e80000100800 */
[----:B----4-:R4:W-:Y:S04]  /*4c590*/  STL [R1+0x10a4], R160 ;  /* 0x0010a4a001007387 */ /* 0x0109e80000100800 */
[----:B------:R-:W3:Y:S01]  /*4c5a0*/  LDL.LU.64 R166, [R1+0x1428] ;  /* 0x0014280001a67983 */ /* 0x000ee20000300a00 */
        /* <DEDUP_REMOVED lines=12> */
[----:B-1----:R-:W-:-:S03]  /*4c670*/  MOV R0, R57 ;  /* 0x0000003900007202 */ /* 0x002fc60000000f00 */
[----:B------:R-:W-:Y:S04]  /*4c680*/  STL [R1+0x10c4], R172 ;  /* 0x0010c4ac01007387 */ /* 0x000fe80000100800 */
[----:B------:R1:W-:Y:S04]  /*4c690*/  STL [R1+0x10b8], R0 ;  /* 0x0010b80001007387 */ /* 0x0003e80000100800 */
[----:B------:R-:W5:Y:S01]  /*4c6a0*/  LDL.LU.64 R56, [R1+0x1448] ;  /* 0x0014480001387983 */ /* 0x000f620000300a00 */
[----:B-1----:R-:W-:-:S03]  /*4c6b0*/  IMAD.MOV.U32 R0, RZ, RZ, R173 ;  /* 0x000000ffff007224 */ /* 0x002fc600078e00ad */
        /* <DEDUP_REMOVED lines=12> */
[----:B------:R-:W-:Y:S04]  /*4c780*/  STL [R1+0x10e4], R176 ;  /* 0x0010e4b001007387 */ /* 0x000fe80000100800 */
[----:B------:R1:W-:Y:S04]  /*4c790*/  STL [R1+0x10d8], R0 ;  /* 0x0010d80001007387 */ /* 0x0003e80000100800 */
[----:B------:R-:W2:Y:S01]  /*4c7a0*/  LDL.LU.64 R170, [R1+0x1468] ;  /* 0x0014680001aa7983 */ /* 0x000ea20000300a00 */
[----:B-1----:R-:W-:-:S03]  /*4c7b0*/  IMAD.MOV.U32 R0, RZ, RZ, R177 ;  /* 0x000000ffff007224 */ /* 0x002fc600078e00b1 */
[----:B---3--:R-:W-:Y:S04]  /*4c7c0*/  STL [R1+0x10ec], R58 ;  /* 0x0010ec3a01007387 */ /* 0x008fe80000100800 */
[----:B------:R1:W-:Y:S02]  /*4c7d0*/  STL [R1+0x10e0], R0 ;  /* 0x0010e00001007387 */ /* 0x0003e40000100800 */
[----:B-1----:R-:W-:Y:S02]  /*4c7e0*/  MOV R0, R59 ;  /* 0x0000003b00007202 */ /* 0x002fe40000000f00 */
[----:B------:R-:W3:Y:S04]  /*4c7f0*/  LDL.LU.64 R58, [R1+0x1470] ;  /* 0x00147000013a7983 */ /* 0x000ee80000300a00 */
[----:B------:R1:W-:Y:S04]  /*4c800*/  STL [R1+0x10e8], R0 ;  /* 0x0010e80001007387 */ /* 0x0003e80000100800 */
[----:B------:R1:W-:Y:S02]  /*4c810*/  STL [R1+0x10f4], R164 ;  /* 0x0010f4a401007387 */ /* 0x0003e40000100800 */
[----:B-1----:R-:W-:-:S02]  /*4c820*/  IMAD.MOV.U32 R0, RZ, RZ, R165 ;  /* 0x000000ffff007224 */ /* 0x002fc400078e00a5 */
[----:B------:R-:W-:Y:S04]  /*4c830*/  STL [R1+0x10fc], R166 ;  /* 0x0010fca601007387 */ /* 0x000fe80000100800 */
[----:B------:R1:W-:Y:S04]  /*4c840*/  STL [R1+0x10f0], R0 ;  /* 0x0010f00001007387 */ /* 0x0003e80000100800 */
[----:B------:R-:W3:Y:S01]  /*4c850*/  LDL.LU.64 R164, [R1+0x1478] ;  /* 0x0014780001a47983 */ /* 0x000ee20000300a00 */
[----:B-1----:R-:W-:-:S03]  /*4c860*/  IMAD.MOV.U32 R0, RZ, RZ, R167 ;  /* 0x000000ffff007224 */ /* 0x002fc600078e00a7 */
[----:B----4-:R-:W-:Y:S04]  /*4c870*/  STL [R1+0x1104], R160 ;  /* 0x001104a001007387 */ /* 0x010fe80000100800 */
[----:B------:R1:W-:Y:S04]  /*4c880*/  STL [R1+0x10f8], R0 ;  /* 0x0010f80001007387 */ /* 0x0003e80000100800 */
[----:B------:R-:W4:Y:S01]  /*4c890*/  LDL.LU.64 R166, [R1+0x1480] ;  /* 0x0014800001a67983 */ /* 0x000f220000300a00 */
        /* <DEDUP_REMOVED lines=11> */
[----:B------:R-:W-:Y:S01]  /*4c950*/  STL [R1+0x1124], R172 ;  /* 0x001124ac01007387 */ /* 0x000fe20000100800 */
[----:B-1----:R-:W-:-:S05]  /*4c960*/  MOV R0, R57 ;  /* 0x0000003900007202 */ /* 0x002fca0000000f00 */
        /* <DEDUP_REMOVED lines=8> */
[----:B------:R1:W-:Y:S04]  /*4c9f0*/  STL [R1+0x1128], R0 ;  /* 0x0011280001007387 */ /* 0x0003e80000100800 */
[----:B------:R-:W2:Y:S04]  /*4ca00*/  LDL.64 R176, [R1+0x16a8] ;  /* 0x0016a80001b07983 */ /* 0x000ea80000100a00 */
[----:B------:R-:W2:Y:S01]  /*4ca10*/  LDL.64 R178, [R1+0x16b0] ;  /* 0x0016b00001b27983 */ /* 0x000ea20000100a00 */
[----:B-1----:R-:W-:-:S05]  /*4ca20*/  IMAD.MOV.U32 R0, RZ, RZ, R169 ;  /* 0x000000ffff007224 */ /* 0x002fca00078e00a9 */
[----:B------:R1:W-:Y:S04]  /*4ca30*/  STL [R1+0x1130], R0 ;  /* 0x0011300001007387 */ /* 0x0003e80000100800 */
[----:B------:R-:W-:Y:S04]  /*4ca40*/  STL [R1+0x113c], R170 ;  /* 0x00113caa01007387 */ /* 0x000fe80000100800 */
[----:B------:R-:W2:Y:S01]  /*4ca50*/  LDL.64 R172, [R1+0x16b8] ;  /* 0x0016b80001ac7983 */ /* 0x000ea20000100a00 */
[----:B-1----:R-:W-:-:S03]  /*4ca60*/  IMAD.MOV.U32 R0, RZ, RZ, R171 ;  /* 0x000000ffff007224 */ /* 0x002fc600078e00ab */
[----:B------:R-:W2:Y:S04]  /*4ca70*/  LDL.64 R174, [R1+0x16c0] ;  /* 0x0016c00001ae7983 */ /* 0x000ea80000100a00 */
[----:B------:R1:W-:Y:S04]  /*4ca80*/  STL [R1+0x1138], R0 ;  /* 0x0011380001007387 */ /* 0x0003e80000100800 */
[----:B---3--:R3:W-:Y:S04]  /*4ca90*/  STL [R1+0x1144], R58 ;  /* 0x0011443a01007387 */ /* 0x0087e80000100800 */
[----:B------:R-:W2:Y:S01]  /*4caa0*/  LDL.LU.64 R168, [R1+0x16c8] ;  /* 0x0016c80001a87983 */ /* 0x000ea20000300a00 */
[----:B-1----:R-:W-:-:S03]  /*4cab0*/  IMAD.MOV.U32 R0, RZ, RZ, R59 ;  /* 0x000000ffff007224 */ /* 0x002fc600078e003b */
[----:B---3--:R-:W3:Y:S04]  /*4cac0*/  LDL.LU.64 R58, [R1+0x16d0] ;  /* 0x0016d000013a7983 */ /* 0x008ee80000300a00 */
[----:B------:R1:W-:Y:S04]  /*4cad0*/  STL [R1+0x1140], R0 ;  /* 0x0011400001007387 */ /* 0x0003e80000100800 */
[----:B------:R4:W-:Y:S04]  /*4cae0*/  STL [R1+0x114c], R164 ;  /* 0x00114ca401007387 */ /* 0x0009e80000100800 */
[----:B------:R-:W3:Y:S01]  /*4caf0*/  LDL.LU.64 R170, [R1+0x16d8] ;  /* 0x0016d80001aa7983 */ /* 0x000ee20000300a00 */
[----:B-1----:R-:W-:-:S03]  /*4cb00*/  MOV R0, R165 ;  /* 0x000000a500007202 */ /* 0x002fc60000000f00 */
        /* <DEDUP_REMOVED lines=11> */
[----:B-1----:R-:W-:-:S05]  /*4cbc0*/  IMAD.MOV.U32 R0, RZ, RZ, R163 ;  /* 0x000000ffff007224 */ /* 0x002fca00078e00a3 */
[----:B------:R1:W-:Y:S04]  /*4cbd0*/  STL [R1+0x1160], R0 ;  /* 0x0011600001007387 */ /* 0x0003e80000100800 */
[----:B------:R-:W-:Y:S04]  /*4cbe0*/  STL [R1+0x116c], R42 ;  /* 0x00116c2a01007387 */ /* 0x000fe80000100800 */
[----:B------:R-:W-:Y:S01]  /*4cbf0*/  STL [R1+0x1168], R43 ;  /* 0x0011682b01007387 */ /* 0x000fe20000100800 */
[----:B-1----:R-:W-:-:S03]  /*4cc00*/  IMAD.MOV.U32 R0, RZ, RZ, R57 ;  /* 0x000000ffff007224 */ /* 0x002fc600078e0039 */
[----:B------:R1:W-:Y:S04]  /*4cc10*/  STL [R1+0x1174], R56 ;  /* 0x0011743801007387 */ /* 0x0003e80000100800 */
[----:B------:R-:W5:Y:S04]  /*4cc20*/  LDL.LU.64 R162, [R1+0x16f8] ;  /* 0x0016f80001a27983 */ /* 0x000f680000300a00 */
[----:B------:R-:W-:Y:S04]  /*4cc30*/  STL [R1+0x117c], R246 ;  /* 0x00117cf601007387 */ /* 0x000fe80000100800 */
[----:B------:R1:W-:Y:S04]  /*4cc40*/  STL [R1+0x1170], R0 ;  /* 0x0011700001007387 */ /* 0x0003e80000100800 */
[----:B-1----:R-:W5:Y:S01]  /*4cc50*/  LDL.LU.64 R56, [R1+0x1700] ;  /* 0x0017000001387983 */ /* 0x002f620000300a00 */
[----:B------:R-:W-:-:S03]  /*4cc60*/  IMAD.MOV.U32 R0, RZ, RZ, R247 ;  /* 0x000000ffff007224 */ /* 0x000fc600078e00f7 */
[----:B--2---:R-:W-:Y:S04]  /*4cc70*/  STL [R1+0x1184], R176 ;  /* 0x001184b001007387 */ /* 0x004fe80000100800 */
[----:B------:R1:W-:Y:S04]  /*4cc80*/  STL [R1+0x1178], R0 ;  /* 0x0011780001007387 */ /* 0x0003e80000100800 */
[----:B------:R-:W-:Y:S01]  /*4cc90*/  STL [R1+0x118c], R178 ;  /* 0x00118cb201007387 */ /* 0x000fe20000100800 */
[----:B-1----:R-:W-:-:S05]  /*4cca0*/  MOV R0, R177 ;  /* 0x000000b100007202 */ /* 0x002fca0000000f00 */
[----:B------:R1:W-:Y:S04]  /*4ccb0*/  STL [R1+0x1180], R0 ;  /* 0x0011800001007387 */ /* 0x0003e80000100800 */
[----:B------:R-:W-:Y:S01]  /*4ccc0*/  STL [R1+0x1194], R172 ;  /* 0x001194ac01007387 */ /* 0x000fe20000100800 */
[----:B-1----:R-:W-:-:S05]  /*4ccd0*/  IMAD.MOV.U32 R0, RZ, RZ, R179 ;  /* 0x000000ffff007224 */ /* 0x002fca00078e00b3 */
[----:B------:R1:W-:Y:S04]  /*4cce0*/  STL [R1+0x1188], R0 ;  /* 0x0011880001007387 */ /* 0x0003e80000100800 */
[----:B------:R-:W-:Y:S01]  /*4ccf0*/  STL [R1+0x119c], R174 ;  /* 0x00119cae01007387 */ /* 0x000fe20000100800 */
[----:B-1----:R-:W-:-:S05]  /*4cd00*/  IMAD.MOV.U32 R0, RZ, RZ, R173 ;  /* 0x000000ffff007224 */ /* 0x002fca00078e00ad */
[----:B------:R1:W-:Y:S02]  /*4cd10*/  STL [R1+0x1190], R0 ;  /* 0x0011900001007387 */ /* 0x0003e40000100800 */
[----:B-1----:R-:W-:Y:S02]  /*4cd20*/  IMAD.MOV.U32 R0, RZ, RZ, R175 ;  /* 0x000000ffff007224 */ /* 0x002fe400078e00af */
[----:B------:R-:W-:Y:S04]  /*4cd30*/  STL [R1+0x11a4], R168 ;  /* 0x0011a4a801007387 */ /* 0x000fe80000100800 */
[----:B------:R1:W-:Y:S04]  /*4cd40*/  STL [R1+0x1198], R0 ;  /* 0x0011980001007387 */ /* 0x0003e80000100800 */
[----:B---3--:R-:W-:Y:S01]  /*4cd50*/  STL [R1+0x11ac], R58 ;  /* 0x0011ac3a01007387 */ /* 0x008fe20000100800 */
[----:B-1----:R-:W-:-:S05]  /*4cd60*/  IMAD.MOV.U32 R0, RZ, RZ, R169 ;  /* 0x000000ffff007224 */ /* 0x002fca00078e00a9 */
[----:B------:R1:W-:Y:S04]  /*4cd70*/  STL [R1+0x11a0], R0 ;  /* 0x0011a00001007387 */ /* 0x0003e80000100800 */
[----:B------:R-:W-:Y:S01]  /*4cd80*/  STL [R1+0x11b4], R170 ;  /* 0x0011b4aa01007387 */ /* 0x000fe20000100800 */
[----:B-1----:R-:W-:-:S05]  /*4cd90*/  IMAD.MOV.U32 R0, RZ, RZ, R59 ;  /* 0x000000ffff007224 */ /* 0x002fca00078e003b */
[----:B------:R1:W-:Y:S04]  /*4cda0*/  STL [R1+0x11a8], R0 ;  /* 0x0011a80001007387 */ /* 0x0003e80000100800 */
[----:B------:R-:W2:Y:S01]  /*4cdb0*/  LDL.LU.64 R58, [R1+0x1708] ;  /* 0x00170800013a7983 */ /* 0x000ea20000300a00 */
[----:B-1----:R-:W-:-:S03]  /*4cdc0*/  MOV R0, R171 ;  /* 0x000000ab00007202 */ /* 0x002fc60000000f00 */
[----:B----4-:R-:W-:Y:S04]  /*4cdd0*/  STL [R1+0x11bc], R164 ;  /* 0x0011bca401007387 */ /* 0x010fe80000100800 */
[----:B------:R1:W-:Y:S04]  /*4cde0*/  STL [R1+0x11b0], R0 ;  /* 0x0011b00001007387 */ /* 0x0003e80000100800 */
[----:B------:R-:W3:Y:S01]  /*4cdf0*/  LDL.LU.64 R246, [R1+0x1710] ;  /* 0x0017100001f67983 */ /* 0x000ee20000300a00 */
[----:B-1----:R-:W-:-:S05]  /*4ce00*/  IMAD.MOV.U32 R0, RZ, RZ, R165 ;  /* 0x000000ffff007224 */ /* 0x002fca00078e00a5 */
[----:B------:R1:W-:Y:S04]  /*4ce10*/  STL [R1+0x11b8], R0 ;  /* 0x0011b80001007387 */ /* 0x0003e80000100800 */
[----:B-----5:R-:W-:Y:S04]  /*4ce20*/  STL [R1+0x11c4], R166 ;  /* 0x0011c4a601007387 */ /* 0x020fe80000100800 */
[----:B------:R-:W4:Y:S01]  /*4ce30*/  LDL.LU.64 R176, [R1+0x1718] ;  /* 0x0017180001b07983 */ /* 0x000f220000300a00 */
[----:B-1----:R-:W-:-:S03]  /*4ce40*/  IMAD.MOV.U32 R0, RZ, RZ, R167 ;  /* 0x000000ffff007224 */ /* 0x002fc600078e00a7 */
[----:B------:R-:W4:Y:S04]  /*4ce50*/  LDL.LU.64 R168, [R1+0x1720] ;  /* 0x0017200001a87983 */ /* 0x000f280000300a00 */
[----:B------:R1:W-:Y:S04]  /*4ce60*/  STL [R1+0x11c0], R0 ;  /* 0x0011c00001007387 */ /* 0x0003e80000100800 */
[----:B------:R-:W-:Y:S04]  /*4ce70*/  STL [R1+0x11cc], R160 ;  /* 0x0011cca001007387 */ /* 0x000fe80000100800 */
[----:B------:R-:W4:Y:S01]  /*4ce80*/  LDL.LU.64 R170, [R1+0x1728] ;  /* 0x0017280001aa7983 */ /* 0x000f220000300a00 */
[----:B-1----:R-:W-:-:S03]  /*4ce90*/  IMAD.MOV.U32 R0, RZ, RZ, R161 ;  /* 0x000000ffff007224 */ /* 0x002fc600078e00a1 */
[----:B------:R-:W4:Y:S04]  /*4cea0*/  LDL.LU.64 R164, [R1+0x1730] ;  /* 0x0017300001a47983 */ /* 0x000f280000300a00 */
[----:B------:R1:W-:Y:S04]  /*4ceb0*/  STL [R1+0x11c8], R0 ;  /* 0x0011c80001007387 */ /* 0x0003e80000100800 */
[----:B------:R-:W-:Y:S01]  /*4cec0*/  STL [R1+0x11d4], R162 ;  /* 0x0011d4a201007387 */ /* 0x000fe20000100800 */
[----:B-1----:R-:W-:-:S03]  /*4ced0*/  IMAD.MOV.U32 R0, RZ, RZ, R163 ;  /* 0x000000ffff007224 */ /* 0x002fc600078e00a3 */
[----:B------:R-:W4:Y:S04]  /*4cee0*/  LDL.LU.64 R166, [R1+0x1738] ;  /* 0x0017380001a67983 */ /* 0x000f280000300a00 */
[----:B------:R-:W-:Y:S04]  /*4cef0*/  STL [R1+0x11dc], R56 ;  /* 0x0011dc3801007387 */ /* 0x000fe80000100800 */
[----:B------:R1:W-:Y:S04]  /*4cf00*/  STL [R1+0x11d0], R0 ;  /* 0x0011d00001007387 */ /* 0x0003e80000100800 */
[----:B------:R-:W4:Y:S01]  /*4cf10*/  LDL.LU.64 R160, [R1+0x1740] ;  /* 0x0017400001a07983 */ /* 0x000f220000300a00 */
[----:B-1----:R-:W-:-:S05]  /*4cf20*/  IMAD.MOV.U32 R0, RZ, RZ, R57 ;  /* 0x000000ffff007224 */ /* 0x002fca00078e0039 */
[----:B------:R1:W-:Y:S04]  /*4cf30*/  STL [R1+0x11d8], R0 ;  /* 0x0011d80001007387 */ /* 0x0003e80000100800 */
[----:B------:R-:W-:Y:S04]  /*4cf40*/  STL [R1+0x11e4], R72 ;  /* 0x0011e44801007387 */ /* 0x000fe80000100800 */
[----:B------:R-:W-:Y:S04]  /*4cf50*/  STL [R1+0x11e0], R73 ;  /* 0x0011e04901007387 */ /* 0x000fe80000100800 */
[----:B------:R-:W-:Y:S04]  /*4cf60*/  STL [R1+0x11ec], R74 ;  /* 0x0011ec4a01007387 */ /* 0x000fe80000100800 */
[----:B------:R-:W4:Y:S04]  /*4cf70*/  LDL.LU.64 R162, [R1+0x1748] ;  /* 0x0017480001a27983 */ /* 0x000f280000300a00 */
[----:B------:R-:W-:Y:S04]  /*4cf80*/  STL [R1+0x11e8], R75 ;  /* 0x0011e84b01007387 */ /* 0x000fe80000100800 */
[----:B------:R-:W-:Y:S04]  /*4cf90*/  STL [R1+0x11f4], R76 ;  /* 0x0011f44c01007387 */ /* 0x000fe80000100800 */
[----:B------:R-:W-:Y:S04]  /*4cfa0*/  STL [R1+0x11f0], R77 ;  /* 0x0011f04d01007387 */ /* 0x000fe80000100800 */
[----:B------:R-:W4:Y:S04]  /*4cfb0*/  LDL.LU.64 R178, [R1+0x1750] ;  /* 0x0017500001b27983 */ /* 0x000f280000300a00 */
[----:B------:R-:W-:Y:S04]  /*4cfc0*/  STL [R1+0x11fc], R78 ;  /* 0x0011fc4e01007387 */ /* 0x000fe80000100800 */
[----:B------:R-:W4:Y:S04]  /*4cfd0*/  LDL.LU.64 R172, [R1+0x1758] ;  /* 0x0017580001ac7983 */ /* 0x000f280000300a00 */
[----:B------:R-:W-:Y:S04]  /*4cfe0*/  STL [R1+0x11f8], R79 ;  /* 0x0011f84f01007387 */ /* 0x000fe80000100800 */
[----:B------:R-:W4:Y:S04]  /*4cff0*/  LDL.LU.64 R174, [R1+0x1760] ;  /* 0x0017600001ae7983 */ /* 0x000f280000300a00 */
[----:B--2---:R2:W-:Y:S04]  /*4d000*/  STL [R1+0x1204], R58 ;  /* 0x0012043a01007387 */ /* 0x0045e80000100800 */
[----:B------:R-:W5:Y:S01]  /*4d010*/  LDL.LU.64 R56, [R1+0x1768] ;  /* 0x0017680001387983 */ /* 0x000f620000300a00 */
[----:B-1----:R-:W-:-:S03]  /*4d020*/  MOV R0, R59 ;  /* 0x0000003b00007202 */ /* 0x002fc60000000f00 */
[----:B--2---:R-:W2:Y:S04]  /*4d030*/  LDL.LU.64 R58, [R1+0x1770] ;  /* 0x00177000013a7983 */ /* 0x004ea80000300a00 */
[----:B------:R1:W-:Y:S04]  /*4d040*/  STL [R1+0x1200], R0 ;  /* 0x0012000001007387 */ /* 0x0003e80000100800 */
[----:B---3--:R-:W-:Y:S01]  /*4d050*/  STL [R1+0x120c], R246 ;  /* 0x00120cf601007387 */ /* 0x008fe20000100800 */
[----:B-1----:R-:W-:-:S03]  /*4d060*/  IMAD.MOV.U32 R0, RZ, RZ, R247 ;  /* 0x000000ffff007224 */ /* 0x002fc600078e00f7 */
[----:B----4-:R-:W-:Y:S04]  /*4d070*/  STL [R1+0x1214], R176 ;  /* 0x001214b001007387 */ /* 0x010fe80000100800 */
[----:B------:R1:W-:Y:S04]  /*4d080*/  STL [R1+0x1208], R0 ;  /* 0x0012080001007387 */ /* 0x0003e80000100800 */
[----:B------:R-:W-:Y:S01]  /*4d090*/  STL [R1+0x121c], R168 ;  /* 0x00121ca801007387 */ /* 0x000fe20000100800 */
[----:B-1----:R-:W-:-:S05]  /*4d0a0*/  IMAD.MOV.U32 R0, RZ, RZ, R177 ;  /* 0x000000ffff007224 */ /* 0x002fca00078e00b1 */
        /* <DEDUP_REMOVED lines=10> */
[----:B------:R-:W3:Y:S04]  /*4d150*/  LDL.LU.64 R168, [R1+0x1778] ;  /* 0x0017780001a87983 */ /* 0x000ee80000300a00 */
[----:B------:R-:W4:Y:S01]  /*4d160*/  LDL.LU.64 R170, [R1+0x1780] ;  /* 0x0017800001aa7983 */ /* 0x000f220000300a00 */
[----:B-1----:R-:W-:-:S05]  /*4d170*/  MOV R0, R167 ;  /* 0x000000a700007202 */ /* 0x002fca0000000f00 */
[----:B------:R1:W-:Y:S04]  /*4d180*/  STL [R1+0x1230], R0 ;  /* 0x0012300001007387 */ /* 0x0003e80000100800 */
[----:B------:R1:W-:Y:S04]  /*4d190*/  STL [R1+0x123c], R160 ;  /* 0x00123ca001007387 */ /* 0x0003e80000100800 */
[----:B------:R-:W4:Y:S01]  /*4d1a0*/  LDL.LU.64 R164, [R1+0x1788] ;  /* 0x0017880001a47983 */ /* 0x000f220000300a00 */
[----:B-1----:R-:W-:-:S03]  /*4d1b0*/  IMAD.MOV.U32 R0, RZ, RZ, R161 ;  /* 0x000000ffff007224 */ /* 0x002fc600078e00a1 */
[----:B------:R-:W4:Y:S04]  /*4d1c0*/  LDL.LU.64 R166, [R1+0x1790] ;  /* 0x0017900001a67983 */ /* 0x000f280000300a00 */
[----:B------:R1:W-:Y:S04]  /*4d1d0*/  STL [R1+0x1238], R0 ;  /* 0x0012380001007387 */ /* 0x0003e80000100800 */
[----:B------:R1:W-:Y:S04]  /*4d1e0*/  STL [R1+0x1244], R162 ;  /* 0x001244a201007387 */ /* 0x0003e80000100800 */
[----:B------:R-:W4:Y:S01]  /*4d1f0*/  LDL.LU.64 R160, [R1+0x1798] ;  /* 0x0017980001a07983 */ /* 0x000f220000300a00 */
[----:B-1----:R-:W-:-:S03]  /*4d200*/  IMAD.MOV.U32 R0, RZ, RZ, R163 ;  /* 0x000000ffff007224 */ /* 0x002fc600078e00a3 */
[----:B------:R-:W4:Y:S04]  /*4d210*/  LDL.LU.64 R162, [R1+0x17a0] ;  /* 0x0017a00001a27983 */ /* 0x000f280000300a00 */
[----:B------:R1:W-:Y:S04]  /*4d220*/  STL [R1+0x1240], R0 ;  /* 0x0012400001007387 */ /* 0x0003e80000100800 */
[----:B------:R-:W-:Y:S01]  /*4d230*/  STL [R1+0x124c], R178 ;  /* 0x00124cb201007387 */ /* 0x000fe20000100800 */
[----:B-1----:R-:W-:-:S03]  /*4d240*/  IMAD.MOV.U32 R0, RZ, RZ, R179 ;  /* 0x000000ffff007224 */ /* 0x002fc600078e00b3 */
[----:B------:R-:W-:Y:S04]  /*4d250*/  STL [R1+0x1254], R172 ;  /* 0x001254ac01007387 */ /* 0x000fe80000100800 */
[----:B------:R1:W-:Y:S04]  /*4d260*/  STL [R1+0x1248], R0 ;  /* 0x0012480001007387 */ /* 0x0003e80000100800 */
[----:B------:R-:W-:Y:S01]  /*4d270*/  STL [R1+0x125c], R174 ;  /* 0x00125cae01007387 */ /* 0x000fe20000100800 */
[----:B-1----:R-:W-:-:S05]  /*4d280*/  IMAD.MOV.U32 R0, RZ, RZ, R173 ;  /* 0x000000ffff007224 */ /* 0x002fca00078e00ad */
[----:B------:R1:W-:Y:S02]  /*4d290*/  STL [R1+0x1250], R0 ;  /* 0x0012500001007387 */ /* 0x0003e40000100800 */
[----:B-1----:R-:W-:Y:S02]  /*4d2a0*/  IMAD.MOV.U32 R0, RZ, RZ, R175 ;  /* 0x000000ffff007224 */ /* 0x002fe400078e00af */
[----:B-----5:R-:W-:Y:S04]  /*4d2b0*/  STL [R1+0x1264], R56 ;  /* 0x0012643801007387 */ /* 0x020fe80000100800 */
[----:B------:R1:W-:Y:S04]  /*4d2c0*/  STL [R1+0x1258], R0 ;  /* 0x0012580001007387 */ /* 0x0003e80000100800 */
[----:B--2---:R-:W-:Y:S01]  /*4d2d0*/  STL [R1+0x126c], R58 ;  /* 0x00126c3a01007387 */ /* 0x004fe20000100800 */
[----:B-1----:R-:W-:-:S05]  /*4d2e0*/  MOV R0, R57 ;  /* 0x0000003900007202 */ /* 0x002fca0000000f00 */
[----:B------:R1:W-:Y:S04]  /*4d2f0*/  STL [R1+0x1260], R0 ;  /* 0x0012600001007387 */ /* 0x0003e80000100800 */
[----:B------:R-:W-:Y:S01]  /*4d300*/  STL [R1+0x1274], R108 ;  /* 0x0012746c01007387 */ /* 0x000fe20000100800 */
[----:B-1----:R-:W-:-:S05]  /*4d310*/  IMAD.MOV.U32 R0, RZ, RZ, R59 ;  /* 0x000000ffff007224 */ /* 0x002fca00078e003b */
[----:B------:R3:W-:Y:S04]  /*4d320*/  STL [R1+0x1268], R0 ;  /* 0x0012680001007387 */ /* 0x0007e80000100800 */
[----:B------:R-:W-:Y:S04]  /*4d330*/  STL [R1+0x1270], R109 ;  /* 0x0012706d01007387 */ /* 0x000fe80000100800 */
[----:B------:R-:W-:Y:S04]  /*4d340*/  STL [R1+0x127c], R110 ;  /* 0x00127c6e01007387 */ /* 0x000fe80000100800 */
[----:B------:R-:W-:Y:S04]  /*4d350*/  STL [R1+0x1278], R111 ;  /* 0x0012786f01007387 */ /* 0x000fe80000100800 */
[----:B------:R-:W-:Y:S04]  /*4d360*/  STL [R1+0x1284], R112 ;  /* 0x0012847001007387 */ /* 0x000fe80000100800 */
[----:B------:R-:W2:Y:S04]  /*4d370*/  LDL.LU.64 R56, [R1+0x17a8] ;  /* 0x0017a80001387983 */ /* 0x000ea80000300a00 */
[----:B------:R-:W-:Y:S04]  /*4d380*/  STL [R1+0x1280], R113 ;  /* 0x0012807101007387 */ /* 0x000fe80000100800 */
[----:B------:R-:W-:Y:S04]  /*4d390*/  STL [R1+0x128c], R114 ;  /* 0x00128c7201007387 */ /* 0x000fe80000100800 */
[----:B------:R-:W-:Y:S04]  /*4d3a0*/  STL [R1+0x1288], R115 ;  /* 0x0012887301007387 */ /* 0x000fe80000100800 */
[----:B------:R-:W5:Y:S01]  /*4d3b0*/  LDL.LU.64 R58, [R1+0x17b0] ;  /* 0x0017b000013a7983 */ /* 0x000f620000300a00 */
[----:B---3--:R-:W-:-:S03]  /*4d3c0*/  IMAD.MOV.U32 R0, RZ, RZ, R169 ;  /* 0x000000ffff007224 */ /* 0x008fc600078e00a9 */
[----:B------:R-:W-:Y:S04]  /*4d3d0*/  STL [R1+0x1294], R168 ;  /* 0x001294a801007387 */ /* 0x000fe80000100800 */
[----:B----4-:R-:W-:Y:S04]  /*4d3e0*/  STL [R1+0x129c], R170 ;  /* 0x00129caa01007387 */ /* 0x010fe80000100800 */
[----:B------:R1:W-:Y:S02]  /*4d3f0*/  STL [R1+0x1290], R0 ;  /* 0x0012900001007387 */ /* 0x0003e40000100800 */
[----:B-1----:R-:W-:-:S02]  /*4d400*/  IMAD.MOV.U32 R0, RZ, RZ, R171 ;  /* 0x000000ffff007224 */ /* 0x002fc400078e00ab */
[----:B------:R-:W-:Y:S04]  /*4d410*/  STL [R1+0x12a4], R164 ;  /* 0x0012a4a401007387 */ /* 0x000fe80000100800 */
        /* <DEDUP_REMOVED lines=23> */
[----:B------:R-:W3:Y:S04]  /*4d590*/  LDL.LU.64 R172, [R1+0x17b8] ;  /* 0x0017b80001ac7983 */ /* 0x000ee80000300a00 */
[----:B------:R-:W-:Y:S04]  /*4d5a0*/  STL [R1+0x12e8], R139 ;  /* 0x0012e88b01007387 */ /* 0x000fe80000100800 */
[----:B------:R-:W4:Y:S04]  /*4d5b0*/  LDL.LU.64 R174, [R1+0x17c0] ;  /* 0x0017c00001ae7983 */ /* 0x000f280000300a00 */
[----:B--2---:R-:W-:Y:S04]  /*4d5c0*/  STL [R1+0x12f4], R56 ;  /* 0x0012f43801007387 */ /* 0x004fe80000100800 */
[----:B------:R-:W2:Y:S01]  /*4d5d0*/  LDL.LU.64 R168, [R1+0x17c8] ;  /* 0x0017c80001a87983 */ /* 0x000ea20000300a00 */
[----:B-1----:R-:W-:-:S03]  /*4d5e0*/  IMAD.MOV.U32 R0, RZ, RZ, R57 ;  /* 0x000000ffff007224 */ /* 0x002fc600078e0039 */
[----:B------:R-:W2:Y:S04]  /*4d5f0*/  LDL.LU.64 R170, [R1+0x17d0] ;  /* 0x0017d00001aa7983 */ /* 0x000ea80000300a00 */
[----:B------:R1:W-:Y:S04]  /*4d600*/  STL [R1+0x12f0], R0 ;  /* 0x0012f00001007387 */ /* 0x0003e80000100800 */
[----:B-----5:R5:W-:Y:S04]  /*4d610*/  STL [R1+0x12fc], R58 ;  /* 0x0012fc3a01007387 */ /* 0x020be80000100800 */
[----:B------:R-:W2:Y:S01]  /*4d620*/  LDL.LU.64 R164, [R1+0x17d8] ;  /* 0x0017d80001a47983 */ /* 0x000ea20000300a00 */
[----:B-1----:R-:W-:-:S03]  /*4d630*/  IMAD.MOV.U32 R0, RZ, RZ, R59 ;  /* 0x000000ffff007224 */ /* 0x002fc600078e003b */
[----:B------:R-:W2:Y:S04]  /*4d640*/  LDL.LU.64 R166, [R1+0x17e0] ;  /* 0x0017e00001a67983 */ /* 0x000ea80000300a00 */
[----:B------:R3:W-:Y:S04]  /*4d650*/  STL [R1+0x12f8], R0 ;  /* 0x0012f80001007387 */ /* 0x0007e80000100800 */
[----:B------:R-:W-:Y:S04]  /*4d660*/  STL [R1+0x1304], R144 ;  /* 0x0013049001007387 */ /* 0x000fe80000100800 */
[----:B------:R-:W2:Y:S04]  /*4d670*/  LDL.LU.64 R160, [R1+0x17e8] ;  /* 0x0017e80001a07983 */ /* 0x000ea80000300a00 */
[----:B------:R-:W-:Y:S04]  /*4d680*/  STL [R1+0x1300], R145 ;  /* 0x0013009101007387 */ /* 0x000fe80000100800 */
[----:B------:R-:W2:Y:S04]  /*4d690*/  LDL.LU.64 R162, [R1+0x17f0] ;  /* 0x0017f00001a27983 */ /* 0x000ea80000300a00 */
[----:B------:R-:W-:Y:S04]  /*4d6a0*/  STL [R1+0x130c], R146 ;  /* 0x00130c9201007387 */ /* 0x000fe80000100800 */
[----:B------:R-:W2:Y:S04]  /*4d6b0*/  LDL.LU.64 R56, [R1+0x17f8] ;  /* 0x0017f80001387983 */ /* 0x000ea80000300a00 */
[----:B------:R-:W-:Y:S04]  /*4d6c0*/  STL [R1+0x1308], R147 ;  /* 0x0013089301007387 */ /* 0x000fe80000100800 */
[----:B-----5:R-:W5:Y:S04]  /*4d6d0*/  LDL.LU.64 R58, [R1+0x1800] ;  /* 0x00180000013a7983 */ /* 0x020f680000300a00 */
        /* <DEDUP_REMOVED lines=12> */
[----:B---3--:R-:W-:-:S03]  /*4d7a0*/  IMAD.MOV.U32 R0, RZ, RZ, R173 ;  /* 0x000000ffff007224 */ /* 0x008fc600078e00ad */
[----:B------:R-:W-:Y:S04]  /*4d7b0*/  STL [R1+0x1344], R172 ;  /* 0x001344ac01007387 */ /* 0x000fe80000100800 */
[----:B----4-:R-:W-:Y:S04]  /*4d7c0*/  STL [R1+0x134c], R174 ;  /* 0x00134cae01007387 */ /* 0x010fe80000100800 */
[----:B------:R1:W-:Y:S02]  /*4d7d0*/  STL [R1+0x1340], R0 ;  /* 0x0013400001007387 */ /* 0x0003e40000100800 */
[----:B-1----:R-:W-:-:S02]  /*4d7e0*/  IMAD.MOV.U32 R0, RZ, RZ, R175 ;  /* 0x000000ffff007224 */ /* 0x002fc400078e00af */
        /* <DEDUP_REMOVED lines=20> */
[----:B-----5:R-:W-:Y:S01]  /*4d930*/  STL [R1+0x138c], R58 ;  /* 0x00138c3a01007387 */ /* 0x020fe20000100800 */
        /* <DEDUP_REMOVED lines=22> */
[----:B------:R-:W1:Y:S04]  /*4daa0*/  LDL.LU.64 R174, [R1+0x1808] ;  /* 0x0018080001ae7983 */ /* 0x000e680000300a00 */
[----:B------:R-:W-:Y:S04]  /*4dab0*/  STL [R1+0x13dc], R198 ;  /* 0x0013dcc601007387 */ /* 0x000fe80000100800 */
[----:B------:R-:W2:Y:S04]  /*4dac0*/  LDL.LU.64 R168, [R1+0x1810] ;  /* 0x0018100001a87983 */ /* 0x000ea80000300a00 */
        /* <DEDUP_REMOVED lines=12> */
[----:B------:R-:W-:Y:S04]  /*4db90*/  STL [R1+0x1400], R209 ;  /* 0x001400d101007387 */ /* 0x000fe80000100800 */
[----:B------:R-:W5:Y:S04]  /*4dba0*/  LDL.LU.64 R166, [R1+0x1828] ;  /* 0x0018280001a67983 */ /* 0x000f680000300a00 */
        /* <DEDUP_REMOVED lines=9> */
[----:B------:R-:W-:Y:S04]  /*4dc40*/  STL [R1+0x1418], R215 ;  /* 0x001418d701007387 */ /* 0x000fe80000100800 */
[----:B------:R-:W-:Y:S04]  /*4dc50*/  STL [R1+0x1424], R216 ;  /* 0x001424d801007387 */ /* 0x000fe80000100800 */
[----:B------:R-:W-:Y:S04]  /*4dc60*/  STL [R1+0x1420], R217 ;  /* 0x001420d901007387 */ /* 0x000fe80000100800 */
[----:B------:R-:W-:Y:S04]  /*4dc70*/  STL [R1+0x142c], R218 ;  /* 0x00142cda01007387 */ /* 0x000fe80000100800 */
[----:B------:R-:W-:Y:S01]  /*4dc80*/  STL [R1+0x1428], R219 ;  /* 0x001428db01007387 */ /* 0x000fe20000100800 */
[----:B-1----:R-:W-:-:S03]  /*4dc90*/  IMAD.MOV.U32 R0, RZ, RZ, R175 ;  /* 0x000000ffff007224 */ /* 0x002fc600078e00af */
[----:B------:R-:W-:Y:S04]  /*4dca0*/  STL [R1+0x1434], R174 ;  /* 0x001434ae01007387 */ /* 0x000fe80000100800 */
[----:B--2---:R-:W-:Y:S04]  /*4dcb0*/  STL [R1+0x143c], R168 ;  /* 0x00143ca801007387 */ /* 0x004fe80000100800 */
        /* <DEDUP_REMOVED lines=8> */
[----:B------:R-:W-:Y:S01]  /*4dd40*/  STL [R1+0x1450], R229 ;  /* 0x001450e501007387 */ /* 0x000fe20000100800 */
[----:B---3--:R-:W-:-:S03]  /*4dd50*/  IMAD.MOV.U32 R0, RZ, RZ, R171 ;  /* 0x000000ffff007224 */ /* 0x008fc600078e00ab */
[----:B------:R-:W-:Y:S04]  /*4dd60*/  STL [R1+0x145c], R230 ;  /* 0x00145ce601007387 */ /* 0x000fe80000100800 */
[----:B------:R-:W-:Y:S04]  /*4dd70*/  STL [R1+0x1458], R231 ;  /* 0x001458e701007387 */ /* 0x000fe80000100800 */
[----:B------:R-:W-:Y:S04]  /*4dd80*/  STL [R1+0x1464], R170 ;  /* 0x001464aa01007387 */ /* 0x000fe80000100800 */
[----:B----4-:R-:W-:Y:S04]  /*4dd90*/  STL [R1+0x146c], R164 ;  /* 0x00146ca401007387 */ /* 0x010fe80000100800 */
[----:B------:R1:W-:Y:S04]  /*4dda0*/  STL [R1+0x1460], R0 ;  /* 0x0014600001007387 */ /* 0x0003e80000100800 */
[----:B-----5:R-:W-:Y:S01]  /*4ddb0*/  STL [R1+0x1474], R166 ;  /* 0x001474a601007387 */ /* 0x020fe20000100800 */
        /* <DEDUP_REMOVED lines=13> */
[----:B------:R-:W-:Y:S04]  /*4de90*/  STL [R1+0x1488], R0 ;  /* 0x0014880001007387 */ /* 0x000fe80000100800 */
[----:B------:R1:W-:Y:S04]  /*4dea0*/  STL [R1+0x149c], R250 ;  /* 0x00149cfa01007387 */ /* 0x0003e80000100800 */
[----:B-1----:R-:W1:Y:S01]  /*4deb0*/  S2R R250, SR_TID.X ;  /* 0x0000000000fa7919 */ /* 0x002e620000002100 */
[----:B------:R-:W-:-:S05]  /*4dec0*/  IMAD.MOV.U32 R0, RZ, RZ, R59 ;  /* 0x000000ffff007224 */ /* 0x000fca00078e003b */
[----:B------:R2:W-:Y:S02]  /*4ded0*/  STL [R1+0x1490], R0 ;  /* 0x0014900001007387 */ /* 0x0005e40000100800 */
[----:B--2---:R-:W-:-:S05]  /*4dee0*/  IMAD.MOV.U32 R0, RZ, RZ, R251 ;  /* 0x000000ffff007224 */ /* 0x004fca00078e00fb */
[----:B------:R2:W-:Y:S01]  /*4def0*/  STL [R1+0x1498], R0 ;  /* 0x0014980001007387 */ /* 0x0005e20000100800 */
[C---:B-1----:R-:W-:Y:S01]  /*4df00*/  LOP3.LUT R2, R250.reuse, 0x7, RZ, 0xc0, !PT ;  /* 0x00000007fa027812 */ /* 0x042fe200078ec0ff */
[C---:B------:R-:W-:Y:S01]  /*4df10*/  IMAD.SHL.U32 R5, R250.reuse, 0x2, RZ ;  /* 0x00000002fa057824 */ /* 0x040fe200078e00ff */
[----:B--2---:R-:W-:-:S03]  /*4df20*/  SHF.L.U32 R0, R250, 0x7, RZ ;  /* 0x00000007fa007819 */ /* 0x004fc600000006ff */
[----:B------:R-:W-:Y:S01]  /*4df30*/  IMAD.SHL.U32 R4, R2, 0x10, RZ ;  /* 0x0000001002047824 */ /* 0x000fe200078e00ff */
[----:B------:R-:W-:-:S05]  /*4df40*/  LOP3.LUT R0, R0, 0x3000, RZ, 0xc0, !PT ;  /* 0x0000300000007812 */ /* 0x000fca00078ec0ff */
[----:B------:R-:W-:Y:S01]  /*4df50*/  IMAD R2, R2, 0x200, R0 ;  /* 0x0000020002027824 */ /* 0x000fe200078e0200 */
[----:B------:R-:W-:Y:S01]  /*4df60*/  LOP3.LUT R0, R4, 0x30, R5, 0x78, !PT ;  /* 0x0000003004007812 */ /* 0x000fe200078e7805 */
[----:B------:R1:W-:Y:S04]  /*4df70*/  STL [R1+0x14a4], R248 ;  /* 0x0014a4f801007387 */ /* 0x0003e80000100800 */
[----:B------:R-:W-:Y:S01]  /*4df80*/  IMAD.IADD R36, R2, 0x1, R0 ;  /* 0x0000000102247824 */ /* 0x000fe200078e0200 */
[----:B------:R1:W-:Y:S04]  /*4df90*/  STL [R1+0x14a0], R249 ;  /* 0x0014a0f901007387 */ /* 0x0003e80000100800 */
[----:B------:R1:W-:Y:S04]  /*4dfa0*/  STL [R1+0xc0], RZ ;  /* 0x0000c0ff01007387 */ /* 0x0003e80000100800 */
[----:B------:R1:W-:Y:S04]  /*4dfb0*/  STL [R1+0xc4], RZ ;  /* 0x0000c4ff01007387 */ /* 0x0003e80000100800 */
[----:B------:R1:W-:Y:S04]  /*4dfc0*/  STL [R1+0x16ac], R36 ;  /* 0x0016ac2401007387 */ /* 0x0003e80000100800 */
        /* <DEDUP_REMOVED lines=92> */
[----:B------:R1:W-:Y:S01]  /*4e590*/  STL [R1+0x228], RZ ;  /* 0x000228ff01007387 */ /* 0x0003e20000100800 */
[----:B------:R-:W-:-:S03]  /*4e5a0*/  SHF.R.S32.HI R3, RZ, 0x1f, R252 ;  /* 0x0000001fff037819 */ /* 0x000fc600000114fc */
[----:B------:R1:W-:Y:S01]  /*4e5b0*/  STL [R1+0x22c], RZ ;  /* 0x00022cff01007387 */ /* 0x0003e20000100800 */
[----:B------:R-:W-:-:S03]  /*4e5c0*/  LOP3.LUT R7, R250, 0x3, RZ, 0xc0, !PT ;  /* 0x00000003fa077812 */ /* 0x000fc600078ec0ff */
[----:B------:R1:W-:Y:S01]  /*4e5d0*/  STL [R1+0x210], RZ ;  /* 0x000210ff01007387 */ /* 0x0003e20000100800 */
[----:B------:R-:W-:-:S03]  /*4e5e0*/  LOP3.LUT R6, R250, 0x1c, RZ, 0xc0, !PT ;  /* 0x0000001cfa067812 */ /* 0x000fc600078ec0ff */
[----:B------:R1:W-:Y:S04]  /*4e5f0*/  STL [R1+0x214], RZ ;  /* 0x000214ff01007387 */ /* 0x0003e80000100800 */
[----:B------:R1:W-:Y:S01]  /*4e600*/  STL [R1+0x218], RZ ;  /* 0x000218ff01007387 */ /* 0x0003e20000100800 */
[----:B------:R-:W-:-:S03]  /*4e610*/  LEA.HI R3, R3, R252, RZ, 0x7 ;  /* 0x000000fc03037211 */ /* 0x000fc600078f38ff */
[----:B------:R1:W-:Y:S04]  /*4e620*/  STL [R1+0x21c], RZ ;  /* 0x00021cff01007387 */ /* 0x0003e80000100800 */
[----:B------:R1:W-:Y:S01]  /*4e630*/  STL [R1+0x200], RZ ;  /* 0x000200ff01007387 */ /* 0x0003e20000100800 */
[----:B------:R-:W-:-:S03]  /*4e640*/  IMAD R7, R7, 0x120, R6 ;  /* 0x0000012007077824 */ /* 0x000fc600078e0206 */
[----:B------:R1:W-:Y:S04]  /*4e650*/  STL [R1+0x204], RZ ;  /* 0x000204ff01007387 */ /* 0x0003e80000100800 */
[----:B------:R1:W-:Y:S01]  /*4e660*/  STL [R1+0x208], RZ ;  /* 0x000208ff01007387 */ /* 0x0003e20000100800 */
[----:B------:R-:W-:-:S03]  /*4e670*/  SHF.R.S32.HI R0, RZ, 0x7, R3 ;  /* 0x00000007ff007819 */ /* 0x000fc60000011403 */
[----:B------:R1:W-:Y:S04]  /*4e680*/  STL [R1+0x20c], RZ ;  /* 0x00020cff01007387 */ /* 0x0003e80000100800 */
[----:B------:R1:W-:Y:S04]  /*4e690*/  STL [R1+0x150], RZ ;  /* 0x000150ff01007387 */ /* 0x0003e80000100800 */
[----:B------:R1:W-:Y:S01]  /*4e6a0*/  STL [R1+0x154], RZ ;  /* 0x000154ff01007387 */ /* 0x0003e20000100800 */
[----:B------:R-:W-:-:S03]  /*4e6b0*/  LOP3.LUT R2, R7, 0x20, RZ, 0x3c, !PT ;  /* 0x0000002007027812 */ /* 0x000fc600078e3cff */
[----:B------:R1:W-:Y:S01]  /*4e6c0*/  STL [R1+0x158], RZ ;  /* 0x000158ff01007387 */ /* 0x0003e20000100800 */
[----:B------:R-:W-:-:S03]  /*4e6d0*/  IADD3 R2, R0, -0x2, RZ ;  /* 0xfffffffe00027810 */ /* 0x000fc60007ffe0ff */
[----:B------:R1:W-:Y:S01]  /*4e6e0*/  STL [R1+0x15c], RZ ;  /* 0x00015cff01007387 */ /* 0x0003e20000100800 */
[----:B------:R-:W-:-:S03]  /*4e6f0*/  LOP3.LUT R0, R36, 0x40, RZ, 0x3c, !PT ;  /* 0x0000004024007812 */ /* 0x000fc600078e3cff */
        /* <DEDUP_REMOVED lines=8> */
[----:B------:R1:W-:Y:S01]  /*4e780*/  STL [R1+0x16b4], R0 ;  /* 0x0016b40001007387 */ /* 0x0003e20000100800 */
[----:B------:R-:W-:Y:S01]  /*4e790*/  USHF.R.S32.HI UR9, URZ, 0x1f, UR5 ;  /* 0x0000001f3f097899 */ /* 0x000fe20008011405 */
[----:B------:R-:W-:Y:S01]  /*4e7a0*/  CS2R R140, SRZ ;  /* 0x00000000008c7805 */ /* 0x000fe2000001ff00 */
[----:B------:R-:W-:Y:S01]  /*4e7b0*/  USHF.R.S32.HI UR10, URZ, 0x1f, UR6 ;  /* 0x0000001f3f0a7899 */ /* 0x000fe20008011406 */
        /* <DEDUP_REMOVED lines=69> */
[----:B------:R-:W-:-:S02]  /*4ec10*/  LOP3.LUT R4, R7, 0x40, RZ, 0x3c, !PT ;  /* 0x0000004007047812 */ /* 0x000fc400078e3cff */
[----:B------:R-:W-:Y:S01]  /*4ec20*/  LOP3.LUT R3, R7, 0x60, RZ, 0x3c, !PT ;  /* 0x0000006007037812 */ /* 0x000fe200078e3cff */
[----:B------:R-:W-:Y:S02]  /*4ec30*/  UIADD3 UR7, UR4, -0x100, URZ ;  /* 0xffffff0004077890 */ /* 0x000fe4000fffe03f */
[----:B------:R-:W-:Y:S02]  /*4ec40*/  USHF.L.U32 UR14, UR5, 0x2, URZ ;  /* 0x00000002050e7899 */ /* 0x000fe4000800063f */
[----:B------:R-:W-:Y:S02]  /*4ec50*/  USHF.L.U64.HI UR9, UR5, 0x2, UR9 ;  /* 0x0000000205097899 */ /* 0x000fe40008010209 */
[----:B------:R-:W-:Y:S02]  /*4ec60*/  USHF.L.U32 UR11, UR6, 0x2, URZ ;  /* 0x00000002060b7899 */ /* 0x000fe4000800063f */
[----:B------:R-:W-:Y:S02]  /*4ec70*/  UMOV UR4, URZ ;  /* 0x0000003f00047c82 */ /* 0x000fe40008000000 */
[----:B------:R-:W-:-:S02]  /*4ec80*/  UMOV UR8, 0x1 ;  /* 0x0000000100087882 */ /* 0x000fc40000000000 */
[----:B------:R-:W-:Y:S02]  /*4ec90*/  USHF.L.U64.HI UR10, UR6, 0x2, UR10 ;  /* 0x00000002060a7899 */ /* 0x000fe4000801020a */
[----:B-1----:R-:W-:Y:S02]  /*4eca0*/  UMOV UR5, 0xffffffff ;  /* 0xffffffff00057882 */ /* 0x002fe40000000000 */
.L_x_1:
[----:B------:R-:W2:Y:S01]  /*4ecb0*/  LDL R5, [R1+0x16ac] ;  /* 0x0016ac0001057983 */ /* 0x000ea20000100800 */
[----:B------:R-:W-:Y:S01]  /*4ecc0*/  UIADD3 UR5, UR5, 0x1, URZ ;  /* 0x0000000105057890 */ /* 0x000fe2000fffe03f */
[----:B------:R-:W-:-:S04]  /*4ecd0*/  DEPBAR.LE SB0, 0x2 ;  /* 0x000080800000791a */ /* 0x000fc80000000000 */
[----:B------:R-:W3:Y:S04]  /*4ece0*/  LDL.LU.64 R76, [R1+0xc0] ;  /* 0x0000c000014c7983 */ /* 0x000ee80000300a00 */
[----:B------:R-:W3:Y:S01]  /*4ecf0*/  LDL.LU.64 R78, [R1+0xc8] ;  /* 0x0000c800014e7983 */ /* 0x000ee20000300a00 */
[----:B------:R-:W-:-:S03]  /*4ed00*/  UISETP.GT.AND UP0, UPT, UR5, 0x1, UPT ;  /* 0x000000010500788c */ /* 0x000fc6000bf04270 */
[----:B------:R-:W-:Y:S01]  /*4ed10*/  STL.64 [R1+0x2538], R162 ;  /* 0x002538a201007387 */ /* 0x000fe20000100a00 */
[----:B------:R-:W-:-:S03]  /*4ed20*/  USEL UR5, UR5, URZ, !UP0 ;  /* 0x0000003f05057287 */ /* 0x000fc6000c000000 */
[----:B------:R-:W-:Y:S03]  /*4ed30*/  STL.64 [R1+0x2530], R160 ;  /* 0x002530a001007387 */ /* 0x000fe60000100a00 */
[----:B------:R-:W-:Y:S01]  /*4ed40*/  IMAD.U32 R3, RZ, RZ, UR5 ;  /* 0x00000005ff037e24 */ /* 0x000fe2000f8e00ff */
[----:B------:R-:W-:Y:S04]  /*4ed50*/  STL.64 [R1+0x2528], R58 ;  /* 0x0025283a01007387 */ /* 0x000fe80000100a00 */
[----:B------:R1:W-:Y:S04]  /*4ed60*/  STL.64 [R1+0x2520], R56 ;  /* 0x0025203801007387 */ /* 0x0003e80000100a00 */
[----:B------:R-:W4:Y:S04]  /*4ed70*/  S2R R0, SR_TID.X ;  /* 0x0000000000007919 */ /* 0x000f280000002100 */
[----:B-1----:R-:W5:Y:S04]  /*4ed80*/  LDL.LU.64 R56, [R1+0xa0] ;  /* 0x0000a00001387983 */ /* 0x002f680000300a00 */
[----:B------:R-:W5:Y:S01]  /*4ed90*/  LDL.LU.64 R58, [R1+0xa8] ;  /* 0x0000a800013a7983 */ /* 0x000f620000300a00 */
[----:B----4-:R-:W-:-:S02]  /*4eda0*/  LOP3.LUT R4, R0, 0x1c, RZ, 0xc0, !PT ;  /* 0x0000001c00047812 */ /* 0x010fc400078ec0ff */
[C---:B------:R-:W-:Y:S02]  /*4edb0*/  LOP3.LUT R2, R0.reuse, 0x3, RZ, 0xc0, !PT ;  /* 0x0000000300027812 */ /* 0x040fe400078ec0ff */
[C---:B------:R-:W-:Y:S02]  /*4edc0*/  LOP3.LUT R7, R0.reuse, 0x1c, RZ, 0xc0, !PT ;  /* 0x0000001c00077812 */ /* 0x040fe400078ec0ff */
[----:B------:R-:W-:Y:S01]  /*4edd0*/  LOP3.LUT R6, R0, 0x3, RZ, 0xc0, !PT ;  /* 0x0000000300067812 */ /* 0x000fe200078ec0ff */
[----:B------:R-:W-:Y:S01]  /*4ede0*/  IMAD R2, R2, 0x120, R4 ;  /* 0x0000012002027824 */ /* 0x000fe200078e0204 */
[----:B------:R-:W-:-:S03]  /*4edf0*/  MOV R0, UR5 ;  /* 0x0000000500007c02 */ /* 0x000fc60008000f00 */
[----:B------:R-:W-:Y:S01]  /*4ee00*/  IMAD R6, R6, 0x120, R7 ;  /* 0x0000012006067824 */ /* 0x000fe200078e0207 */
[----:B------:R-:W-:Y:S01]  /*4ee10*/  LOP3.LUT R2, R2, 0x20, RZ, 0x3c, !PT ;  /* 0x0000002002027812 */ /* 0x000fe200078e3cff */
[----:B------:R-:W-:Y:S02]  /*4ee20*/  IMAD.U32 R4, RZ, RZ, UR5 ;  /* 0x00000005ff047e24 */ /* 0x000fe4000f8e00ff */
[----:B------:R-:W-:Y:S01]  /*4ee30*/  IMAD R3, R3, 0x8000, R6 ;  /* 0x0000800003037824 */ /* 0x000fe200078e0206 */
[----:B------:R-:W-:Y:S01]  /*4ee40*/  BAR.SYNC.DEFER_BLOCKING 0x0 ;  /* 0x0000000000007b1d */ /* 0x000fe20000010000 */
[----:B------:R-:W-:-:S05]  /*4ee50*/  IMAD R252, R0, 0x8000, R2 ;  /* 0x0000800000fc7824 */ /* 0x000fca00078e0202 */
[----:B------:R-:W1:Y:S04]  /*4ee60*/  S2R R2, SR_TID.X ;  /* 0x0000000000027919 */ /* 0x000e680000002100 */
[----:B------:R-:W-:Y:S04]  /*4ee70*/  LDS R216, [R3+0x80000] ;  /* 0x0800000003d87984 */ /* 0x000fe80000000800 */
[----:B------:R-:W-:Y:S01]  /*4ee80*/  LDS R218, [R3+0x80400] ;  /* 0x0804000003da7984 */ /* 0x000fe20000000800 */
[C---:B-1----:R-:W-:Y:S02]  /*4ee90*/  LOP3.LUT R37, R2.reuse, 0x1c, RZ, 0xc0, !PT ;  /* 0x0000001c02257812 */ /* 0x042fe400078ec0ff */
[----:B------:R-:W-:Y:S01]  /*4eea0*/  LOP3.LUT R36, R2, 0x3, RZ, 0xc0, !PT ;  /* 0x0000000302247812 */ /* 0x000fe200078ec0ff */
[----:B------:R-:W-:Y:S04]  /*4eeb0*/  LDS R217, [R252+0x80000] ;  /* 0x08000000fcd97984 */ /* 0x000fe80000000800 */
[----:B------:R-:W-:Y:S01]  /*4eec0*/  IMAD R36, R36, 0x120, R37 ;  /* 0x0000012024247824 */ /* 0x000fe200078e0225 */
[----:B------:R-:W-:Y:S04]  /*4eed0*/  LDS R219, [R252+0x80400] ;  /* 0x08040000fcdb7984 */ /* 0x000fe80000000800 */
[----:B------:R-:W-:Y:S01]  /*4eee0*/  LOP3.LUT R36, R36, 0x40, RZ, 0x3c, !PT ;  /* 0x0000004024247812 */ /* 0x000fe200078e3cff */
[----:B------:R-:W-:Y:S04]  /*4eef0*/  LDS R72, [R3+0x80080] ;  /* 0x0800800003487984 */ /* 0x000fe80000000800 */
[----:B------:R-:W-:Y:S01]  /*4ef00*/  IMAD R160, R4, 0x8000, R36 ;  /* 0x0000800004a07824 */ /* 0x000fe200078e0224 */
[C---:B------:R-:W-:Y:S01]  /*4ef10*/  LOP3.LUT R7, R2.reuse, 0x1c, RZ, 0xc0, !PT ;  /* 0x0000001c02077812 */ /* 0x040fe200078ec0ff */
[----:B------:R-:W-:Y:S01]  /*4ef20*/  LDS R74, [R3+0x80480] ;  /* 0x08048000034a7984 */ /* 0x000fe20000000800 */
[----:B------:R-:W-:Y:S01]  /*4ef30*/  LOP3.LUT R6, R2, 0x3, RZ, 0xc0, !PT ;  /* 0x0000000302067812 */ /* 0x000fe200078ec0ff */
[----:B------:R-:W-:-:S02]  /*4ef40*/  IMAD.U32 R2, RZ, RZ, UR5 ;  /* 0x00000005ff027e24 */ /* 0x000fc4000f8e00ff */
[----:B------:R-:W-:Y:S02]  /*4ef50*/  LDS R224, [R160+0x80000] ;  /* 0x08000000a0e07984 */ /* 0x000fe40000000800 */
[----:B------:R-:W-:Y:S02]  /*4ef60*/  IMAD R6, R6, 0x120, R7 ;  /* 0x0000012006067824 */ /* 0x000fe400078e0207 */
[----:B------:R-:W-:Y:S03]  /*4ef70*/  LDS R226, [R160+0x80400] ;  /* 0x08040000a0e27984 */ /* 0x000fe60000000800 */
[----:B------:R-:W-:Y:S01]  /*4ef80*/  LOP3.LUT R6, R6, 0x60, RZ, 0x3c, !PT ;  /* 0x0000006006067812 */ /* 0x000fe200078e3cff */
[----:B------:R-:W-:Y:S03]  /*4ef90*/  LDS R40, [R160+0x80080] ;  /* 0x08008000a0287984 */ /* 0x000fe60000000800 */
[----:B------:R-:W-:Y:S01]  /*4efa0*/  LEA R2, R2, R6, 0xf ;  /* 0x0000000602027211 */ /* 0x000fe200078e78ff */
[----:B------:R-:W-:Y:S04]  /*4efb0*/  LDS R42, [R160+0x80480] ;  /* 0x08048000a02a7984 */ /* 0x000fe80000000800 */
[----:B------:R-:W-:Y:S04]  /*4efc0*/  LDS R225, [R2+0x80000] ;  /* 0x0800000002e17984 */ /* 0x000fe80000000800 */
[----:B------:R-:W-:Y:S04]  /*4efd0*/  LDS R227, [R2+0x80400] ;  /* 0x0804000002e37984 */ /* 0x000fe80000000800 */
[----:B------:R-:W-:Y:S04]  /*4efe0*/  LDS R41, [R2+0x80080] ;  /* 0x0800800002297984 */ /* 0x000fe80000000800 */
[----:B------:R-:W-:Y:S04]  /*4eff0*/  LDS R43, [R2+0x80480] ;  /* 0x08048000022b7984 */ /* 0x000fe80000000800 */
[----:B------:R-:W-:Y:S04]  /*4f000*/  LDS R73, [R252+0x80080] ;  /* 0x08008000fc497984 */ /* 0x000fe80000000800 */
[----:B------:R-:W-:Y:S04]  /*4f010*/  LDS R75, [R252+0x80480] ;  /* 0x08048000fc4b7984 */ /* 0x000fe80000000800 */
[----:B------:R-:W-:Y:S04]  /*4f020*/  STL [R1+0x470], R160 ;  /* 0x000470a001007387 */ /* 0x000fe80000100800 */
[----:B------:R-:W-:Y:S01]  /*4f030*/  STL [R1+0x474], R2 ;  /* 0x0004740201007387 */ /* 0x000fe20000100800 */
[----:B--2---:R-:W-:-:S05]  /*4f040*/  IMAD R0, R0, 0x40000, R5 ;  /* 0x0004000000007824 */ /* 0x004fca00078e0205 */
[----:B------:R-:W3:Y:S04]  /*4f050*/  LDSM.16.M88.4 R36, [R0] ;  /* 0x000000000024783b */ /* 0x000ee80000000200 */
[----:B------:R-:W5:Y:S04]  /*4f060*/  LDSM.16.M88.4 R4, [R0+0x4000] ;  /* 0x004000000004783b */ /* 0x000f680000000200 */
[----:B------:R-:W1:Y:S04]  /*4f070*/  LDSM.16.M88.4 R212, [R0+0x8000] ;  /* 0x0080000000d4783b */ /* 0x000e680000000200 */
[----:B------:R-:W-:Y:S04]  /*4f080*/  LDSM.16.M88.4 R188, [R0+0x28000] ;  /* 0x0280000000bc783b */ /* 0x000fe80000000200 */
[----:B------:R-:W-:Y:S04]  /*4f090*/  LDSM.16.M88.4 R148, [R0+0x3c000] ;  /* 0x03c000000094783b */ /* 0x000fe80000000200 */
[----:B------:R-:W-:Y:S04]  /*4f0a0*/  LDSM.16.M88.4 R208, [R0+0xc000] ;  /* 0x00c0000000d0783b */ /* 0x000fe80000000200 */
[----:B------:R-:W2:Y:S04]  /*4f0b0*/  LDSM.16.M88.4 R112, [R0+0x10000] ;  /* 0x010000000070783b */ /* 0x000ea80000000200 */
[----:B------:R-:W4:Y:S04]  /*4f0c0*/  LDSM.16.M88.4 R108, [R0+0x14000] ;  /* 0x01400000006c783b */ /* 0x000f280000000200 */
[----:B------:R-:W1:Y:S04]  /*4f0d0*/  LDSM.16.M88.4 R204, [R0+0x18000] ;  /* 0x0180000000cc783b */ /* 0x000e680000000200 */
[----:B------:R-:W1:Y:S01]  /*4f0e0*/  LDSM.16.M88.4 R200, [R0+0x1c000] ;  /* 0x01c0000000c8783b */ /* 0x000e620000000200 */
[-C--:B---3--:R-:W-:Y:S03]  /*4f0f0*/  HMMA.1688.F32.TF32 R76, R216, R36.reuse, R76 ;  /* 0x00000024d84c723c */ /* 0x088fe6000008104c */
[----:B------:R-:W3:Y:S04]  /*4f100*/  LDSM.16.M88.4 R196, [R0+0x20000] ;  /* 0x0200000000c4783b */ /* 0x000ee80000000200 */
[----:B------:R-:W1:Y:S01]  /*4f110*/  LDSM.16.M88.4 R192, [R0+0x24000] ;  /* 0x0240000000c0783b */ /* 0x000e620000000200 */
[-C--:B------:R-:W-:Y:S03]  /*4f120*/  HMMA.1688.F32.TF32 R96, R224, R36.reuse, R96 ;  /* 0x00000024e060723c */ /* 0x080fe60000081060 */
[----:B------:R-:W-:Y:S04]  /*4f130*/  LDSM.16.M88.4 R180, [R0+0x30000] ;  /* 0x0300000000b4783b */ /* 0x000fe80000000200 */
[----:B------:R-:W1:Y:S01]  /*4f140*/  LDSM.16.M88.4 R184, [R0+0x2c000] ;  /* 0x02c0000000b8783b */ /* 0x000e620000000200 */
[-C--:B------:R-:W-:Y:S03]  /*4f150*/  HMMA.1688.F32.TF32 R52, R72, R36.reuse, R52 ;  /* 0x000000244834723c */ /* 0x080fe60000081034 */
[----:B------:R-:W1:Y:S04]  /*4f160*/  LDSM.16.M88.4 R156, [R0+0x34000] ;  /* 0x03400000009c783b */ /* 0x000e680000000200 */
[----:B------:R-:W1:Y:S04]  /*4f170*/  LDSM.16.M88.4 R152, [R0+0x38000] ;  /* 0x038000000098783b */ /* 0x000e680000000200 */
[----:B------:R-:W-:Y:S04]  /*4f180*/  STL.64 [R1+0x10], R76 ;  /* 0x0000104c01007387 */ /* 0x000fe80000100a00 */
[----:B------:R2:W-:Y:S02]  /*4f190*/  STL.64 [R1+0x18], R78 ;  /* 0x0000184e01007387 */ /* 0x0005e40000100a00 */
[----:B--2---:R-:W-:Y:S02]  /*4f1a0*/  HMMA.1688.F32.TF32 R76, R40, R36, R104 ;  /* 0x00000024284c723c */ /* 0x004fe40000081068 */
[----:B------:R-:W-:Y:S04]  /*4f1b0*/  STL.64 [R1+0x120], R96 ;  /* 0x0001206001007387 */ /* 0x000fe80000100a00 */
[----:B------:R-:W-:Y:S11]  /*4f1c0*/  STL.64 [R1+0x128], R98 ;  /* 0x0001286201007387 */ /* 0x000ff60000100a00 */
[----:B------:R-:W-:Y:S06]  /*4f1d0*/  @!UPT UIADD3 URZ, URZ, URZ, URZ ;  /* 0x0000003f3f3ff290 */ /* 0x000fec000fffe03f */
[----:B------:R-:W-:Y:S01]  /*4f1e0*/  STL.64 [R1+0x330], R76 ;  /* 0x0003304c01007387 */ /* 0x000fe20000100a00 */
[----:B------:R-:W-:-:S03]  /*4f1f0*/  IMAD.MOV.U32 R2, RZ, RZ, R79 ;  /* 0x000000ffff027224 */ /* 0x000fc600078e004f */
[----:B------:R-:W-:Y:S04]  /*4f200*/  STL.64 [R1+0xd0], R52 ;  /* 0x0000d03401007387 */ /* 0x000fe80000100a00 */
[----:B------:R5:W-:Y:S04]  /*4f210*/  STL.64 [R1+0xd8], R54 ;  /* 0x0000d83601007387 */ /* 0x000be80000100a00 */
[----:B------:R2:W-:Y:S01]  /*4f220*/  STL [R1+0x338], R78 ;  /* 0x0003384e01007387 */ /* 0x0005e20000100800 */
[-C--:B-----5:R-:W-:Y:S08]  /*4f230*/  HMMA.1688.F32.TF32 R52, R216, R4.reuse, R56 ;  /* 0x00000004d834723c */ /* 0x0a0ff00000081038 */
[-C--:B--2---:R-:W-:Y:S08]  /*4f240*/  HMMA.1688.F32.TF32 R76, R224, R4.reuse, R92 ;  /* 0x00000004e04c723c */ /* 0x084ff0000008105c */
[-C--:B------:R-:W-:Y:S08]  /*4f250*/  HMMA.1688.F32.TF32 R56, R72, R4.reuse, R48 ;  /* 0x000000044838723c */ /* 0x080ff00000081030 */
[----:B------:R-:W-:Y:S01]  /*4f260*/  HMMA.1688.F32.TF32 R48, R40, R4, R100 ;  /* 0x000000042830723c */ /* 0x000fe20000081064 */
[----:B------:R-:W-:Y:S06]  /*4f270*/  STL [R1+0x2518], R2 ;  /* 0x0025180201007387 */ /* 0x000fec0000100800 */
[----:B------:R-:W-:Y:S04]  /*4f280*/  STL.64 [R1+0x110], R76 ;  /* 0x0001104c01007387 */ /* 0x000fe80000100a00 */
[----:B------:R-:W-:Y:S04]  /*4f290*/  STL.64 [R1+0x118], R78 ;  /* 0x0001184e01007387 */ /* 0x000fe80000100a00 */
[----:B------:R-:W2:Y:S04]  /*4f2a0*/  LDL.LU.64 R144, [R1+0x1f0] ;  /* 0x0001f00001907983 */ /* 0x000ea80000300a00 */
[----:B------:R-:W-:Y:S04]  /*4f2b0*/  STL.64 [R1+0x50], R56 ;  /* 0x0000503801007387 */ /* 0x000fe80000100a00 */
[----:B------:R-:W-:Y:S04]  /*4f2c0*/  STL.64 [R1+0x58], R58 ;  /* 0x0000583a01007387 */ /* 0x000fe80000100a00 */
[----:B------:R-:W2:Y:S04]  /*4f2d0*/  LDL.LU.64 R146, [R1+0x1f8] ;  /* 0x0001f80001927983 */ /* 0x000ea80000300a00 */
[----:B------:R5:W-:Y:S04]  /*4f2e0*/  STL.64 [R1+0x130], R48 ;  /* 0x0001303001007387 */ /* 0x000be80000100a00 */
[----:B------:R1:W-:Y:S04]  /*4f2f0*/  STL.64 [R1+0x138], R50 ;  /* 0x0001383201007387 */ /* 0x0003e80000100a00 */
[----:B------:R-:W3:Y:S04]  /*4f300*/  LDL.LU.64 R128, [R1+0x1e0] ;  /* 0x0001e00001807983 */ /* 0x000ee80000300a00 */
[----:B------:R-:W3:Y:S04]  /*4f310*/  LDL.LU.64 R130, [R1+0x1e8] ;  /* 0x0001e80001827983 */ /* 0x000ee80000300a00 */
[----:B------:R-:W3:Y:S04]  /*4f320*/  LDL.LU.64 R132, [R1+0x1d0] ;  /* 0x0001d00001847983 */ /* 0x000ee80000300a00 */
[----:B------:R-:W3:Y:S04]  /*4f330*/  LDL.LU.64 R134, [R1+0x1d8] ;  /* 0x0001d80001867983 */ /* 0x000ee80000300a00 */
[----:B------:R-:W3:Y:S04]  /*4f340*/  LDL.LU.64 R96, [R1+0x1c0] ;  /* 0x0001c00001607983 */ /* 0x000ee80000300a00 */
[----:B------:R-:W3:Y:S04]  /*4f350*/  LDL.LU.64 R98, [R1+0x1c8] ;  /* 0x0001c80001627983 */ /* 0x000ee80000300a00 */
[----:B-----5:R-:W5:Y:S04]  /*4f360*/  LDL.LU.64 R48, [R1+0x1b0] ;  /* 0x0001b00001307983 */ /* 0x020f680000300a00 */
[----:B-1----:R-:W5:Y:S04]  /*4f370*/  LDL.LU.64 R50, [R1+0x1b8] ;  /* 0x0001b80001327983 */ /* 0x002f680000300a00 */
        /* <DEDUP_REMOVED lines=8> */
[----:B------:R-:W4:Y:S04]  /*4f400*/  LDL.LU.64 R56, [R1+0x160] ;  /* 0x0001600001387983 */ /* 0x000f280000300a00 */
[----:B------:R-:W4:Y:S01]  /*4f410*/  LDL.LU.64 R58, [R1+0x168] ;  /* 0x00016800013a7983 */ /* 0x000f220000300a00 */
[C---:B------:R-:W-:Y:S08]  /*4f420*/  HMMA.1688.F32.TF32 R88, R224.reuse, R212, R88 ;  /* 0x000000d4e058723c */ /* 0x040ff00000081058 */
[----:B------:R-:W-:Y:S01]  /*4f430*/  HMMA.1688.F32.TF32 R16, R224, R112, R16 ;  /* 0x00000070e010723c */ /* 0x000fe20000081010 */
[----:B------:R-:W-:Y:S11]  /*4f440*/  STL [R1+0x2424], R0 ;  /* 0x0024240001007387 */ /* 0x000ff60000100800 */
[----:B------:R-:W-:Y:S03]  /*4f450*/  @!UPT UIADD3 URZ, URZ, URZ, URZ ;  /* 0x0000003f3f3ff290 */ /* 0x000fe6000fffe03f */
[----:B------:R-:W-:Y:S04]  /*4f460*/  STL.64 [R1+0xc0], R88 ;  /* 0x0000c05801007387 */ /* 0x000fe80000100a00 */
[----:B------:R-:W-:Y:S01]  /*4f470*/  STL.64 [R1+0xc8], R90 ;  /* 0x0000c85a01007387 */ /* 0x000fe20000100a00 */
[C---:B--2---:R-:W-:Y:S08]  /*4f480*/  HMMA.1688.F32.TF32 R100, R216.reuse, R212, R144 ;  /* 0x000000d4d864723c */ /* 0x044ff00000081090 */
[C---:B---3--:R-:W-:Y:S08]  /*4f490*/  HMMA.1688.F32.TF32 R144, R216.reuse, R188, R92 ;  /* 0x000000bcd890723c */ /* 0x048ff0000008105c */
[----:B----4-:R-:W-:Y:S08]  /*4f4a0*/  HMMA.1688.F32.TF32 R92, R216, R148, R56 ;  /* 0x00000094d85c723c */ /* 0x010ff00000081038 */
[C---:B------:R-:W-:Y:S11]  /*4f4b0*/  HMMA.1688.F32.TF32 R56, R224.reuse, R208, R64 ;  /* 0x000000d0e038723c */ /* 0x040ff60000081040 */
[----:B------:R-:W-:Y:S11]  /*4f4c0*/  @!UPT UIADD3 URZ, URZ, URZ, URZ ;  /* 0x0000003f3f3ff290 */ /* 0x000ff6000fffe03f */
[----:B------:R-:W-:Y:S01]  /*4f4d0*/  @!UPT UIADD3 URZ, URZ, URZ, URZ ;  /* 0x0000003f3f3ff290 */ /* 0x000fe2000fffe03f */
[----:B------:R1:W-:Y:S04]  /*4f4e0*/  STL.64 [R1+0xb0], R56 ;  /* 0x0000b03801007387 */ /* 0x0003e80000100a00 */
[----:B------:R2:W-:Y:S04]  /*4f4f0*/  STL.64 [R1+0xb8], R58 ;  /* 0x0000b83a01007387 */ /* 0x0005e80000100a00 */
[----:B-1----:R-:W3:Y:S04]  /*4f500*/  LDL.LU.64 R56, [R1+0x300] ;  /* 0x0003000001387983 */ /* 0x002ee80000300a00 */
[----:B------:R-:W-:Y:S04]  /*4f510*/  STL.64 [R1+0xa0], R16 ;  /* 0x0000a01001007387 */ /* 0x000fe80000100a00 */
[----:B------:R-:W-:Y:S04]  /*4f520*/  STL.64 [R1+0xa8], R18 ;  /* 0x0000a81201007387 */ /* 0x000fe80000100a00 */
[----:B--2---:R-:W3:Y:S01]  /*4f530*/  LDL.LU.64 R58, [R1+0x308] ;  /* 0x00030800013a7983 */ /* 0x004ee20000300a00 */
[C---:B------:R-:W-:Y:S11]  /*4f540*/  HMMA.1688.F32.TF32 R8, R224.reuse, R108, R8 ;  /* 0x0000006ce008723c */ /* 0x040ff60000081008 */
[----:B------:R-:W-:Y:S11]  /*4f550*/  @!UPT UIADD3 URZ, URZ, URZ, URZ ;  /* 0x0000003f3f3ff290 */ /* 0x000ff6000fffe03f */
[----:B------:R-:W-:Y:S01]  /*4f560*/  @!UPT UIADD3 URZ, URZ, URZ, URZ ;  /* 0x0000003f3f3ff290 */ /* 0x000fe2000fffe03f */
[----:B------:R-:W-:Y:S04]  /*4f570*/  STL.64 [R1+0x90], R8 ;  /* 0x0000900801007387 */ /* 0x000fe80000100a00 */
[----:B------:R1:W-:Y:S04]  /*4f580*/  STL.64 [R1+0x98], R10 ;  /* 0x0000980a01007387 */ /* 0x0003e80000100a00 */
[----:B------:R-:W2:Y:S04]  /*4f590*/  LDL.LU.64 R64, [R1+0x2f0] ;  /* 0x0002f00001407983 */ /* 0x000ea80000300a00 */
[----:B------:R-:W2:Y:S01]  /*4f5a0*/  LDL.LU.64 R66, [R1+0x2f8] ;  /* 0x0002f80001427983 */ /* 0x000ea20000300a00 */
[C---:B-1----:R-:W-:Y:S11]  /*4f5b0*/  HMMA.1688.F32.TF32 R8, R224.reuse, R204, R68 ;  /* 0x000000cce008723c */ /* 0x042ff60000081044 */
[----:B------:R-:W-:Y:S11]  /*4f5c0*/  @!UPT UIADD3 URZ, URZ, URZ, URZ ;  /* 0x0000003f3f3ff290 */ /* 0x000ff6000fffe03f */
[----:B------:R-:W-:Y:S01]  /*4f5d0*/  @!UPT UIADD3 URZ, URZ, URZ, URZ ;  /* 0x0000003f3f3ff290 */ /* 0x000fe2000fffe03f */
[----:B------:R-:W-:Y:S04]  /*4f5e0*/  STL.64 [R1+0x80], R8 ;  /* 0x0000800801007387 */ /* 0x000fe80000100a00 */
[----:B------:R1:W-:Y:S04]  /*4f5f0*/  STL.64 [R1+0x88], R10 ;  /* 0x0000880a01007387 */ /* 0x0003e80000100a00 */
[----:B------:R-:W4:Y:S04]  /*4f600*/  LDL.LU.64 R16, [R1+0x2c0] ;  /* 0x0002c00001107983 */ /* 0x000f280000300a00 */
[----:B------:R-:W4:Y:S01]  /*4f610*/  LDL.LU.64 R18, [R1+0x2c8] ;  /* 0x0002c80001127983 */ /* 0x000f220000300a00 */
[C---:B-1----:R-:W-:Y:S08]  /*4f620*/  HMMA.1688.F32.TF32 R8, R224.reuse, R200, R20 ;  /* 0x000000c8e008723c */ /* 0x042ff00000081014 */
[C---:B------:R-:W-:Y:S11]  /*4f630*/  HMMA.1688.F32.TF32 R20, R224.reuse, R196, R80 ;  /* 0x000000c4e014723c */ /* 0x040ff60000081050 */
[----:B------:R-:W-:Y:S04]  /*4f640*/  @!UPT UIADD3 URZ, URZ, URZ, URZ ;  /* 0x0000003f3f3ff290 */ /* 0x000fe8000fffe03f */
[----:B------:R-:W-:Y:S04]  /*4f650*/  STL.64 [R1+0x70], R8 ;  /* 0x0000700801007387 */ /* 0x000fe80000100a00 */
[----:B------:R1:W-:Y:S02]  /*4f660*/  STL.64 [R1+0x78], R10 ;  /* 0x0000780a01007387 */ /* 0x0003e40000100a00 */
[C---:B-1----:R-:W-:Y:S02]  /*4f670*/  HMMA.1688.F32.TF32 R8, R224.reuse, R192, R44 ;  /* 0x000000c0e008723c */ /* 0x042fe4000008102c */
[----:B------:R-:W-:Y:S04]  /*4f680*/  STL.64 [R1+0x60], R20 ;  /* 0x0000601401007387 */ /* 0x000fe80000100a00 */
[----:B------:R1:W-:Y:S02]  /*4f690*/  STL.64 [R1+0x68], R22 ;  /* 0x0000681601007387 */ /* 0x0003e40000100a00 */
[C---:B------:R-:W-:Y:S08]  /*4f6a0*/  HMMA.1688.F32.TF32 R44, R224.reuse, R188, R84 ;  /* 0x000000bce02c723c */ /* 0x040ff00000081054 */
[C---:B-1----:R-:W-:Y:S07]  /*4f6b0*/  HMMA.1688.F32.TF32 R20, R224.reuse, R184, R60 ;  /* 0x000000b8e014723c */ /* 0x042fee000008103c */
[----:B------:R-:W-:Y:S04]  /*4f6c0*/  STL.64 [R1+0x40], R8 ;  /* 0x0000400801007387 */ /* 0x000fe80000100a00 */
[----:B------:R1:W-:Y:S02]  /*4f6d0*/  STL.64 [R1+0x48], R10 ;  /* 0x0000480a01007387 */ /* 0x0003e40000100a00 */
[----:B-1----:R-:W-:Y:S02]  /*4f6e0*/  HMMA.1688.F32.TF32 R8, R224, R180, R24 ;  /* 0x000000b4e008723c */ /* 0x002fe40000081018 */
[----:B------:R-:W-:Y:S04]  /*4f6f0*/  STL.64 [R1+0x30], R44 ;  /* 0x0000302c01007387 */ /* 0x000fe80000100a00 */
[----:B------:R-:W-:Y:S11]  /*4f700*/  STL.64 [R1+0x38], R46 ;  /* 0x0000382e01007387 */ /* 0x000ff60000100a00 */
[----:B------:R-:W-:Y:S06]  /*4f710*/  @!UPT UIADD3 URZ, URZ, URZ, URZ ;  /* 0x0000003f3f3ff290 */ /* 0x000fec000fffe03f */
[----:B------:R-:W-:Y:S01]  /*4f720*/  STL [R1], R8 ;  /* 0x0000000801007387 */ /* 0x000fe20000100800 */
[----:B------:R-:W-:-:S03]  /*4f730*/  IMAD.MOV.U32 R2, RZ, RZ, R9 ;  /* 0x000000ffff027224 */ /* 0x000fc600078e0009 */
[----:B------:R-:W-:Y:S04]  /*4f740*/  STL.64 [R1+0x20], R20 ;  /* 0x0000201401007387 */ /* 0x000fe80000100a00 */
[----:B------:R-:W-:Y:S04]  /*4f750*/  STL.64 [R1+0x28], R22 ;  /* 0x0000281601007387 */ /* 0x000fe80000100a00 */
[----:B------:R3:W-:Y:S02]  /*4f760*/  STL.64 [R1+0x8], R10 ;  /* 0x0000080a01007387 */ /* 0x0007e40000100a00 */
[----:B---3--:R-:W-:Y:S02]  /*4f770*/  HMMA.1688.F32.TF32 R8, R72, R212, R56 ;  /* 0x000000d44808723c */ /* 0x008fe40000081038 */
[----:B------:R-:W3:Y:S04]  /*4f780*/  LDL.LU.64 R56, [R1+0x2a0] ;  /* 0x0002a00001387983 */ /* 0x000ee80000300a00 */
[----:B------:R-:W3:Y:S04]  /*4f790*/  LDL.LU.64 R58, [R1+0x2a8] ;  /* 0x0002a800013a7983 */ /* 0x000ee80000300a00 */
[----:B------:R-:W3:Y:S01]  /*4f7a0*/  LDL.LU.64 R24, [R1+0x290] ;  /* 0x0002900001187983 */ /* 0x000ee20000300a00 */
[C---:B------:R-:W-:Y:S03]  /*4f7b0*/  HMMA.1688.F32.TF32 R248, R224.reuse, R156, R28 ;  /* 0x0000009ce0f8723c */ /* 0x040fe6000008101c */
[----:B------:R-:W3:Y:S04]  /*4f7c0*/  LDL.LU.64 R26, [R1+0x298] ;  /* 0x00029800011a7983 */ /* 0x000ee80000300a00 */
[----:B------:R-:W3:Y:S04]  /*4f7d0*/  LDL.LU.64 R68, [R1+0x280] ;  /* 0x0002800001447983 */ /* 0x000ee80000300a00 */
[----:B------:R-:W3:Y:S04]  /*4f7e0*/  LDL.LU.64 R70, [R1+0x288] ;  /* 0x0002880001467983 */ /* 0x000ee80000300a00 */
[----:B------:R-:W3:Y:S04]  /*4f7f0*/  LDL.LU.64 R28, [R1+0x270] ;  /* 0x00027000011c7983 */ /* 0x000ee80000300a00 */
[----:B------:R-:W3:Y:S04]  /*4f800*/  LDL.LU.64 R30, [R1+0x278] ;  /* 0x00027800011e7983 */ /* 0x000ee80000300a00 */
[----:B------:R-:W3:Y:S01]  /*4f810*/  LDL.LU.64 R84, [R1+0x260] ;  /* 0x0002600001547983 */ /* 0x000ee20000300a00 */
[----:B------:R-:W-:Y:S03]  /*4f820*/  HMMA.1688.F32.TF32 R228, R224, R152, R32 ;  /* 0x00000098e0e4723c */ /* 0x000fe60000081020 */
[----:B------:R-:W3:Y:S04]  /*4f830*/  LDL.LU.64 R86, [R1+0x268] ;  /* 0x0002680001567983 */ /* 0x000ee80000300a00 */
[----:B------:R-:W3:Y:S04]  /*4f840*/  LDL.LU.64 R44, [R1+0x250] ;  /* 0x00025000012c7983 */ /* 0x000ee80000300a00 */
[----:B------:R-:W3:Y:S04]  /*4f850*/  LDL.LU.64 R46, [R1+0x258] ;  /* 0x00025800012e7983 */ /* 0x000ee80000300a00 */
[----:B------:R-:W3:Y:S04]  /*4f860*/  LDL.LU.64 R80, [R1+0x240] ;  /* 0x0002400001507983 */ /* 0x000ee80000300a00 */
[----:B------:R-:W3:Y:S01]  /*4f870*/  LDL.LU.64 R82, [R1+0x248] ;  /* 0x0002480001527983 */ /* 0x000ee20000300a00 */
[----:B------:R-:W-:Y:S01]  /*4f880*/  HMMA.1688.F32.TF32 R128, R216, R208, R128 ;  /* 0x000000d0d880723c */ /* 0x000fe20000081080 */
[----:B------:R-:W-:-:S07]  /*4f890*/  IMAD.MOV.U32 R37, RZ, RZ, R160 ;  /* 0x000000ffff257224 */ /* 0x000fce00078e00a0 */
[-C--:B------:R-:W-:Y:S08]  /*4f8a0*/  HMMA.1688.F32.TF32 R132, R216, R112.reuse, R132 ;  /* 0x00000070d884723c */ /* 0x080ff00000081084 */
[----:B----4-:R-:W-:Y:S01]  /*4f8b0*/  HMMA.1688.F32.TF32 R32, R72, R112, R16 ;  /* 0x000000704820723c */ /* 0x010fe20000081010 */
[----:B------:R-:W4:Y:S04]  /*4f8c0*/  LDL.LU.64 R16, [R1+0x230] ;  /* 0x0002300001107983 */ /* 0x000f280000300a00 */
[----:B------:R-:W4:Y:S04]  /*4f8d0*/  LDL.LU.64 R18, [R1+0x238] ;  /* 0x0002380001127983 */ /* 0x000f280000300a00 */
[----:B------:R-:W4:Y:S04]  /*4f8e0*/  LDL.LU.64 R60, [R1+0x220] ;  /* 0x00022000013c7983 */ /* 0x000f280000300a00 */
[----:B------:R-:W4:Y:S01]  /*4f8f0*/  LDL.LU.64 R62, [R1+0x228] ;  /* 0x00022800013e7983 */ /* 0x000f220000300a00 */
[C---:B------:R-:W-:Y:S03]  /*4f900*/  HMMA.1688.F32.TF32 R96, R216.reuse, R108, R96 ;  /* 0x0000006cd860723c */ /* 0x040fe60000081060 */
[----:B------:R-:W4:Y:S04]  /*4f910*/  LDL.LU.64 R20, [R1+0x210] ;  /* 0x0002100001147983 */ /* 0x000f280000300a00 */
[----:B------:R-:W4:Y:S01]  /*4f920*/  LDL.LU.64 R22, [R1+0x218] ;  /* 0x0002180001167983 */ /* 0x000f220000300a00 */
[C---:B-----5:R-:W-:Y:S03]  /*4f930*/  HMMA.1688.F32.TF32 R48, R216.reuse, R204, R48 ;  /* 0x000000ccd830723c */ /* 0x060fe60000081030 */
[----:B------:R-:W5:Y:S04]  /*4f940*/  LDL.LU.64 R88, [R1+0x200] ;  /* 0x0002000001587983 */ /* 0x000f680000300a00 */
[----:B------:R-:W5:Y:S01]  /*4f950*/  LDL.LU.64 R90, [R1+0x208] ;  /* 0x00020800015a7983 */ /* 0x000f620000300a00 */
[C---:B------:R-:W-:Y:S08]  /*4f960*/  HMMA.1688.F32.TF32 R104, R216.reuse, R200, R104 ;  /* 0x000000c8d868723c */ /* 0x040ff00000081068 */
[C---:B------:R-:W-:Y:S08]  /*4f970*/  HMMA.1688.F32.TF32 R76, R216.reuse, R196, R76 ;  /* 0x000000c4d84c723c */ /* 0x040ff0000008104c */
[C---:B------:R-:W-:Y:S08]  /*4f980*/  HMMA.1688.F32.TF32 R136, R216.reuse, R192, R136 ;  /* 0x000000c0d888723c */ /* 0x040ff00000081088 */
[C---:B------:R-:W-:Y:S08]  /*4f990*/  HMMA.1688.F32.TF32 R140, R216.reuse, R184, R140 ;  /* 0x000000b8d88c723c */ /* 0x040ff0000008108c */
[C---:B------:R-:W-:Y:S08]  /*4f9a0*/  HMMA.1688.F32.TF32 R116, R216.reuse, R180, R116 ;  /* 0x000000b4d874723c */ /* 0x040ff00000081074 */
[C---:B------:R-:W-:Y:S08]  /*4f9b0*/  HMMA.1688.F32.TF32 R124, R216.reuse, R156, R124 ;  /* 0x0000009cd87c723c */ /* 0x040ff0000008107c */
[----:B------:R-:W-:Y:S01]  /*4f9c0*/  HMMA.1688.F32.TF32 R120, R216, R152, R120 ;  /* 0x00000098d878723c */ /* 0x000fe20000081078 */
[----:B------:R-:W4:Y:S04]  /*4f9d0*/  LDL.LU.64 R216, [R1+0x150] ;  /* 0x0001500001d87983 */ /* 0x000f280000300a00 */
[----:B------:R-:W4:Y:S03]  /*4f9e0*/  LDL.LU.64 R218, [R1+0x158] ;  /* 0x0001580001da7983 */ /* 0x000f260000300a00 */
[----:B------:R-:W-:Y:S01]  /*4f9f0*/  HMMA.1688.F32.TF32 R224, R224, R148, R12 ;  /* 0x00000094e0e0723c */ /* 0x000fe2000008100c */
[----:B------:R-:W4:Y:S04]  /*4fa00*/  LDL.LU.64 R160, [R1+0x140] ;  /* 0x0001400001a07983 */ /* 0x000f280000300a00 */
[----:B------:R-:W4:Y:S03]  /*4fa10*/  LDL.LU.64 R162, [R1+0x148] ;  /* 0x0001480001a27983 */ /* 0x000f260000300a00 */
[C---:B--2---:R-:W-:Y:S08]  /*4fa20*/  HMMA.1688.F32.TF32 R12, R72.reuse, R208, R64 ;  /* 0x000000d0480c723c */ /* 0x044ff00000081040 */
[----:B---3--:R-:W-:Y:S01]  /*4fa30*/  HMMA.1688.F32.TF32 R64, R72, R108, R56 ;  /* 0x0000006c4840723c */ /* 0x008fe20000081038 */
[----:B------:R-:W2:Y:S04]  /*4fa40*/  LDL.LU.64 R56, [R1+0xe0] ;  /* 0x0000e00001387983 */ /* 0x000ea80000300a00 */
[----:B------:R-:W2:Y:S03]  /*4fa50*/  LDL.LU.64 R58, [R1+0xe8] ;  /* 0x0000e800013a7983 */ /* 0x000ea60000300a00 */
[C---:B----4-:R-:W-:Y:S11]  /*4fa60*/  HMMA.1688.F32.TF32 R160, R40.reuse, R112, R160 ;  /* 0x0000007028a0723c */ /* 0x050ff600000810a0 */
[----:B------:R-:W-:Y:S11]  /*4fa70*/  @!UPT UIADD3 URZ, URZ, URZ, URZ ;  /* 0x0000003f3f3ff290 */ /* 0x000ff6000fffe03f */
[----:B------:R-:W-:Y:S01]  /*4fa80*/  @!UPT UIADD3 URZ, URZ, URZ, URZ ;  /* 0x0000003f3f3ff290 */ /* 0x000fe2000fffe03f */
[----:B------:R-:W-:Y:S04]  /*4fa90*/  STL.64 [R1+0x100], R160 ;  /* 0x000100a001007387 */ /* 0x000fe80000100a00 */
[----:B------:R1:W-:Y:S04]  /*4faa0*/  STL.64 [R1+0x108], R162 ;  /* 0x000108a201007387 */ /* 0x0003e80000100a00 */
[----:B-1----:R-:W3:Y:S04]  /*4fab0*/  LDL.LU.64 R162, [R1+0x2538] ;  /* 0x0025380001a27983 */ /* 0x002ee80000300a00 */
[----:B------:R-:W3:Y:S01]  /*4fac0*/  LDL.LU.64 R160, [R1+0x2530] ;  /* 0x0025300001a07983 */ /* 0x000ee20000300a00 */
[C---:B--2---:R-:W-:Y:S11]  /*4fad0*/  HMMA.1688.F32.TF32 R56, R40.reuse, R108, R56 ;  /* 0x0000006c2838723c */ /* 0x044ff60000081038 */
[----:B------:R-:W-:Y:S11]  /*4fae0*/  @!UPT UIADD3 URZ, URZ, URZ, URZ ;  /* 0x0000003f3f3ff290 */ /* 0x000ff6000fffe03f */
[----:B------:R-:W-:Y:S01]  /*4faf0*/  @!UPT UIADD3 URZ, URZ, URZ, URZ ;  /* 0x0000003f3f3ff290 */ /* 0x000fe2000fffe03f */
[----:B------:R-:W-:Y:S04]  /*4fb00*/  STL.64 [R1+0xf0], R56 ;  /* 0x0000f03801007387 */ /* 0x000fe80000100a00 */
[----:B------:R1:W-:Y:S04]  /*4fb10*/  STL.64 [R1+0xf8], R58 ;  /* 0x0000f83a01007387 */ /* 0x0003e80000100a00 */
[----:B-1----:R-:W2:Y:S04]  /*4fb20*/  LDL.LU.64 R58, [R1+0x2528] ;  /* 0x00252800013a7983 */ /* 0x002ea80000300a00 */
[----:B------:R-:W2:Y:S01]  /*4fb30*/  LDL.LU.64 R56, [R1+0x2520] ;  /* 0x0025200001387983 */ /* 0x000ea20000300a00 */
[-C--:B------:R-:W-:Y:S08]  /*4fb40*/  HMMA.1688.F32.TF32 R232, R40, R204.reuse, R232 ;  /* 0x000000cc28e8723c */ /* 0x080ff000000810e8 */
[C---:B------:R-:W-:Y:S08]  /*4fb50*/  HMMA.1688.F32.TF32 R24, R72.reuse, R204, R24 ;  /* 0x000000cc4818723c */ /* 0x040ff00000081018 */
        /* <DEDUP_REMOVED lines=8> */
[----:B-----5:R-:W-:Y:S08]  /*4fbe0*/  HMMA.1688.F32.TF32 R88, R72, R148, R88 ;  /* 0x000000944858723c */ /* 0x020ff00000081058 */
[C---:B------:R-:W-:Y:S01]  /*4fbf0*/  HMMA.1688.F32.TF32 R72, R40.reuse, R208, R216 ;  /* 0x000000d02848723c */ /* 0x040fe200000810d8 */
[----:B------:R-:W-:Y:S04]  /*4fc00*/  LDS R216, [R3+0x80800] ;  /* 0x0808000003d87984 */ /* 0x000fe80000000800 */
[----:B------:R-:W-:Y:S04]  /*4fc10*/  LDS R218, [R3+0x80c00] ;  /* 0x080c000003da7984 */ /* 0x000fe80000000800 */
[----:B------:R-:W-:Y:S04]  /*4fc20*/  LDS R217, [R252+0x80800] ;  /* 0x08080000fcd97984 */ /* 0x000fe80000000800 */
[----:B------:R-:W1:Y:S01]  /*4fc30*/  LDS R219, [R252+0x80c00] ;  /* 0x080c0000fcdb7984 */ /* 0x000e620000000800 */
[----:B------:R-:W-:Y:S01]  /*4fc40*/  MOV R36, R233 ;  /* 0x000000e900247202 */ /* 0x000fe20000000f00 */
[----:B------:R-:W-:Y:S01]  /*4fc50*/  IMAD.MOV.U32 R5, RZ, RZ, R234 ;  /* 0x000000ffff057224 */ /* 0x000fe200078e00ea */
[----:B------:R-:W-:Y:S01]  /*4fc60*/  HMMA.1688.F32.TF32 R220, R40, R212, R220 ;  /* 0x000000d428dc723c */ /* 0x000fe200000810dc */
[----:B------:R4:W-:Y:S01]  /*4fc70*/  STL [R1+0xe0], R232 ;  /* 0x0000e0e801007387 */ /* 0x0009e20000100800 */
[----:B------:R-:W-:-:S06]  /*4fc80*/  IMAD.MOV.U32 R4, RZ, RZ, R235 ;  /* 0x000000ffff047224 */ /* 0x000fcc00078e00eb */
[C---:B------:R-:W-:Y:S08]  /*4fc90*/  HMMA.1688.F32.TF32 R236, R40.reuse, R200, R236 ;  /* 0x000000c828ec723c */ /* 0x040ff000000810ec */
[C---:B------:R-:W-:Y:S08]  /*4fca0*/  HMMA.1688.F32.TF32 R240, R40.reuse, R196, R240 ;  /* 0x000000c428f0723c */ /* 0x040ff000000810f0 */
[C---:B------:R-:W-:Y:S08]  /*4fcb0*/  HMMA.1688.F32.TF32 R244, R40.reuse, R192, R244 ;  /* 0x000000c028f4723c */ /* 0x040ff000000810f4 */
[C---:B----4-:R-:W-:Y:S08]  /*4fcc0*/  HMMA.1688.F32.TF32 R232, R40.reuse, R188, R176 ;  /* 0x000000bc28e8723c */ /* 0x050ff000000810b0 */
[C---:B------:R-:W-:Y:S08]  /*4fcd0*/  HMMA.1688.F32.TF32 R172, R40.reuse, R184, R172 ;  /* 0x000000b828ac723c */ /* 0x040ff000000810ac */
[C---:B------:R-:W-:Y:S08]  /*4fce0*/  HMMA.1688.F32.TF32 R168, R40.reuse, R180, R168 ;  /* 0x000000b428a8723c */ /* 0x040ff000000810a8 */
[C---:B------:R-:W-:Y:S01]  /*4fcf0*/  HMMA.1688.F32.TF32 R164, R40.reuse, R156, R164 ;  /* 0x0000009c28a4723c */ /* 0x040fe200000810a4 */
[----:B------:R-:W-:Y:S01]  /*4fd00*/  IMAD.MOV.U32 R0, RZ, RZ, R37 ;  /* 0x000000ffff007224 */ /* 0x000fe200078e0025 */
[----:B------:R-:W-:Y:S04]  /*4fd10*/  LDS R176, [R3+0x80880] ;  /* 0x0808800003b07984 */ /* 0x000fe80000000800 */
[----:B------:R-:W-:Y:S02]  /*4fd20*/  LDS R178, [R3+0x80c80] ;  /* 0x080c800003b27984 */ /* 0x000fe40000000800 */
[----:B---3--:R-:W-:Y:S02]  /*4fd30*/  HMMA.1688.F32.TF32 R160, R40, R152, R160 ;  /* 0x0000009828a0723c */ /* 0x008fe400000810a0 */
[----:B------:R-:W-:Y:S04]  /*4fd40*/  LDS R177, [R252+0x80880] ;  /* 0x08088000fcb17984 */ /* 0x000fe80000000800 */
[----:B------:R-:W3:Y:S02]  /*4fd50*/  LDS R179, [R252+0x80c80] ;  /* 0x080c8000fcb37984 */ /* 0x000ee40000000800 */
[C---:B-1----:R-:W-:Y:S08]  /*4fd60*/  HMMA.1688.F32.TF32 R52, R216.reuse, R6, R52 ;  /* 0x00000006d834723c */ /* 0x042ff00000081034 */
[C---:B------:R-:W-:Y:S08]  /*4fd70*/  HMMA.1688.F32.TF32 R100, R216.reuse, R214, R100 ;  /* 0x000000d6d864723c */ /* 0x040ff00000081064 */
[----:B------:R-:W-:Y:S11]  /*4fd80*/  HMMA.1688.F32.TF32 R48, R216, R206, R48 ;  /* 0x000000ced830723c */ /* 0x000ff60000081030 */
[----:B------:R-:W-:Y:S11]  /*4fd90*/  @!UPT UIADD3 URZ, URZ, URZ, URZ ;  /* 0x0000003f3f3ff290 */ /* 0x000ff6000fffe03f */
[----:B------:R-:W-:Y:S02]  /*4fda0*/  @!UPT UIADD3 URZ, URZ, URZ, URZ ;  /* 0x0000003f3f3ff290 */ /* 0x000fe4000fffe03f */
[----:B------:R-:W-:Y:S02]  /*4fdb0*/  IMAD.MOV.U32 R108, RZ, RZ, R48 ;  /* 0x000000ffff6c7224 */ /* 0x000fe400078e0030 */
[----:B------:R-:W-:Y:S01]  /*4fdc0*/  IMAD.MOV.U32 R109, RZ, RZ, R49 ;  /* 0x000000ffff6d7224 */ /* 0x000fe200078e0031 */
[----:B--2---:R-:W-:Y:S01]  /*4fdd0*/  HMMA.1688.F32.TF32 R56, R40, R148, R56 ;  /* 0x000000942838723c */ /* 0x004fe20000081038 */
[----:B------:R-:W2:Y:S04]  /*4fde0*/  LDL.LU R40, [R1+0x10] ;  /* 0x0000100001287983 */ /* 0x000ea80000300800 */
[----:B------:R-:W2:Y:S04]  /*4fdf0*/  LDL.LU R41, [R1+0x14] ;  /* 0x0000140001297983 */ /* 0x000ea80000300800 */
[----:B------:R-:W2:Y:S04]  /*4fe00*/  LDL.LU R42, [R1+0x18] ;  /* 0x00001800012a7983 */ /* 0x000ea80000300800 */
[----:B------:R-:W2:Y:S04]  /*4fe10*/  LDL.LU R43, [R1+0x1c] ;  /* 0x00001c00012b7983 */ /* 0x000ea80000300800 */
[----:B------:R-:W-:Y:S04]  /*4fe20*/  STL [R1+0x2514], R52 ;  /* 0x0025143401007387 */ /* 0x000fe80000100800 */
[----:B------:R-:W-:Y:S04]  /*4fe30*/  STL [R1+0x2510], R53 ;  /* 0x0025103501007387 */ /* 0x000fe80000100800 */
[----:B------:R-:W-:Y:S04]  /*4fe40*/  STL [R1+0x250c], R54 ;  /* 0x00250c3601007387 */ /* 0x000fe80000100800 */
[----:B------:R-:W-:Y:S04]  /*4fe50*/  STL [R1+0x2508], R55 ;  /* 0x0025083701007387 */ /* 0x000fe80000100800 */
[----:B------:R-:W-:Y:S04]  /*4fe60*/  STL [R1+0x2504], R102 ;  /* 0x0025046601007387 */ /* 0x000fe80000100800 */
[----:B------:R-:W-:Y:S04]  /*4fe70*/  STL [R1+0x2500], R103 ;  /* 0x0025006701007387 */ /* 0x000fe80000100800 */
[----:B------:R1:W-:Y:S02]  /*4fe80*/  STL.64 [R1+0x228], R50 ;  /* 0x0002283201007387 */ /* 0x0003e40000100a00 */
[C---:B-1----:R-:W-:Y:S02]  /*4fe90*/  HMMA.1688.F32.TF32 R48, R216.reuse, R202, R104 ;  /* 0x000000cad830723c */ /* 0x042fe40000081068 */
[----:B------:R-:W-:Y:S04]  /*4fea0*/  STL [R1+0x24b4], R109 ;  /* 0x0024b46d01007387 */ /* 0x000fe80000100800 */
[----:B------:R-:W-:Y:S02]  /*4feb0*/  STL [R1+0x24b0], R108 ;  /* 0x0024b06c01007387 */ /* 0x000fe40000100800 */
[----:B------:R-:W-:Y:S02]  /*4fec0*/  HMMA.1688.F32.TF32 R128, R216, R210, R128 ;  /* 0x000000d2d880723c */ /* 0x000fe40000081080 */
[----:B------:R-:W-:Y:S04]  /*4fed0*/  LDS R104, [R0+0x80880] ;  /* 0x0808800000687984 */ /* 0x000fe80000000800 */
[----:B------:R-:W-:Y:S09]  /*4fee0*/  LDS R106, [R0+0x80c80] ;  /* 0x080c8000006a7984 */ /* 0x000ff20000000800 */
[----:B------:R1:W-:Y:S01]  /*4fef0*/  STL.64 [R1+0x218], R50 ;  /* 0x0002183201007387 */ /* 0x0003e20000100a00 */
[----:B------:R-:W-:Y:S01]  /*4ff00*/  IMAD.MOV.U32 R180, RZ, RZ, R48 ;  /* 0x000000ffffb47224 */ /* 0x000fe200078e0030 */
[----:B------:R-:W-:-:S02]  /*4ff10*/  MOV R181, R49 ;  /* 0x0000003100b57202 */ /* 0x000fc40000000f00 */
[C---:B-1----:R-:W-:Y:S03]  /*4ff20*/  HMMA.1688.F32.TF32 R48, R216.reuse, R198, R76 ;  /* 0x000000c6d830723c */ /* 0x042fe6000008104c */
[----:B------:R-:W-:Y:S04]  /*4ff30*/  STL [R1+0x24bc], R181 ;  /* 0x0024bcb501007387 */ /* 0x000fe80000100800 */
[----:B------:R-:W-:Y:S11]  /*4ff40*/  STL [R1+0x24b8], R180 ;  /* 0x0024b8b401007387 */ /* 0x000ff60000100800 */
[----:B------:R-:W-:Y:S05]  /*4ff50*/  @!UPT UIADD3 URZ, URZ, URZ, URZ ;  /* 0x0000003f3f3ff290 */ /* 0x000fea000fffe03f */
[----:B------:R1:W-:Y:S01]  /*4ff60*/  STL.64 [R1+0x208], R50 ;  /* 0x0002083201007387 */ /* 0x0003e20000100a00 */
[----:B------:R-:W-:Y:S02]  /*4ff70*/  IMAD.MOV.U32 R196, RZ, RZ, R48 ;  /* 0x000000ffffc47224 */ /* 0x000fe400078e0030 */
[----:B------:R-:W-:Y:S02]  /*4ff80*/  IMAD.MOV.U32 R197, RZ, RZ, R49 ;  /* 0x000000ffffc57224 */ /* 0x000fe400078e0031 */
        /* <DEDUP_REMOVED lines=8> */
[----:B------:R1:W-:Y:S04]  /*50010*/  STL [R1+0x24cc], R189 ;  /* 0x0024ccbd01007387 */ /* 0x0003e80000100800 */
[----:B------:R4:W-:Y:S04]  /*50020*/  STL [R1+0x24c8], R188 ;  /* 0x0024c8bc01007387 */ /* 0x0009e80000100800 */
[----:B------:R-:W5:Y:S01]  /*50030*/  LDL R37, [R1+0x474] ;  /* 0x0004740001257983 */ /* 0x000f620000100800 */
[----:B------:R-:W-:Y:S01]  /*50040*/  HMMA.1688.F32.TF32 R52, R216, R114, R132 ;  /* 0x00000072d834723c */ /* 0x000fe20000081084 */
[----:B------:R-:W-:-:S11]  /*50050*/  IMAD.MOV.U32 R153, RZ, RZ, R128 ;  /* 0x000000ffff997224 */ /* 0x000fd600078e0080 */
[----:B------:R-:W-:Y:S02]  /*50060*/  IMAD.MOV.U32 R108, RZ, RZ, R51 ;  /* 0x000000ffff6c7224 */ /* 0x000fe400078e0033 */
[----:B------:R-:W-:Y:S01]  /*50070*/  IMAD.MOV.U32 R109, RZ, RZ, R50 ;  /* 0x000000ffff6d7224 */ /* 0x000fe200078e0032 */
[----:B------:R-:W-:Y:S01]  /*50080*/  MOV R180, R49 ;  /* 0x0000003100b47202 */ /* 0x000fe20000000f00 */
[----:B------:R-:W-:Y:S01]  /*50090*/  IMAD.MOV.U32 R181, RZ, RZ, R48 ;  /* 0x000000ffffb57224 */ /* 0x000fe200078e0030 */
[----:B------:R-:W-:Y:S04]  /*500a0*/  STL [R1+0x24dc], R108 ;  /* 0x0024dc6c01007387 */ /* 0x000fe80000100800 */
[----:B------:R-:W-:Y:S04]  /*500b0*/  STL [R1+0x24d8], R109 ;  /* 0x0024d86d01007387 */ /* 0x000fe80000100800 */
[----:B------:R1:W-:Y:S04]  /*500c0*/  STL [R1+0x24d4], R181 ;  /* 0x0024d4b501007387 */ /* 0x0003e80000100800 */
[----:B------:R1:W-:Y:S04]  /*500d0*/  STL [R1+0x24d0], R180 ;  /* 0x0024d0b401007387 */ /* 0x0003e80000100800 */
[----:B------:R-:W5:Y:S01]  /*500e0*/  LDL.LU R132, [R1+0xd0] ;  /* 0x0000d00001847983 */ /* 0x000f620000300800 */
[----:B------:R-:W-:-:S03]  /*500f0*/  IMAD.MOV.U32 R152, RZ, RZ, R129 ;  /* 0x000000ffff987224 */ /* 0x000fc600078e0081 */
[----:B------:R-:W5:Y:S01]  /*50100*/  LDL.LU R133, [R1+0xd4] ;  /* 0x0000d40001857983 */ /* 0x000f620000300800 */
[----:B------:R-:W-:-:S03]  /*50110*/  IMAD.MOV.U32 R149, RZ, RZ, R130 ;  /* 0x000000ffff957224 */ /* 0x000fc600078e0082 */
[----:B------:R-:W5:Y:S01]  /*50120*/  LDL.LU R134, [R1+0xd8] ;  /* 0x0000d80001867983 */ /* 0x000f620000300800 */
[----:B------:R-:W-:-:S03]  /*50130*/  MOV R148, R131 ;  /* 0x0000008300947202 */ /* 0x000fc60000000f00 */
[----:B------:R-:W5:Y:S04]  /*50140*/  LDL.LU R135, [R1+0xdc] ;  /* 0x0000dc0001877983 */ /* 0x000f680000300800 */
[----:B------:R-:W5:Y:S04]  /*50150*/  LDL.LU R128, [R1+0x50] ;  /* 0x0000500001807983 */ /* 0x000f680000300800 */
[----:B------:R-:W5:Y:S04]  /*50160*/  LDL.LU R129, [R1+0x54] ;  /* 0x0000540001817983 */ /* 0x000f680000300800 */
[----:B------:R-:W5:Y:S04]  /*50170*/  LDL.LU R130, [R1+0x58] ;  /* 0x0000580001827983 */ /* 0x000f680000300800 */
[----:B------:R-:W5:Y:S01]  /*50180*/  LDL.LU R131, [R1+0x5c] ;  /* 0x00005c0001837983 */ /* 0x000f620000300800 */
[C---:B------:R-:W-:Y:S11]  /*50190*/  HMMA.1688.F32.TF32 R48, R216.reuse, R186, R140 ;  /* 0x000000bad830723c */ /* 0x040ff6000008108c */
[----:B------:R-:W-:Y:S11]  /*501a0*/  @!UPT UIADD3 URZ, URZ, URZ, URZ ;  /* 0x0000003f3f3ff290 */ /* 0x000ff6000fffe03f */
[----:B------:R-:W-:Y:S02]  /*501b0*/  @!UPT UIADD3 URZ, URZ, URZ, URZ ;  /* 0x0000003f3f3ff290 */ /* 0x000fe4000fffe03f */
[----:B-1----:R-:W-:Y:S01]  /*501c0*/  IMAD.MOV.U32 R189, RZ, RZ, R48 ;  /* 0x000000ffffbd7224 */ /* 0x002fe200078e0030 */
[----:B------:R-:W-:Y:S01]  /*501d0*/  MOV R196, R51 ;  /* 0x0000003300c47202 */ /* 0x000fe20000000f00 */
[----:B----4-:R-:W-:Y:S02]  /*501e0*/  IMAD.MOV.U32 R188, RZ, RZ, R49 ;  /* 0x000000ffffbc7224 */ /* 0x010fe400078e0031 */
[----:B------:R-:W-:Y:S02]  /*501f0*/  IMAD.MOV.U32 R197, RZ, RZ, R50 ;  /* 0x000000ffffc57224 */ /* 0x000fe400078e0032 */
[C---:B------:R-:W-:Y:S08]  /*50200*/  HMMA.1688.F32.TF32 R48, R216.reuse, R158, R124 ;  /* 0x0000009ed830723c */ /* 0x040ff0000008107c */
[C---:B------:R-:W-:Y:S08]  /*50210*/  HMMA.1688.F32.TF32 R76, R216.reuse, R182, R116 ;  /* 0x000000b6d84c723c */ /* 0x040ff00000081074 */
[----:B------:R-:W-:Y:S08]  /*50220*/  HMMA.1688.F32.TF32 R96, R216, R110, R96 ;  /* 0x0000006ed860723c */ /* 0x000ff00000081060 */
[----:B------:R-:W-:-:S02]  /*50230*/  IMAD.MOV.U32 R112, RZ, RZ, R48 ;  /* 0x000000ffff707224 */ /* 0x000fc400078e0030 */
[----:B------:R-:W-:Y:S02]  /*50240*/  IMAD.MOV.U32 R113, RZ, RZ, R49 ;  /* 0x000000ffff717224 */ /* 0x000fe400078e0031 */
[----:B------:R-:W-:Y:S02]  /*50250*/  IMAD.MOV.U32 R181, RZ, RZ, R50 ;  /* 0x000000ffffb57224 */ /* 0x000fe400078e0032 */
[----:B------:R-:W-:Y:S02]  /*50260*/  IMAD.MOV.U32 R180, RZ, RZ, R51 ;  /* 0x000000ffffb47224 */ /* 0x000fe400078e0033 */
[----:B------:R-:W-:Y:S08]  /*50270*/  HMMA.1688.F32.TF32 R48, R216, R154, R120 ;  /* 0x0000009ad830723c */ /* 0x000ff00000081078 */
[----:B---3--:R-:W-:Y:S08]  /*50280*/  HMMA.1688.F32.TF32 R120, R176, R214, R8 ;  /* 0x000000d6b078723c */ /* 0x008ff00000081008 */
[C---:B--2---:R-:W-:Y:S08]  /*50290*/  HMMA.1688.F32.TF32 R40, R216.reuse, R38, R40 ;  /* 0x00000026d828723c */ /* 0x044ff00000081028 */
[----:B------:R-:W-:Y:S01]  /*502a0*/  HMMA.1688.F32.TF32 R216, R216, R150, R92 ;  /* 0x00000096d8d8723c */ /* 0x000fe2000008105c */
[----:B------:R-:W-:Y:S07]  /*502b0*/  STL [R1+0x24ec], R196 ;  /* 0x0024ecc401007387 */ /* 0x000fee0000100800 */
[C---:B------:R-:W-:Y:S01]  /*502c0*/  HMMA.1688.F32.TF32 R8, R176.reuse, R210, R12 ;  /* 0x000000d2b008723c */ /* 0x040fe2000008100c */
[----:B------:R-:W-:Y:S04]  /*502d0*/  STL [R1+0x24e8], R197 ;  /* 0x0024e8c501007387 */ /* 0x000fe80000100800 */
[----:B------:R-:W-:Y:S04]  /*502e0*/  STL [R1+0x24e4], R188 ;  /* 0x0024e4bc01007387 */ /* 0x000fe80000100800 */
[----:B------:R-:W-:Y:S04]  /*502f0*/  STL [R1+0x24e0], R189 ;  /* 0x0024e0bd01007387 */ /* 0x000fe80000100800 */
[----:B------:R-:W-:Y:S04]  /*50300*/  STL.64 [R1+0x1c0], R76 ;  /* 0x0001c04c01007387 */ /* 0x000fe80000100a00 */
[----:B------:R-:W-:Y:S04]  /*50310*/  STL.64 [R1+0x1c8], R78 ;  /* 0x0001c84e01007387 */ /* 0x000fe80000100a00 */
[----:B------:R-:W-:Y:S04]  /*50320*/  STL [R1+0x24fc], R180 ;  /* 0x0024fcb401007387 */ /* 0x000fe80000100800 */
[----:B------:R-:W-:Y:S04]  /*50330*/  STL [R1+0x24f8], R181 ;  /* 0x0024f8b501007387 */ /* 0x000fe80000100800 */
[----:B------:R-:W-:Y:S04]  /*50340*/  STL [R1+0x24f4], R113 ;  /* 0x0024f47101007387 */ /* 0x000fe80000100800 */
[----:B------:R-:W-:Y:S01]  /*50350*/  STL [R1+0x24f0], R112 ;  /* 0x0024f07001007387 */ /* 0x000fe20000100800 */
[C---:B------:R-:W-:Y:S03]  /*50360*/  HMMA.1688.F32.TF32 R32, R176.reuse, R114, R32 ;  /* 0x00000072b020723c */ /* 0x040fe60000081020 */
[----:B------:R-:W-:Y:S04]  /*50370*/  STL [R1+0x24ac], R216 ;  /* 0x0024acd801007387 */ /* 0x000fe80000100800 */
[----:B------:R-:W-:Y:S01]  /*50380*/  STL [R1+0x24a8], R217 ;  /* 0x0024a8d901007387 */ /* 0x000fe20000100800 */
[----:B------:R-:W-:Y:S03]  /*50390*/  HMMA.1688.F32.TF32 R12, R176, R110, R64 ;  /* 0x0000006eb00c723c */ /* 0x000fe60000081040 */
[----:B------:R-:W-:Y:S04]  /*503a0*/  STL [R1+0x24a4], R218 ;  /* 0x0024a4da01007387 */ /* 0x000fe80000100800 */
[----:B------:R-:W-:Y:S04]  /*503b0*/  STL [R1+0x24a0], R219 ;  /* 0x0024a0db01007387 */ /* 0x000fe80000100800 */
[----:B------:R-:W-:Y:S04]  /*503c0*/  STL.64 [R1+0x320], R8 ;  /* 0x0003200801007387 */ /* 0x000fe80000100a00 */
[----:B------:R1:W-:Y:S01]  /*503d0*/  STL.64 [R1+0x328], R10 ;  /* 0x0003280a01007387 */ /* 0x0003e20000100a00 */
[----:B------:R-:W-:-:S02]  /*503e0*/  IMAD.MOV.U32 R102, RZ, RZ, R52 ;  /* 0x000000ffff667224 */ /* 0x000fc400078e0034 */
[----:B------:R-:W-:Y:S01]  /*503f0*/  IMAD.MOV.U32 R103, RZ, RZ, R53 ;  /* 0x000000ffff677224 */ /* 0x000fe200078e0035 */
[----:B------:R-:W-:Y:S01]  /*50400*/  LDS R92, [R0+0x80800] ;  /* 0x08080000005c7984 */ /* 0x000fe20000000800 */
[----:B------:R-:W-:Y:S02]  /*50410*/  IMAD.MOV.U32 R157, RZ, RZ, R54 ;  /* 0x000000ffff9d7224 */ /* 0x000fe400078e0036 */
[----:B------:R-:W-:Y:S01]  /*50420*/  IMAD.MOV.U32 R156, RZ, RZ, R55 ;  /* 0x000000ffff9c7224 */ /* 0x000fe200078e0037 */
[----:B------:R-:W-:Y:S01]  /*50430*/  LDS R94, [R0+0x80c00] ;  /* 0x080c0000005e7984 */ /* 0x000fe20000000800 */
[----:B-1----:R-:W-:Y:S03]  /*50440*/  HMMA.1688.F32.TF32 R8, R176, R206, R24 ;  /* 0x000000ceb008723c */ /* 0x002fe60000081018 */
[----:B------:R-:W-:Y:S04]  /*50450*/  STL.64 [R1+0x310], R32 ;  /* 0x0003102001007387 */ /* 0x000fe80000100a00 */
[----:B------:R-:W-:Y:S04]  /*50460*/  STL.64 [R1+0x318], R34 ;  /* 0x0003182201007387 */ /* 0x000fe80000100a00 */
[----:B------:R-:W-:Y:S04]  /*50470*/  STL.64 [R1+0x300], R12 ;  /* 0x0003000c01007387 */ /* 0x000fe80000100a00 */
[----:B------:R-:W-:Y:S08]  /*50480*/  STL.64 [R1+0x308], R14 ;  /* 0x0003080e01007387 */ /* 0x000ff00000100a00 */
[----:B------:R1:W-:Y:S01]  /*50490*/  STL [R1+0x2f8], R10 ;  /* 0x0002f80a01007387 */ /* 0x0003e20000100800 */
[----:B------:R-:W-:-:S02]  /*504a0*/  IMAD.MOV.U32 R204, RZ, RZ, R8 ;  /* 0x000000ffffcc7224 */ /* 0x000fc400078e0008 */
[----:B------:R-:W-:Y:S02]  /*504b0*/  IMAD.MOV.U32 R205, RZ, RZ, R9 ;  /* 0x000000ffffcd7224 */ /* 0x000fe400078e0009 */
[----:B------:R-:W-:Y:S02]  /*504c0*/  IMAD.MOV.U32 R216, RZ, RZ, R11 ;  /* 0x000000ffffd87224 */ /* 0x000fe400078e000b */
[C---:B-1----:R-:W-:Y:S11]  /*504d0*/  HMMA.1688.F32.TF32 R8, R176.reuse, R198, R28 ;  /* 0x000000c6b008723c */ /* 0x042ff6000008101c */
[----:B------:R-:W-:Y:S11]  /*504e0*/  @!UPT UIADD3 URZ, URZ, URZ, URZ ;  /* 0x0000003f3f3ff290 */ /* 0x000ff6000fffe03f */
[----:B------:R-:W-:Y:S02]  /*504f0*/  @!UPT UIADD3 URZ, URZ, URZ, URZ ;  /* 0x0000003f3f3ff290 */ /* 0x000fe4000fffe03f */
[----:B------:R-:W-:Y:S01]  /*50500*/  MOV R208, R8 ;  /* 0x0000000800d07202 */ /* 0x000fe20000000f00 */
[----:B------:R-:W-:Y:S02]  /*50510*/  IMAD.MOV.U32 R209, RZ, RZ, R9 ;  /* 0x000000ffffd17224 */ /* 0x000fe400078e0009 */
[----:B------:R-:W-:Y:S02]  /*50520*/  IMAD.MOV.U32 R196, RZ, RZ, R10 ;  /* 0x000000ffffc47224 */ /* 0x000fe400078e000a */
[----:B------:R-:W-:Y:S02]  /*50530*/  IMAD.MOV.U32 R197, RZ, RZ, R11 ;  /* 0x000000ffffc57224 */ /* 0x000fe400078e000b */
[C---:B------:R-:W-:Y:S01]  /*50540*/  HMMA.1688.F32.TF32 R8, R176.reuse, R194, R84 ;  /* 0x000000c2b008723c */ /* 0x040fe20000081054 */
[----:B------:R-:W-:Y:S01]  /*50550*/  IMAD.MOV.U32 R52, RZ, RZ, R96 ;  /* 0x000000ffff347224 */ /* 0x000fe200078e0060 */
[----:B------:R-:W-:Y:S01]  /*50560*/  MOV R53, R97 ;  /* 0x0000006100357202 */ /* 0x000fe20000000f00 */
[----:B------:R-:W-:Y:S01]  /*50570*/  IMAD.MOV.U32 R54, RZ, RZ, R98 ;  /* 0x000000ffff367224 */ /* 0x000fe200078e0062 */
[----:B------:R-:W-:Y:S01]  /*50580*/  MOV R189, R49 ;  /* 0x0000003100bd7202 */ /* 0x000fe20000000f00 */
[----:B------:R-:W-:Y:S01]  /*50590*/  IMAD.MOV.U32 R55, RZ, RZ, R99 ;  /* 0x000000ffff377224 */ /* 0x000fe200078e0063 */
[----:B-----5:R-:W-:Y:S02]  /*505a0*/  LDS R105, [R37+0x80880] ;  /* 0x0808800025697984 */ /* 0x020fe40000000800 */
[----:B------:R-:W-:Y:S01]  /*505b0*/  HMMA.1688.F32.TF32 R12, R176, R202, R68 ;  /* 0x000000cab00c723c */ /* 0x000fe20000081044 */
[----:B------:R-:W-:Y:S01]  /*505c0*/  IMAD.MOV.U32 R188, RZ, RZ, R48 ;  /* 0x000000ffffbc7224 */ /* 0x000fe200078e0030 */
[----:B------:R-:W1:Y:S01]  /*505d0*/  LDS R107, [R37+0x80c80] ;  /* 0x080c8000256b7984 */ /* 0x000e620000000800 */
[----:B------:R-:W-:-:S02]  /*505e0*/  IMAD.MOV.U32 R108, RZ, RZ, R50 ;  /* 0x000000ffff6c7224 */ /* 0x000fc400078e0032 */
[----:B------:R-:W-:Y:S01]  /*505f0*/  IMAD.MOV.U32 R109, RZ, RZ, R51 ;  /* 0x000000ffff6d7224 */ /* 0x000fe200078e0033 */
[----:B------:R-:W-:Y:S04]  /*50600*/  LDS R93, [R37+0x80800] ;  /* 0x08080000255d7984 */ /* 0x000fe80000000800 */
[----:B------:R-:W2:Y:S04]  /*50610*/  LDS R95, [R37+0x80c00] ;  /* 0x080c0000255f7984 */ /* 0x000ea80000000800 */
[----:B------:R-:W-:Y:S02]  /*50620*/  LDS R84, [R3+0x81080] ;  /* 0x0810800003547984 */ /* 0x000fe40000000800 */
[----:B------:R-:W-:Y:S01]  /*50630*/  IMAD.MOV.U32 R180, RZ, RZ, R8 ;  /* 0x000000ffffb47224 */ /* 0x000fe200078e0008 */
[----:B------:R-:W-:Y:S01]  /*50640*/  MOV R113, R10 ;  /* 0x0000000a00717202 */ /* 0x000fe20000000f00 */
[----:B------:R-:W-:Y:S01]  /*50650*/  IMAD.MOV.U32 R181, RZ, RZ, R9 ;  /* 0x000000ffffb57224 */ /* 0x000fe200078e0009 */
[----:B------:R-:W-:Y:S01]  /*50660*/  LDS R86, [R3+0x81480] ;  /* 0x0814800003567984 */ /* 0x000fe20000000800 */
[----:B------:R-:W-:-:S02]  /*50670*/  IMAD.MOV.U32 R112, RZ, RZ, R11 ;  /* 0x000000ffff707224 */ /* 0x000fc400078e000b */
[----:B------:R-:W-:Y:S01]  /*50680*/  HMMA.1688.F32.TF32 R8, R176, R190, R44 ;  /* 0x000000beb008723c */ /* 0x000fe2000008102c */
[----:B------:R-:W-:Y:S04]  /*50690*/  STL.64 [R1+0x2e0], R12 ;  /* 0x0002e00c01007387 */ /* 0x000fe80000100a00 */
[----:B------:R-:W-:Y:S04]  /*506a0*/  STL.64 [R1+0x2e8], R14 ;  /* 0x0002e80e01007387 */ /* 0x000fe80000100a00 */
[----:B------:R-:W-:Y:S04]  /*506b0*/  LDS R85, [R252+0x81080] ;  /* 0x08108000fc557984 */ /* 0x000fe80000000800 */
[----:B------:R-:W-:Y:S10]  /*506c0*/  LDS R87, [R252+0x81480] ;  /* 0x08148000fc577984 */ /* 0x000ff40000000800 */
[----:B------:R3:W-:Y:S04]  /*506d0*/  STL [R1+0x2bc], R11 ;  /* 0x0002bc0b01007387 */ /* 0x0007e80000100800 */
[----:B------:R-:W4:Y:S04]  /*506e0*/  LDL.LU R136, [R1+0x130] ;  /* 0x0001300001887983 */ /* 0x000f280000300800 */
[----:B------:R-:W4:Y:S04]  /*506f0*/  LDL.LU R137, [R1+0x134] ;  /* 0x0001340001897983 */ /* 0x000f280000300800 */
[----:B------:R-:W4:Y:S04]  /*50700*/  LDL.LU R138, [R1+0x138] ;  /* 0x00013800018a7983 */ /* 0x000f280000300800 */
[----:B------:R-:W4:Y:S04]  /*50710*/  LDL.LU R139, [R1+0x13c] ;  /* 0x00013c00018b7983 */ /* 0x000f280000300800 */
[----:B------:R-:W2:Y:S04]  /*50720*/  LDL.LU R76, [R1+0x20] ;  /* 0x00002000014c7983 */ /* 0x000ea80000300800 */
[----:B------:R-:W2:Y:S04]  /*50730*/  LDL.LU R77, [R1+0x24] ;  /* 0x00002400014d7983 */ /* 0x000ea80000300800 */
[----:B------:R-:W2:Y:S04]  /*50740*/  LDL.LU R78, [R1+0x28] ;  /* 0x00002800014e7983 */ /* 0x000ea80000300800 */
[----:B------:R-:W2:Y:S01]  /*50750*/  LDL.LU R79, [R1+0x2c] ;  /* 0x00002c00014f7983 */ /* 0x000ea20000300800 */
[----:B------:R-:W-:-:S03]  /*50760*/  IMAD.MOV.U32 R217, RZ, RZ, R8 ;  /* 0x000000ffffd97224 */ /* 0x000fc600078e0008 */
[----:B------:R-:W5:Y:S01]  /*50770*/  LDL.LU R140, [R1+0x30] ;  /* 0x00003000018c7983 */ /* 0x000f620000300800 */
[----:B------:R-:W-:-:S03]  /*50780*/  IMAD.MOV.U32 R218, RZ, RZ, R9 ;  /* 0x000000ffffda7224 */ /* 0x000fc600078e0009 */
[----:B------:R-:W5:Y:S01]  /*50790*/  LDL.LU R141, [R1+0x34] ;  /* 0x00003400018d7983 */ /* 0x000f620000300800 */
[----:B------:R-:W-:-:S03]  /*507a0*/  IMAD.MOV.U32 R219, RZ, RZ, R10 ;  /* 0x000000ffffdb7224 */ /* 0x000fc600078e000a */
[----:B------:R-:W5:Y:S04]  /*507b0*/  LDL.LU R142, [R1+0x38] ;  /* 0x00003800018e7983 */ /* 0x000f680000300800 */
[----:B------:R-:W5:Y:S04]  /*507c0*/  LDL.LU R143, [R1+0x3c] ;  /* 0x00003c00018f7983 */ /* 0x000f680000300800 */
[----:B------:R-:W5:Y:S04]  /*507d0*/  LDL.LU R8, [R1+0x40] ;  /* 0x0000400001087983 */ /* 0x000f680000300800 */
[----:B------:R-:W5:Y:S04]  /*507e0*/  LDL.LU R9, [R1+0x44] ;  /* 0x0000440001097983 */ /* 0x000f680000300800 */
[----:B------:R-:W5:Y:S04]  /*507f0*/  LDL.LU R10, [R1+0x48] ;  /* 0x00004800010a7983 */ /* 0x000f680000300800 */
[----:B---3--:R-:W3:Y:S04]  /*50800*/  LDL.LU R11, [R1+0x4c] ;  /* 0x00004c00010b7983 */ /* 0x008ee80000300800 */
        /* <DEDUP_REMOVED lines=16> */
[C---:B------:R-:W-:Y:S03]  /*50910*/  HMMA.1688.F32.TF32 R96, R176.reuse, R38, R132 ;  /* 0x00000026b060723c */ /* 0x040fe60000081084 */
[----:B------:R-:W3:Y:S04]  /*50920*/  LDL.LU R124, [R1+0xc0] ;  /* 0x0000c000017c7983 */ /* 0x000ee80000300800 */
[----:B------:R-:W3:Y:S04]  /*50930*/  LDL.LU R125, [R1+0xc4] ;  /* 0x0000c400017d7983 */ /* 0x000ee80000300800 */
[----:B------:R-:W3:Y:S04]  /*50940*/  LDL.LU R126, [R1+0xc8] ;  /* 0x0000c800017e7983 */ /* 0x000ee80000300800 */
[----:B------:R-:W3:Y:S01]  /*50950*/  LDL.LU R127, [R1+0xcc] ;  /* 0x0000cc00017f7983 */ /* 0x000ee20000300800 */
[----:B------:R-:W-:Y:S03]  /*50960*/  HMMA.1688.F32.TF32 R116, R176, R6, R128 ;  /* 0x00000006b074723c */ /* 0x000fe60000081080 */
        /* <DEDUP_REMOVED lines=13> */
[----:B------:R-:W-:-:S03]  /*50a40*/  IMAD.MOV.U32 R49, RZ, RZ, R2 ;  /* 0x000000ffff317224 */ /* 0x000fc600078e0002 */
[----:B------:R-:W3:Y:S04]  /*50a50*/  LDL.LU R13, [R1+0x64] ;  /* 0x00006400010d7983 */ /* 0x000ee80000300800 */
[----:B------:R-:W3:Y:S04]  /*50a60*/  LDL.LU R14, [R1+0x68] ;  /* 0x00006800010e7983 */ /* 0x000ee80000300800 */
[----:B------:R-:W3:Y:S04]  /*50a70*/  LDL.LU R15, [R1+0x6c] ;  /* 0x00006c00010f7983 */ /* 0x000ee80000300800 */
[----:B------:R-:W3:Y:S04]  /*50a80*/  LDL.LU R48, [R1] ;  /* 0x0000000001307983 */ /* 0x000ee80000300800 */
[----:B------:R-:W3:Y:S04]  /*50a90*/  LDL.LU R2, [R1+0x2518] ;  /* 0x0025180001027983 */ /* 0x000ee80000300800 */
[----:B------:R-:W3:Y:S04]  /*50aa0*/  LDL.LU R50, [R1+0x8] ;  /* 0x0000080001327983 */ /* 0x000ee80000300800 */
[----:B------:R-:W3:Y:S04]  /*50ab0*/  LDL.LU R51, [R1+0xc] ;  /* 0x00000c0001337983 */ /* 0x000ee80000300800 */
[----:B------:R-:W3:Y:S04]  /*50ac0*/  LDL.LU R144, [R1+0x330] ;  /* 0x0003300001907983 */ /* 0x000ee80000300800 */
[----:B------:R-:W3:Y:S04]  /*50ad0*/  LDL.LU R145, [R1+0x334] ;  /* 0x0003340001917983 */ /* 0x000ee80000300800 */
[----:B------:R-:W3:Y:S01]  /*50ae0*/  LDL.LU R146, [R1+0x338] ;  /* 0x0003380001927983 */ /* 0x000ee20000300800 */
[C---:B------:R-:W-:Y:S08]  /*50af0*/  HMMA.1688.F32.TF32 R44, R176.reuse, R186, R80 ;  /* 0x000000bab02c723c */ /* 0x040ff00000081050 */
[C---:B------:R-:W-:Y:S08]  /*50b00*/  HMMA.1688.F32.TF32 R80, R176.reuse, R182, R16 ;  /* 0x000000b6b050723c */ /* 0x040ff00000081010 */
[----:B------:R-:W-:Y:S07]  /*50b10*/  HMMA.1688.F32.TF32 R16, R176, R154, R20 ;  /* 0x0000009ab010723c */ /* 0x000fee0000081014 */
[----:B------:R1:W-:Y:S01]  /*50b20*/  STL.64 [R1+0x2a8], R46 ;  /* 0x0002a82e01007387 */ /* 0x0003e20000100a00 */
[----:B------:R-:W-:-:S02]  /*50b30*/  IMAD.MOV.U32 R212, RZ, RZ, R44 ;  /* 0x000000ffffd47224 */ /* 0x000fc400078e002c */
[----:B------:R-:W-:Y:S02]  /*50b40*/  IMAD.MOV.U32 R213, RZ, RZ, R45 ;  /* 0x000000ffffd57224 */ /* 0x000fe400078e002d */
[----:B-1----:R-:W-:Y:S03]  /*50b50*/  HMMA.1688.F32.TF32 R44, R176, R158, R60 ;  /* 0x0000009eb02c723c */ /* 0x002fe6000008103c */
[----:B------:R1:W-:Y:S04]  /*50b60*/  STL [R1+0x2494], R213 ;  /* 0x002494d501007387 */ /* 0x0003e80000100800 */
[----:B------:R1:W-:Y:S04]  /*50b70*/  STL [R1+0x2490], R212 ;  /* 0x002490d401007387 */ /* 0x0003e80000100800 */
[----:B------:R-:W-:Y:S04]  /*50b80*/  STL.64 [R1+0x290], R80 ;  /* 0x0002905001007387 */ /* 0x000fe80000100a00 */
[----:B------:R-:W-:Y:S01]  /*50b90*/  STL.64 [R1+0x298], R82 ;  /* 0x0002985201007387 */ /* 0x000fe20000100a00 */
[----:B-1----:R-:W-:-:S02]  /*50ba0*/  IMAD.MOV.U32 R213, RZ, RZ, R17 ;  /* 0x000000ffffd57224 */ /* 0x002fc400078e0011 */
[----:B------:R-:W-:Y:S01]  /*50bb0*/  IMAD.MOV.U32 R212, RZ, RZ, R18 ;  /* 0x000000ffffd47224 */ /* 0x000fe200078e0012 */
[----:B------:R-:W-:Y:S01]  /*50bc0*/  HMMA.1688.F32.TF32 R72, R104, R210, R72 ;  /* 0x000000d26848723c */ /* 0x000fe20000081048 */
[----:B------:R-:W-:Y:S04]  /*50bd0*/  LDS R81, [R37+0x81080] ;  /* 0x0810800025517984 */ /* 0x000fe80000000800 */
[----:B------:R-:W-:Y:S04]  /*50be0*/  LDS R83, [R37+0x81480] ;  /* 0x0814800025537984 */ /* 0x000fe80000000800 */
[----:B------:R-:W-:Y:S04]  /*50bf0*/  STL.64 [R1+0x280], R44 ;  /* 0x0002802c01007387 */ /* 0x000fe80000100a00 */
[----:B------:R-:W-:Y:S04]  /*50c00*/  STL.64 [R1+0x288], R46 ;  /* 0x0002882e01007387 */ /* 0x000fe80000100a00 */
[----:B------:R-:W-:Y:S04]  /*50c10*/  STL [R1+0x270], R16 ;  /* 0x0002701001007387 */ /* 0x000fe80000100800 */
[----:B------:R1:W-:Y:S04]  /*50c20*/  STL [R1+0x27c], R19 ;  /* 0x00027c1301007387 */ /* 0x0003e80000100800 */
[----:B------:R-:W-:Y:S01]  /*50c30*/  LDS R82, [R0+0x81480] ;  /* 0x0814800000527984 */ /* 0x000fe20000000800 */
[----:B-1----:R-:W-:Y:S03]  /*50c40*/  HMMA.1688.F32.TF32 R16, R176, R150, R88 ;  /* 0x00000096b010723c */ /* 0x002fe60000081058 */
[----:B------:R-:W-:Y:S04]  /*50c50*/  STL [R1+0x249c], R212 ;  /* 0x00249cd401007387 */ /* 0x000fe80000100800 */
[----:B------:R-:W-:Y:S04]  /*50c60*/  STL [R1+0x2498], R213 ;  /* 0x002498d501007387 */ /* 0x000fe80000100800 */
[----:B------:R-:W-:Y:S01]  /*50c70*/  LDS R89, [R37+0x81000] ;  /* 0x0810000025597984 */ /* 0x000fe20000000800 */
[----:B--2---:R-:W-:Y:S03]  /*50c80*/  HMMA.1688.F32.TF32 R76, R92, R186, R76 ;  /* 0x000000ba5c4c723c */ /* 0x004fe6000008104c */
[----:B------:R-:W-:Y:S04]  /*50c90*/  LDS R91, [R37+0x81400] ;  /* 0x08140000255b7984 */ /* 0x000fe80000000800 */
[----:B------:R-:W-:Y:S01]  /*50ca0*/  LDS R88, [R0+0x81000] ;  /* 0x0810000000587984 */ /* 0x000fe20000000800 */
[----:B----4-:R-:W-:Y:S03]  /*50cb0*/  HMMA.1688.F32.TF32 R136, R104, R6, R136 ;  /* 0x000000066888723c */ /* 0x010fe60000081088 */
[----:B------:R-:W-:Y:S04]  /*50cc0*/  LDS R90, [R0+0x81400] ;  /* 0x08140000005a7984 */ /* 0x000fe80000000800 */
[----:B------:R-:W-:Y:S04]  /*50cd0*/  STL.64 [R1+0x260], R16 ;  /* 0x0002601001007387 */ /* 0x000fe80000100a00 */
[----:B------:R1:W-:Y:S04]  /*50ce0*/  STL.64 [R1+0x268], R18 ;  /* 0x0002681201007387 */ /* 0x0003e80000100a00 */
[----:B------:R-:W2:Y:S04]  /*50cf0*/  LDL R80, [R1+0x16b4] ;  /* 0x0016b40001507983 */ /* 0x000ea80000100800 */
[----:B------:R-:W-:Y:S04]  /*50d00*/  STL.64 [R1+0x1a0], R72 ;  /* 0x0001a04801007387 */ /* 0x000fe80000100a00 */
[----:B------:R-:W-:Y:S04]  /*50d10*/  STL.64 [R1+0x1a8], R74 ;  /* 0x0001a84a01007387 */ /* 0x000fe80000100a00 */
[----:B------:R-:W4:Y:S04]  /*50d20*/  LDL.LU R176, [R1+0xf0] ;  /* 0x0000f00001b07983 */ /* 0x000f280000300800 */
[----:B------:R-:W4:Y:S04]  /*50d30*/  LDL.LU R177, [R1+0xf4] ;  /* 0x0000f40001b17983 */ /* 0x000f280000300800 */
[----:B------:R-:W4:Y:S04]  /*50d40*/  LDL.LU R178, [R1+0xf8] ;  /* 0x0000f80001b27983 */ /* 0x000f280000300800 */
[----:B------:R-:W4:Y:S01]  /*50d50*/  LDL.LU R179, [R1+0xfc] ;  /* 0x0000fc0001b37983 */ /* 0x000f220000300800 */
[C---:B-----5:R-:W-:Y:S08]  /*50d60*/  HMMA.1688.F32.TF32 R44, R92.reuse, R190, R140 ;  /* 0x000000be5c2c723c */ /* 0x060ff0000008108c */
[C---:B---3--:R-:W-:Y:S08]  /*50d70*/  HMMA.1688.F32.TF32 R60, R92.reuse, R114, R68 ;  /* 0x000000725c3c723c */ /* 0x048ff00000081044 */
[C---:B------:R-:W-:Y:S08]  /*50d80*/  HMMA.1688.F32.TF32 R68, R92.reuse, R198, R12 ;  /* 0x000000c65c44723c */ /* 0x040ff0000008100c */
[----:B------:R-:W-:Y:S01]  /*50d90*/  HMMA.1688.F32.TF32 R12, R92, R158, R248 ;  /* 0x0000009e5c0c723c */ /* 0x000fe200000810f8 */
[----:B------:R-:W-:Y:S01]  /*50da0*/  MOV R147, R2 ;  /* 0x0000000200937202 */ /* 0x000fe20000000f00 */
[----:B------:R-:W3:Y:S04]  /*50db0*/  LDL.LU R248, [R1+0x100] ;  /* 0x0001000001f87983 */ /* 0x000ee80000300800 */
[----:B------:R-:W3:Y:S04]  /*50dc0*/  LDL.LU R249, [R1+0x104] ;  /* 0x0001040001f97983 */ /* 0x000ee80000300800 */
[----:B------:R-:W3:Y:S04]  /*50dd0*/  LDL.LU R250, [R1+0x108] ;  /* 0x0001080001fa7983 */ /* 0x000ee80000300800 */
[----:B------:R-:W3:Y:S01]  /*50de0*/  LDL.LU R251, [R1+0x10c] ;  /* 0x00010c0001fb7983 */ /* 0x000ee20000300800 */
[----:B------:R-:W-:Y:S03]  /*50df0*/  HMMA.1688.F32.TF32 R140, R104, R38, R144 ;  /* 0x00000026688c723c */ /* 0x000fe60000081090 */
[----:B------:R-:W5:Y:S01]  /*50e00*/  LDL.LU R144, [R1+0xe0] ;  /* 0x0000e00001907983 */ /* 0x000f620000300800 */
[----:B------:R-:W-:-:S04]  /*50e10*/  IMAD.U32 R2, RZ, RZ, UR5 ;  /* 0x00000005ff027e24 */ /* 0x000fc8000f8e00ff */
[C---:B------:R-:W-:Y:S08]  /*50e20*/  HMMA.1688.F32.TF32 R20, R92.reuse, R110, R24 ;  /* 0x0000006e5c14723c */ /* 0x040ff00000081018 */
[C---:B-1----:R-:W-:Y:S08]  /*50e30*/  HMMA.1688.F32.TF32 R16, R92.reuse, R210, R28 ;  /* 0x000000d25c10723c */ /* 0x042ff0000008101c */
        /* <DEDUP_REMOVED lines=8> */
[----:B------:R-:W-:Y:S01]  /*50ec0*/  HMMA.1688.F32.TF32 R8, R92, R150, R224 ;  /* 0x000000965c08723c */ /* 0x000fe200000810e0 */
[----:B------:R-:W-:Y:S04]  /*50ed0*/  LDS R92, [R3+0x81000] ;  /* 0x08100000035c7984 */ /* 0x000fe80000000800 */
[----:B------:R-:W-:Y:S04]  /*50ee0*/  LDS R94, [R3+0x81400] ;  /* 0x08140000035e7984 */ /* 0x000fe80000000800 */
[----:B------:R-:W-:Y:S04]  /*50ef0*/  LDS R93, [R252+0x81000] ;  /* 0x08100000fc5d7984 */ /* 0x000fe80000000800 */
[----:B------:R-:W-:Y:S01]  /*50f00*/  LDS R95, [R252+0x81400] ;  /* 0x08140000fc5f7984 */ /* 0x000fe20000000800 */
[----:B------:R-:W-:Y:S01]  /*50f10*/  IMAD.MOV.U32 R145, RZ, RZ, R36 ;  /* 0x000000ffff917224 */ /* 0x000fe200078e0024 */
[----:B--2---:R-:W-:Y:S01]  /*50f20*/  LEA R2, R2, R80, 0x12 ;  /* 0x0000005002027211 */ /* 0x004fe200078e90ff */
[----:B------:R-:W-:Y:S01]  /*50f30*/  IMAD.MOV.U32 R146, RZ, RZ, R5 ;  /* 0x000000ffff927224 */ /* 0x000fe200078e0005 */
[----:B------:R-:W-:Y:S04]  /*50f40*/  LDS R80, [R0+0x81080] ;  /* 0x0810800000507984 */ /* 0x000fe80000000800 */
[----:B------:R-:W1:Y:S01]  /*50f50*/  LDSM.16.M88.4 R72, [R2] ;  /* 0x000000000248783b */ /* 0x000e620000000200 */
[----:B------:R-:W-:-:S03]  /*50f60*/  IMAD.MOV.U32 R147, RZ, RZ, R4 ;  /* 0x000000ffff937224 */ /* 0x000fc600078e0004 */
[----:B------:R-:W2:Y:S04]  /*50f70*/  LDSM.16.M88.4 R36, [R2+0x4000] ;  /* 0x004000000224783b */ /* 0x000ea80000000200 */
[----:B------:R-:W2:Y:S01]  /*50f80*/  LDSM.16.M88.4 R4, [R2+0x8000] ;  /* 0x008000000204783b */ /* 0x000ea20000000200 */
[C---:B------:R-:W-:Y:S08]  /*50f90*/  HMMA.1688.F32.TF32 R220, R104.reuse, R214, R220 ;  /* 0x000000d668dc723c */ /* 0x040ff000000810dc */
[C---:B----4-:R-:W-:Y:S08]  /*50fa0*/  HMMA.1688.F32.TF32 R212, R104.reuse, R110, R176 ;  /* 0x0000006e68d4723c */ /* 0x050ff000000810b0 */
[C---:B------:R-:W-:Y:S01]  /*50fb0*/  HMMA.1688.F32.TF32 R176, R104.reuse, R202, R236 ;  /* 0x000000ca68b0723c */ /* 0x040fe200000810ec */
[----:B------:R4:W-:Y:S07]  /*50fc0*/  STL [R1+0x246c], R3 ;  /* 0x00246c0301007387 */ /* 0x0009ee0000100800 */
[----:B------:R-:W-:Y:S01]  /*50fd0*/  HMMA.1688.F32.TF32 R200, R104, R198, R240 ;  /* 0x000000c668c8723c */ /* 0x000fe200000810f0 */
[----:B------:R2:W-:Y:S07]  /*50fe0*/  STL [R1+0x2468], R252 ;  /* 0x002468fc01007387 */ /* 0x0005ee0000100800 */
[-C--:B-1----:R-:W-:Y:S01]  /*50ff0*/  HMMA.1688.F32.TF32 R40, R92, R72.reuse, R40 ;  /* 0x000000485c28723c */ /* 0x082fe20000081028 */
[----:B------:R-:W-:Y:S04]  /*51000*/  STL [R1+0x2470], R0 ;  /* 0x0024700001007387 */ /* 0x000fe80000100800 */
[----:B------:R-:W-:Y:S04]  /*51010*/  STL [R1+0x2478], R74 ;  /* 0x0024784a01007387 */ /* 0x000fe80000100800 */
[----:B------:R-:W-:Y:S04]  /*51020*/  STL [R1+0x2474], R75 ;  /* 0x0024744b01007387 */ /* 0x000fe80000100800 */
[----:B--2---:R-:W-:Y:S04]  /*51030*/  STL [R1+0x2480], R38 ;  /* 0x0024802601007387 */ /* 0x004fe80000100800 */
[----:B------:R-:W-:Y:S04]  /*51040*/  STL [R1+0x247c], R39 ;  /* 0x00247c2701007387 */ /* 0x000fe80000100800 */
[----:B------:R-:W-:Y:S04]  /*51050*/  STL [R1+0x2488], R6 ;  /* 0x0024880601007387 */ /* 0x000fe80000100800 */
[----:B------:R-:W-:Y:S01]  /*51060*/  STL [R1+0x2484], R7 ;  /* 0x0024840701007387 */ /* 0x000fe20000100800 */
[----:B------:R-:W-:Y:S01]  /*51070*/  HMMA.1688.F32.TF32 R96, R84, R72, R96 ;  /* 0x000000485460723c */ /* 0x000fe20000081060 */
[----:B----4-:R-:W-:Y:S01]  /*51080*/  MOV R3, R40 ;  /* 0x0000002800037202 */ /* 0x010fe20000000f00 */
[----:B------:R-:W-:Y:S01]  /*51090*/  IMAD.MOV.U32 R252, RZ, RZ, R41 ;  /* 0x000000fffffc7224 */ /* 0x000fe200078e0029 */
[----:B------:R-:W-:Y:S01]  /*510a0*/  MOV R210, R196 ;  /* 0x000000c400d27202 */ /* 0x000fe20000000f00 */
[----:B------:R-:W-:Y:S01]  /*510b0*/  IMAD.MOV.U32 R228, RZ, RZ, R102 ;  /* 0x000000ffffe47224 */ /* 0x000fe200078e0066 */
[----:B------:R-:W-:Y:S01]  /*510c0*/  LDSM.16.M88.4 R236, [R2+0x3c000] ;  /* 0x03c0000002ec783b */ /* 0x000fe20000000200 */
[----:B------:R-:W-:-:S02]  /*510d0*/  IMAD.MOV.U32 R229, RZ, RZ, R103 ;  /* 0x000000ffffe57224 */ /* 0x000fc400078e0067 */
[C---:B---3--:R-:W-:Y:S08]  /*510e0*/  HMMA.1688.F32.TF32 R224, R104.reuse, R114, R248 ;  /* 0x0000007268e0723c */ /* 0x048ff000000810f8 */
[C---:B-----5:R-:W-:Y:S11]  /*510f0*/  HMMA.1688.F32.TF32 R144, R104.reuse, R206, R144 ;  /* 0x000000ce6890723c */ /* 0x060ff60000081090 */
[----:B------:R-:W-:Y:S04]  /*51100*/  @!UPT UIADD3 URZ, URZ, URZ, URZ ;  /* 0x0000003f3f3ff290 */ /* 0x000fe8000fffe03f */
[----:B------:R-:W-:Y:S04]  /*51110*/  STL.64 [R1+0x190], R224 ;  /* 0x000190e001007387 */ /* 0x000fe80000100a00 */
[----:B------:R-:W-:Y:S04]  /*51120*/  STL.64 [R1+0x198], R226 ;  /* 0x000198e201007387 */ /* 0x000fe80000100a00 */
[----:B------:R-:W-:Y:S04]  /*51130*/  STL.64 [R1+0x180], R212 ;  /* 0x000180d401007387 */ /* 0x000fe80000100a00 */
[----:B------:R-:W-:Y:S04]  /*51140*/  STL.64 [R1+0x188], R214 ;  /* 0x000188d601007387 */ /* 0x000fe80000100a00 */
[----:B------:R-:W-:Y:S04]  /*51150*/  STL [R1+0x248c], R179 ;  /* 0x00248cb301007387 */ /* 0x000fe80000100800 */
[----:B------:R-:W-:Y:S04]  /*51160*/  STL.64 [R1+0x170], R144 ;  /* 0x0001709001007387 */ /* 0x000fe80000100a00 */
[----:B------:R1:W-:Y:S04]  /*51170*/  STL.64 [R1+0x178], R146 ;  /* 0x0001789201007387 */ /* 0x0003e80000100a00 */
[----:B------:R-:W-:Y:S04]  /*51180*/  STL.64 [R1+0x160], R200 ;  /* 0x000160c801007387 */ /* 0x000fe80000100a00 */
[----:B------:R2:W-:Y:S01]  /*51190*/  STL.64 [R1+0x168], R202 ;  /* 0x000168ca01007387 */ /* 0x0005e20000100a00 */
[C---:B-1----:R-:W-:Y:S08]  /*511a0*/  HMMA.1688.F32.TF32 R144, R104.reuse, R194, R244 ;  /* 0x000000c26890723c */ /* 0x042ff000000810f4 */
[----:B--2---:R-:W-:Y:S01]  /*511b0*/  HMMA.1688.F32.TF32 R200, R104, R150, R56 ;  /* 0x0000009668c8723c */ /* 0x004fe20000081038 */
[----:B------:R-:W-:-:S02]  /*511c0*/  IMAD.MOV.U32 R247, RZ, RZ, R42 ;  /* 0x000000fffff77224 */ /* 0x000fc400078e002a */
[----:B------:R-:W-:-:S05]  /*511d0*/  IMAD.MOV.U32 R246, RZ, RZ, R43 ;  /* 0x000000fffff67224 */ /* 0x000fca00078e002b */
[-C--:B------:R-:W-:Y:S01]  /*511e0*/  HMMA.1688.F32.TF32 R56, R88, R72.reuse, R132 ;  /* 0x000000485838723c */ /* 0x080fe20000081084 */
[----:B------:R-:W-:Y:S07]  /*511f0*/  STL.64 [R1+0xe0], R96 ;  /* 0x0000e06001007387 */ /* 0x000fee0000100a00 */
[----:B------:R-:W-:Y:S01]  /*51200*/  HMMA.1688.F32.TF32 R40, R80, R72, R140 ;  /* 0x000000485028723c */ /* 0x000fe2000008108c */
[----:B------:R-:W-:Y:S01]  /*51210*/  STL.64 [R1+0xe8], R98 ;  /* 0x0000e86201007387 */ /* 0x000fe20000100a00 */
[----:B------:R-:W-:Y:S01]  /*51220*/  IMAD.MOV.U32 R248, RZ, RZ, R52 ;  /* 0x000000fffff87224 */ /* 0x000fe200078e0034 */
[----:B------:R-:W-:Y:S01]  /*51230*/  MOV R250, R54 ;  /* 0x0000003600fa7202 */ /* 0x000fe20000000f00 */
[----:B------:R-:W-:-:S02]  /*51240*/  IMAD.MOV.U32 R249, RZ, RZ, R53 ;  /* 0x000000fffff97224 */ /* 0x000fc400078e0035 */
[----:B------:R-:W-:Y:S01]  /*51250*/  IMAD.MOV.U32 R251, RZ, RZ, R55 ;  /* 0x000000fffffb7224 */ /* 0x000fe200078e0037 */
[----:B------:R-:W-:Y:S01]  /*51260*/  MOV R215, R146 ;  /* 0x0000009200d77202 */ /* 0x000fe20000000f00 */
[----:B------:R-:W-:Y:S02]  /*51270*/  IMAD.MOV.U32 R184, RZ, RZ, R144 ;  /* 0x000000ffffb87224 */ /* 0x000fe400078e0090 */
[----:B------:R-:W-:Y:S02]  /*51280*/  IMAD.MOV.U32 R230, RZ, RZ, R157 ;  /* 0x000000ffffe67224 */ /* 0x000fe400078e009d */
[----:B------:R-:W-:Y:S01]  /*51290*/  IMAD.MOV.U32 R231, RZ, RZ, R156 ;  /* 0x000000ffffe77224 */ /* 0x000fe200078e009c */
[----:B------:R-:W-:Y:S01]  /*512a0*/  HMMA.1688.F32.TF32 R192, R104, R158, R164 ;  /* 0x0000009e68c0723c */ /* 0x000fe200000810a4 */
[----:B------:R-:W-:Y:S01]  /*512b0*/  IMAD.MOV.U32 R185, RZ, RZ, R145 ;  /* 0x000000ffffb97224 */ /* 0x000fe200078e0091 */
[----:B------:R-:W-:Y:S04]  /*512c0*/  STL.64 [R1+0xf0], R56 ;  /* 0x0000f03801007387 */ /* 0x000fe80000100a00 */
[----:B------:R1:W-:Y:S04]  /*512d0*/  STL.64 [R1+0xf8], R58 ;  /* 0x0000f83a01007387 */ /* 0x0003e80000100a00 */
[----:B------:R-:W2:Y:S04]  /*512e0*/  LDL.LU R52, [R1+0x2514] ;  /* 0x0025140001347983 */ /* 0x000ea80000300800 */
[----:B------:R-:W-:Y:S04]  /*512f0*/  STL.64 [R1+0x350], R40 ;  /* 0x0003502801007387 */ /* 0x000fe80000100a00 */
[----:B------:R2:W-:Y:S04]  /*51300*/  STL.64 [R1+0x358], R42 ;  /* 0x0003582a01007387 */ /* 0x0005e80000100a00 */
[----:B------:R-:W2:Y:S04]  /*51310*/  LDL.LU R53, [R1+0x2510] ;  /* 0x0025100001357983 */ /* 0x000ea80000300800 */
[----:B------:R-:W2:Y:S04]  /*51320*/  LDL.LU R54, [R1+0x250c] ;  /* 0x00250c0001367983 */ /* 0x000ea80000300800 */
[----:B------:R-:W2:Y:S04]  /*51330*/  LDL.LU R55, [R1+0x2508] ;  /* 0x0025080001377983 */ /* 0x000ea80000300800 */
[----:B------:R-:W3:Y:S04]  /*51340*/  LDL.LU R102, [R1+0x2504] ;  /* 0x0025040001667983 */ /* 0x000ee80000300800 */
[----:B------:R-:W3:Y:S01]  /*51350*/  LDL.LU R103, [R1+0x2500] ;  /* 0x0025000001677983 */ /* 0x000ee20000300800 */
[----:B------:R-:W-:-:S02]  /*51360*/  IMAD.MOV.U32 R214, RZ, RZ, R147 ;  /* 0x000000ffffd67224 */ /* 0x000fc400078e0093 */
[----:B------:R-:W-:Y:S01]  /*51370*/  HMMA.1688.F32.TF32 R144, R104, R190, R232 ;  /* 0x000000be6890723c */ /* 0x000fe200000810e8 */
[----:B------:R-:W-:Y:S01]  /*51380*/  LDSM.16.M88.4 R140, [R2+0x14000] ;  /* 0x01400000028c783b */ /* 0x000fe20000000200 */
[----:B------:R-:W-:Y:S02]  /*51390*/  IMAD.MOV.U32 R211, RZ, RZ, R197 ;  /* 0x000000ffffd37224 */ /* 0x000fe400078e00c5 */
[----:B------:R-:W-:Y:S01]  /*513a0*/  IMAD.MOV.U32 R226, RZ, RZ, R149 ;  /* 0x000000ffffe27224 */ /* 0x000fe200078e0095 */
[----:B------:R-:W-:Y:S01]  /*513b0*/  MOV R224, R153 ;  /* 0x0000009900e07202 */ /* 0x000fe20000000f00 */
[----:B------:R-:W-:Y:S01]  /*513c0*/  IMAD.MOV.U32 R227, RZ, RZ, R148 ;  /* 0x000000ffffe37224 */ /* 0x000fe200078e0094 */
[----:B------:R-:W-:Y:S01]  /*513d0*/  LDSM.16.M88.4 R132, [R2+0x1c000] ;  /* 0x01c000000284783b */ /* 0x000fe20000000200 */
[----:B-1----:R-:W-:Y:S03]  /*513e0*/  HMMA.1688.F32.TF32 R56, R88, R36, R128 ;  /* 0x000000245838723c */ /* 0x002fe60000081080 */
[----:B------:R-:W1:Y:S01]  /*513f0*/  LDSM.16.M88.4 R148, [R2+0xc000] ;  /* 0x00c000000294783b */ /* 0x000e620000000200 */
[----:B------:R-:W-:-:S03]  /*51400*/  IMAD.MOV.U32 R225, RZ, RZ, R152 ;  /* 0x000000ffffe17224 */ /* 0x000fc600078e0098 */
[----:B------:R-:W-:Y:S01]  /*51410*/  LDSM.16.M88.4 R128, [R2+0x20000] ;  /* 0x020000000280783b */ /* 0x000fe20000000200 */
[----:B------:R-:W-:-:S03]  /*51420*/  IMAD.MOV.U32 R207, RZ, RZ, R216 ;  /* 0x000000ffffcf7224 */ /* 0x000fc600078e00d8 */
[----:B------:R-:W-:Y:S05]  /*51430*/  LDSM.16.M88.4 R156, [R2+0x34000] ;  /* 0x03400000029c783b */ /* 0x000fea0000000200 */
[----:B------:R-:W-:Y:S02]  /*51440*/  IMAD.MOV.U32 R243, RZ, RZ, R144 ;  /* 0x000000fffff37224 */ /* 0x000fe400078e0090 */
[----:B------:R-:W-:Y:S02]  /*51450*/  IMAD.MOV.U32 R242, RZ, RZ, R145 ;  /* 0x000000fffff27224 */ /* 0x000fe400078e0091 */
[----:B------:R-:W-:Y:S02]  /*51460*/  IMAD.MOV.U32 R241, RZ, RZ, R146 ;  /* 0x000000fffff17224 */ /* 0x000fe400078e0092 */
[----:B------:R-:W-:-:S02]  /*51470*/  IMAD.MOV.U32 R240, RZ, RZ, R147 ;  /* 0x000000fffff07224 */ /* 0x000fc400078e0093 */
[C---:B------:R-:W-:Y:S11]  /*51480*/  HMMA.1688.F32.TF32 R144, R104.reuse, R186, R172 ;  /* 0x000000ba6890723c */ /* 0x040ff600000810ac */
[----:B------:R-:W-:Y:S11]  /*51490*/  @!UPT UIADD3 URZ, URZ, URZ, URZ ;  /* 0x0000003f3f3ff290 */ /* 0x000ff6000fffe03f */
[----:B------:R-:W-:Y:S02]  /*514a0*/  @!UPT UIADD3 URZ, URZ, URZ, URZ ;  /* 0x0000003f3f3ff290 */ /* 0x000fe4000fffe03f */
[----:B------:R-:W-:Y:S01]  /*514b0*/  MOV R179, R144 ;  /* 0x0000009000b37202 */ /* 0x000fe20000000f00 */
[----:B------:R-:W-:Y:S02]  /*514c0*/  IMAD.MOV.U32 R6, RZ, RZ, R145 ;  /* 0x000000ffff067224 */ /* 0x000fe400078e0091 */
[----:B------:R-:W-:Y:S02]  /*514d0*/  IMAD.MOV.U32 R7, RZ, RZ, R146 ;  /* 0x000000ffff077224 */ /* 0x000fe400078e0092 */
[----:B------:R-:W-:Y:S02]  /*514e0*/  IMAD.MOV.U32 R38, RZ, RZ, R147 ;  /* 0x000000ffff267224 */ /* 0x000fe400078e0093 */
[----:B------:R-:W-:Y:S01]  /*514f0*/  HMMA.1688.F32.TF32 R144, R104, R182, R168 ;  /* 0x000000b66890723c */ /* 0x000fe200000810a8 */
[----:B------:R-:W-:Y:S04]  /*51500*/  STL.64 [R1+0xd0], R56 ;  /* 0x0000d03801007387 */ /* 0x000fe80000100a00 */
[----:B------:R-:W-:Y:S03]  /*51510*/  STL.64 [R1+0xd8], R58 ;  /* 0x0000d83a01007387 */ /* 0x000fe60000100a00 */
[C---:B--2---:R-:W-:Y:S08]  /*51520*/  HMMA.1688.F32.TF32 R40, R92.reuse, R36, R52 ;  /* 0x000000245c28723c */ /* 0x044ff00000081034 */
[----:B---3--:R-:W-:Y:S08]  /*51530*/  HMMA.1688.F32.TF32 R100, R92, R4, R100 ;  /* 0x000000045c64723c */ /* 0x008ff00000081064 */
[----:B------:R-:W-:Y:S01]  /*51540*/  IMAD.MOV.U32 R212, RZ, RZ, R144 ;  /* 0x000000ffffd47224 */ /* 0x000fe200078e0090 */
[----:B------:R-:W-:Y:S01]  /*51550*/  MOV R187, R146 ;  /* 0x0000009200bb7202 */ /* 0x000fe20000000f00 */
[----:B------:R-:W-:Y:S01]  /*51560*/  IMAD.MOV.U32 R213, RZ, RZ, R145 ;  /* 0x000000ffffd57224 */ /* 0x000fe200078e0091 */
[----:B------:R-:W-:Y:S01]  /*51570*/  LDSM.16.M88.4 R56, [R2+0x28000] ;  /* 0x028000000238783b */ /* 0x000fe20000000200 */
[----:B------:R-:W-:Y:S04]  /*51580*/  HMMA.1688.F32.TF32 R52, R84, R36, R116 ;  /* 0x000000245434723c */ /* 0x000fe80000081074 */
[----:B------:R-:W-:Y:S01]  /*51590*/  IMAD.MOV.U32 R245, RZ, RZ, R40 ;  /* 0x000000fffff57224 */ /* 0x000fe200078e0028 */
[----:B------:R-:W-:Y:S01]  /*515a0*/  MOV R73, R42 ;  /* 0x0000002a00497202 */ /* 0x000fe20000000f00 */
[----:B------:R-:W-:-:S02]  /*515b0*/  IMAD.MOV.U32 R244, RZ, RZ, R41 ;  /* 0x000000fffff47224 */ /* 0x000fc400078e0029 */
[----:B------:R-:W-:Y:S02]  /*515c0*/  IMAD.MOV.U32 R72, RZ, RZ, R43 ;  /* 0x000000ffff487224 */ /* 0x000fe400078e002b */
[----:B------:R-:W-:Y:S01]  /*515d0*/  HMMA.1688.F32.TF32 R40, R80, R36, R136 ;  /* 0x000000245028723c */ /* 0x000fe20000081088 */
[----:B------:R-:W-:Y:S01]  /*515e0*/  IMAD.MOV.U32 R186, RZ, RZ, R147 ;  /* 0x000000ffffba7224 */ /* 0x000fe200078e0093 */
[----:B------:R-:W-:Y:S06]  /*515f0*/  LDSM.16.M88.4 R136, [R2+0x18000] ;  /* 0x018000000288783b */ /* 0x000fec0000000200 */
[----:B------:R-:W-:Y:S05]  /*51600*/  HMMA.1688.F32.TF32 R144, R104, R154, R160 ;  /* 0x0000009a6890723c */ /* 0x000fea00000810a0 */
[----:B------:R-:W-:Y:S04]  /*51610*/  STL.64 [R1+0xb0], R52 ;  /* 0x0000b03401007387 */ /* 0x000fe80000100a00 */
[----:B------:R-:W-:Y:S04]  /*51620*/  STL.64 [R1+0xb8], R54 ;  /* 0x0000b83601007387 */ /* 0x000fe80000100a00 */
[----:B------:R-:W-:Y:S01]  /*51630*/  STL.64 [R1+0x2450], R102 ;  /* 0x0024506601007387 */ /* 0x000fe20000100a00 */
[----:B------:R-:W-:Y:S03]  /*51640*/  HMMA.1688.F32.TF32 R160, R84, R4, R120 ;  /* 0x0000000454a0723c */ /* 0x000fe60000081078 */
[----:B------:R-:W-:Y:S04]  /*51650*/  LDSM.16.M88.4 R52, [R2+0x2c000] ;  /* 0x02c000000234783b */ /* 0x000fe80000000200 */
[----:B------:R-:W-:Y:S04]  /*51660*/  STL.64 [R1+0x340], R40 ;  /* 0x0003402801007387 */ /* 0x000fe80000100a00 */
[----:B------:R2:W-:Y:S01]  /*51670*/  STL.64 [R1+0x348], R42 ;  /* 0x0003482a01007387 */ /* 0x0005e20000100a00 */
[----:B------:R-:W-:Y:S01]  /*51680*/  IMAD.MOV.U32 R39, RZ, RZ, R144 ;  /* 0x000000ffff277224 */ /* 0x000fe200078e0090 */
[C---:B-1----:R-:W-:Y:S02]  /*51690*/  HMMA.1688.F32.TF32 R16, R88.reuse, R148, R16 ;  /* 0x000000945810723c */ /* 0x042fe40000081010 */
[----:B------:R-:W-:Y:S06]  /*516a0*/  LDSM.16.M88.4 R152, [R2+0x38000] ;  /* 0x038000000298783b */ /* 0x000fec0000000200 */
[----:B--2---:R-:W-:Y:S01]  /*516b0*/  HMMA.1688.F32.TF32 R40, R88, R4, R124 ;  /* 0x000000045828723c */ /* 0x004fe2000008107c */
[----:B------:R-:W-:-:S02]  /*516c0*/  IMAD.MOV.U32 R74, RZ, RZ, R145 ;  /* 0x000000ffff4a7224 */ /* 0x000fc400078e0091 */
[----:B------:R-:W-:Y:S02]  /*516d0*/  IMAD.MOV.U32 R75, RZ, RZ, R146 ;  /* 0x000000ffff4b7224 */ /* 0x000fe400078e0092 */
[----:B------:R-:W-:Y:S01]  /*516e0*/  IMAD.MOV.U32 R0, RZ, RZ, R147 ;  /* 0x000000ffff007224 */ /* 0x000fe200078e0093 */
[----:B------:R-:W-:Y:S04]  /*516f0*/  STL.64 [R1+0x2448], R100 ;  /* 0x0024486401007387 */ /* 0x000fe80000100a00 */
[----:B------:R-:W1:Y:S04]  /*51700*/  LDSM.16.M88.4 R144, [R2+0x10000] ;  /* 0x010000000290783b */ /* 0x000e680000000200 */
[----:B------:R-:W-:Y:S01]  /*51710*/  STL.64 [R1+0x2460], R162 ;  /* 0x002460a201007387 */ /* 0x000fe20000100a00 */
[----:B------:R-:W-:Y:S03]  /*51720*/  HMMA.1688.F32.TF32 R120, R92, R140, R248 ;  /* 0x0000008c5c78723c */ /* 0x000fe600000810f8 */
[----:B------:R-:W2:Y:S05]  /*51730*/  LDSM.16.M88.4 R124, [R2+0x24000] ;  /* 0x02400000027c783b */ /* 0x000eaa0000000200 */
[----:B------:R-:W-:Y:S04]  /*51740*/  STL.64 [R1+0xc0], R40 ;  /* 0x0000c02801007387 */ /* 0x000fe80000100a00 */
[----:B------:R3:W-:Y:S02]  /*51750*/  STL.64 [R1+0xc8], R42 ;  /* 0x0000c82a01007387 */ /* 0x0007e40000100a00 */
[----:B---3--:R-:W-:Y:S02]  /*51760*/  HMMA.1688.F32.TF32 R40, R80, R4, R220 ;  /* 0x000000045028723c */ /* 0x008fe400000810dc */
[----:B------:R3:W-:Y:S06]  /*51770*/  STL.64 [R1+0x2458], R160 ;  /* 0x002458a001007387 */ /* 0x0007ec0000100a00 */
[----:B-1----:R-:W-:Y:S07]  /*51780*/  HMMA.1688.F32.TF32 R104, R92, R144, R228 ;  /* 0x000000905c68723c */ /* 0x002fee00000810e4 */
[----:B------:R-:W-:-:S02]  /*51790*/  IMAD.MOV.U32 R228, RZ, RZ, R180 ;  /* 0x000000ffffe47224 */ /* 0x000fc400078e00b4 */
[----:B------:R-:W-:-:S06]  /*517a0*/  IMAD.MOV.U32 R229, RZ, RZ, R181 ;  /* 0x000000ffffe57224 */ /* 0x000fcc00078e00b5 */
[----:B------:R-:W-:Y:S04]  /*517b0*/  STL.64 [R1+0x330], R40 ;  /* 0x0003302801007387 */ /* 0x000fe80000100a00 */
[----:B------:R-:W-:Y:S04]  /*517c0*/  STL.64 [R1+0x338], R42 ;  /* 0x0003382a01007387 */ /* 0x000fe80000100a00 */
[----:B------:R-:W-:Y:S04]  /*517d0*/  STL [R1+0x21cc], R2 ;  /* 0x0021cc0201007387 */ /* 0x000fe80000100800 */
[----:B------:R-:W4:Y:S04]  /*517e0*/  LDL.LU R180, [R1+0x24fc] ;  /* 0x0024fc0001b47983 */ /* 0x000f280000300800 */
[----:B------:R-:W5:Y:S01]  /*517f0*/  LDL.LU R181, [R1+0x24f8] ;  /* 0x0024f80001b57983 */ /* 0x000f620000300800 */
[----:B------:R-:W-:-:S02]  /*51800*/  IMAD.MOV.U32 R230, RZ, RZ, R113 ;  /* 0x000000ffffe67224 */ /* 0x000fc400078e0071 */
[----:B------:R-:W-:Y:S01]  /*51810*/  IMAD.MOV.U32 R231, RZ, RZ, R112 ;  /* 0x000000ffffe77224 */ /* 0x000fe200078e0070 */
[----:B------:R-:W2:Y:S01]  /*51820*/  LDL.LU R113, [R1+0x24f4] ;  /* 0x0024f40001717983 */ /* 0x000ea20000300800 */
[----:B------:R-:W-:-:S03]  /*51830*/  IMAD.MOV.U32 R248, RZ, RZ, R188 ;  /* 0x000000fffff87224 */ /* 0x000fc600078e00bc */
[----:B------:R-:W2:Y:S01]  /*51840*/  LDL.LU R112, [R1+0x24f0] ;  /* 0x0024f00001707983 */ /* 0x000ea20000300800 */
[----:B------:R-:W-:-:S03]  /*51850*/  IMAD.MOV.U32 R249, RZ, RZ, R189 ;  /* 0x000000fffff97224 */ /* 0x000fc600078e00bd */
[----:B------:R-:W2:Y:S01]  /*51860*/  LDL.LU R196, [R1+0x24ec] ;  /* 0x0024ec0001c47983 */ /* 0x000ea20000300800 */
[----:B------:R-:W-:-:S03]  /*51870*/  IMAD.MOV.U32 R250, RZ, RZ, R108 ;  /* 0x000000fffffa7224 */ /* 0x000fc600078e006c */
[----:B------:R-:W3:Y:S01]  /*51880*/  LDL.LU R197, [R1+0x24e8] ;  /* 0x0024e80001c57983 */ /* 0x000ee20000300800 */
[----:B------:R-:W-:-:S03]  /*51890*/  IMAD.MOV.U32 R251, RZ, RZ, R109 ;  /* 0x000000fffffb7224 */ /* 0x000fc600078e006d */
[----:B------:R-:W3:Y:S04]  /*518a0*/  LDL.LU R188, [R1+0x24e4] ;  /* 0x0024e40001bc7983 */ /* 0x000ee80000300800 */
[----:B------:R-:W3:Y:S04]  /*518b0*/  LDL.LU R189, [R1+0x24e0] ;  /* 0x0024e00001bd7983 */ /* 0x000ee80000300800 */
[----:B------:R-:W3:Y:S04]  /*518c0*/  LDL.LU R108, [R1+0x24dc] ;  /* 0x0024dc00016c7983 */ /* 0x000ee80000300800 */
[----:B------:R-:W3:Y:S01]  /*518d0*/  LDL.LU R109, [R1+0x24d8] ;  /* 0x0024d800016d7983 */ /* 0x000ee20000300800 */
[----:B------:R-:W-:Y:S01]  /*518e0*/  HMMA.1688.F32.TF32 R116, R92, R148, R224 ;  /* 0x000000945c74723c */ /* 0x000fe200000810e0 */
[----:B------:R-:W-:Y:S01]  /*518f0*/  IMAD.MOV.U32 R100, RZ, RZ, R217 ;  /* 0x000000ffff647224 */ /* 0x000fe200078e00d9 */
[----:B------:R-:W-:Y:S01]  /*51900*/  MOV R101, R218 ;  /* 0x000000da00657202 */ /* 0x000fe20000000f00 */
[----:B------:R-:W-:Y:S01]  /*51910*/  IMAD.MOV.U32 R102, RZ, RZ, R219 ;  /* 0x000000ffff667224 */ /* 0x000fe200078e00db */
[----:B------:R-:W1:Y:S01]  /*51920*/  LDSM.16.M88.4 R40, [R2+0x30000] ;  /* 0x030000000228783b */ /* 0x000e620000000200 */
[----:B----4-:R-:W-:Y:S01]  /*51930*/  IMAD.MOV.U32 R115, RZ, RZ, R180 ;  /* 0x000000ffff737224 */ /* 0x010fe200078e00b4 */
[----:B-----5:R-:W-:-:S02]  /*51940*/  MOV R114, R181 ;  /* 0x000000b500727202 */ /* 0x020fc40000000f00 */
[----:B------:R-:W4:Y:S04]  /*51950*/  LDL.LU R181, [R1+0x24d4] ;  /* 0x0024d40001b57983 */ /* 0x000f280000300800 */
[----:B------:R-:W5:Y:S01]  /*51960*/  LDL.LU R180, [R1+0x24d0] ;  /* 0x0024d00001b47983 */ /* 0x000f620000300800 */
[----:B--2---:R-:W-:Y:S02]  /*51970*/  IMAD.MOV.U32 R175, RZ, RZ, R196 ;  /* 0x000000ffffaf7224 */ /* 0x004fe400078e00c4 */
[----:B---3--:R-:W-:Y:S02]  /*51980*/  IMAD.MOV.U32 R174, RZ, RZ, R197 ;  /* 0x000000ffffae7224 */ /* 0x008fe400078e00c5 */
[----:B------:R-:W-:Y:S02]  /*51990*/  IMAD.MOV.U32 R173, RZ, RZ, R188 ;  /* 0x000000ffffad7224 */ /* 0x000fe400078e00bc */
[----:B------:R-:W-:-:S02]  /*519a0*/  IMAD.MOV.U32 R172, RZ, RZ, R189 ;  /* 0x000000ffffac7224 */ /* 0x000fc400078e00bd */
[----:B------:R-:W2:Y:S04]  /*519b0*/  LDL.LU R189, [R1+0x24cc] ;  /* 0x0024cc0001bd7983 */ /* 0x000ea80000300800 */
[----:B------:R-:W2:Y:S04]  /*519c0*/  LDL.LU R188, [R1+0x24c8] ;  /* 0x0024c80001bc7983 */ /* 0x000ea80000300800 */
[----:B------:R-:W5:Y:S01]  /*519d0*/  LDL.LU R197, [R1+0x24c4] ;  /* 0x0024c40001c57983 */ /* 0x000f620000300800 */
[----:B------:R-:W-:-:S03]  /*519e0*/  IMAD.MOV.U32 R166, RZ, RZ, R109 ;  /* 0x000000ffffa67224 */ /* 0x000fc600078e006d */
[----:B------:R-:W5:Y:S01]  /*519f0*/  LDL.LU R196, [R1+0x24c0] ;  /* 0x0024c00001c47983 */ /* 0x000f620000300800 */
[----:B------:R-:W-:Y:S01]  /*51a00*/  IMAD.MOV.U32 R167, RZ, RZ, R108 ;  /* 0x000000ffffa77224 */ /* 0x000fe200078e006c */
[C---:B------:R-:W-:Y:S08]  /*51a10*/  HMMA.1688.F32.TF32 R60, R88.reuse, R144, R60 ;  /* 0x00000090583c723c */ /* 0x040ff0000008103c */
[C---:B------:R-:W-:Y:S08]  /*51a20*/  HMMA.1688.F32.TF32 R20, R88.reuse, R140, R20 ;  /* 0x0000008c5814723c */ /* 0x040ff00000081014 */
[----:B------:R-:W-:Y:S01]  /*51a30*/  HMMA.1688.F32.TF32 R24, R88, R132, R24 ;  /* 0x000000845818723c */ /* 0x000fe20000081018 */
[----:B----4-:R-:W-:-:S02]  /*51a40*/  MOV R164, R181 ;  /* 0x000000b500a47202 */ /* 0x010fc40000000f00 */
[----:B------:R-:W4:Y:S01]  /*51a50*/  LDL.LU R181, [R1+0x24bc] ;  /* 0x0024bc0001b57983 */ /* 0x000f220000300800 */
[----:B-----5:R-:W-:-:S03]  /*51a60*/  IMAD.MOV.U32 R165, RZ, RZ, R180 ;  /* 0x000000ffffa57224 */ /* 0x020fc600078e00b4 */
[----:B------:R-:W4:Y:S04]  /*51a70*/  LDL.LU R180, [R1+0x24b8] ;  /* 0x0024b80001b47983 */ /* 0x000f280000300800 */
[----:B------:R-:W5:Y:S04]  /*51a80*/  LDL.LU R109, [R1+0x24b4] ;  /* 0x0024b400016d7983 */ /* 0x000f680000300800 */
[----:B------:R-:W5:Y:S04]  /*51a90*/  LDL.LU R108, [R1+0x24b0] ;  /* 0x0024b000016c7983 */ /* 0x000f680000300800 */
[----:B------:R-:W2:Y:S04]  /*51aa0*/  LDL.LU R190, [R1+0x1f8] ;  /* 0x0001f80001be7983 */ /* 0x000ea80000300800 */
[----:B------:R-:W2:Y:S04]  /*51ab0*/  LDL.LU R191, [R1+0x1fc] ;  /* 0x0001fc0001bf7983 */ /* 0x000ea80000300800 */
[----:B------:R-:W4:Y:S04]  /*51ac0*/  LDL.LU R182, [R1+0x218] ;  /* 0x0002180001b67983 */ /* 0x000f280000300800 */
[----:B------:R-:W4:Y:S04]  /*51ad0*/  LDL.LU R183, [R1+0x21c] ;  /* 0x00021c0001b77983 */ /* 0x000f280000300800 */
[----:B------:R-:W5:Y:S04]  /*51ae0*/  LDL.LU R110, [R1+0x228] ;  /* 0x00022800016e7983 */ /* 0x000f680000300800 */
        /* <DEDUP_REMOVED lines=29> */
[----:B------:R-:W-:Y:S04]  /*51cc0*/  STL.64 [R1+0x90], R16 ;  /* 0x0000901001007387 */ /* 0x000fe80000100a00 */
[----:B------:R1:W-:Y:S02]  /*51cd0*/  STL.64 [R1+0x98], R18 ;  /* 0x0000981201007387 */ /* 0x0003e40000100a00 */
[C---:B-1----:R-:W-:Y:S02]  /*51ce0*/  HMMA.1688.F32.TF32 R16, R88.reuse, R136, R64 ;  /* 0x000000885810723c */ /* 0x042fe40000081040 */
[----:B------:R-:W-:Y:S04]  /*51cf0*/  STL.64 [R1+0x80], R60 ;  /* 0x0000803c01007387 */ /* 0x000fe80000100a00 */
[----:B------:R-:W-:Y:S04]  /*51d00*/  STL.64 [R1+0x88], R62 ;  /* 0x0000883e01007387 */ /* 0x000fe80000100a00 */
[----:B------:R-:W-:Y:S04]  /*51d10*/  STL.64 [R1+0x70], R20 ;  /* 0x0000701401007387 */ /* 0x000fe80000100a00 */
[----:B------:R1:W-:Y:S09]  /*51d20*/  STL.64 [R1+0x78], R22 ;  /* 0x0000781601007387 */ /* 0x0003f20000100a00 */
[----:B------:R-:W-:Y:S01]  /*51d30*/  STL.64 [R1+0x60], R16 ;  /* 0x0000601001007387 */ /* 0x000fe20000100a00 */
[C---:B-1----:R-:W-:Y:S03]  /*51d40*/  HMMA.1688.F32.TF32 R20, R88.reuse, R128, R68 ;  /* 0x000000805814723c */ /* 0x042fe60000081044 */
[----:B------:R1:W-:Y:S05]  /*51d50*/  STL.64 [R1+0x68], R18 ;  /* 0x0000681201007387 */ /* 0x0003ea0000100a00 */
[C---:B-1----:R-:W-:Y:S01]  /*51d60*/  HMMA.1688.F32.TF32 R16, R88.reuse, R124, R32 ;  /* 0x0000007c5810723c */ /* 0x042fe20000081020 */
[----:B------:R-:W-:Y:S04]  /*51d70*/  STL.64 [R1+0x50], R24 ;  /* 0x0000501801007387 */ /* 0x000fe80000100a00 */
[----:B------:R1:W-:Y:S10]  /*51d80*/  STL.64 [R1+0x58], R26 ;  /* 0x0000581a01007387 */ /* 0x0003f40000100a00 */
[----:B------:R-:W-:Y:S04]  /*51d90*/  STL.64 [R1+0x40], R20 ;  /* 0x0000401401007387 */ /* 0x000fe80000100a00 */
[----:B------:R1:W-:Y:S02]  /*51da0*/  STL.64 [R1+0x48], R22 ;  /* 0x0000481601007387 */ /* 0x0003e40000100a00 */
[C---:B-1----:R-:W-:Y:S02]  /*51db0*/  HMMA.1688.F32.TF32 R24, R88.reuse, R56, R44 ;  /* 0x000000385818723c */ /* 0x042fe4000008102c */
[----:B------:R-:W-:Y:S06]  /*51dc0*/  STL.64 [R1+0x30], R16 ;  /* 0x0000301001007387 */ /* 0x000fec0000100a00 */
[C---:B------:R-:W-:Y:S01]  /*51dd0*/  HMMA.1688.F32.TF32 R20, R88.reuse, R52, R76 ;  /* 0x000000345814723c */ /* 0x040fe2000008104c */
[----:B------:R1:W-:Y:S07]  /*51de0*/  STL.64 [R1+0x38], R18 ;  /* 0x0000381201007387 */ /* 0x0003ee0000100a00 */
[----:B-1----:R-:W-:Y:S07]  /*51df0*/  HMMA.1688.F32.TF32 R16, R88, R40, R28 ;  /* 0x000000285810723c */ /* 0x002fee000008101c */
[----:B------:R-:W-:Y:S04]  /*51e00*/  STL.64 [R1+0x20], R24 ;  /* 0x0000201801007387 */ /* 0x000fe80000100a00 */
[----:B------:R-:W-:Y:S04]  /*51e10*/  STL.64 [R1+0x28], R26 ;  /* 0x0000281a01007387 */ /* 0x000fe80000100a00 */
[----:B------:R-:W-:Y:S04]  /*51e20*/  STL.64 [R1+0x10], R20 ;  /* 0x0000101401007387 */ /* 0x000fe80000100a00 */
[----:B------:R-:W-:Y:S04]  /*51e30*/  STL.64 [R1+0x18], R22 ;  /* 0x0000181601007387 */ /* 0x000fe80000100a00 */
[----:B------:R1:W-:Y:S04]  /*51e40*/  STL.64 [R1], R16 ;  /* 0x0000001001007387 */ /* 0x0003e80000100a00 */
[----:B------:R2:W-:Y:S01]  /*51e50*/  STL.64 [R1+0x8], R18 ;  /* 0x0000081201007387 */ /* 0x0005e20000100a00 */
[----:B-1----:R-:W-:-:S03]  /*51e60*/  IMAD.MOV.U32 R16, RZ, RZ, R212 ;  /* 0x000000ffff107224 */ /* 0x002fc600078e00d4 */
[----:B------:R-:W3:Y:S01]  /*51e70*/  LDL.LU R212, [R1+0x249c] ;  /* 0x00249c0001d47983 */ /* 0x000ee20000300800 */
[----:B------:R-:W-:-:S03]  /*51e80*/  IMAD.MOV.U32 R17, RZ, RZ, R213 ;  /* 0x000000ffff117224 */ /* 0x000fc600078e00d5 */
[----:B------:R-:W3:Y:S01]  /*51e90*/  LDL.LU R213, [R1+0x2498] ;  /* 0x0024980001d57983 */ /* 0x000ee20000300800 */
[----:B------:R-:W-:Y:S08]  /*51ea0*/  HMMA.1688.F32.TF32 R96, R92, R152, R248 ;  /* 0x000000985c60723c */ /* 0x000ff000000810f8 */
[C---:B------:R-:W-:Y:S08]  /*51eb0*/  HMMA.1688.F32.TF32 R248, R88.reuse, R156, R12 ;  /* 0x0000009c58f8723c */ /* 0x040ff0000008100c */
[C---:B------:R-:W-:Y:S08]  /*51ec0*/  HMMA.1688.F32.TF32 R48, R88.reuse, R152, R48 ;  /* 0x000000985830723c */ /* 0x040ff00000081030 */
[----:B------:R-:W-:Y:S07]  /*51ed0*/  HMMA.1688.F32.TF32 R12, R88, R236, R8 ;  /* 0x000000ec580c723c */ /* 0x000fee0000081008 */
[----:B------:R-:W-:-:S02]  /*51ee0*/  IMAD.MOV.U32 R10, RZ, RZ, R241 ;  /* 0x000000ffff0a7224 */ /* 0x000fc400078e00f1 */
[----:B------:R-:W-:Y:S02]  /*51ef0*/  IMAD.MOV.U32 R11, RZ, RZ, R240 ;  /* 0x000000ffff0b7224 */ /* 0x000fe400078e00f0 */
[----:B------:R-:W-:Y:S01]  /*51f00*/  IMAD.MOV.U32 R9, RZ, RZ, R242 ;  /* 0x000000ffff097224 */ /* 0x000fe200078e00f2 */
[----:B------:R-:W-:Y:S01]  /*51f10*/  MOV R8, R243 ;  /* 0x000000f300087202 */ /* 0x000fe20000000f00 */
[----:B--2---:R-:W-:Y:S01]  /*51f20*/  IMAD.MOV.U32 R18, RZ, RZ, R187 ;  /* 0x000000ffff127224 */ /* 0x004fe200078e00bb */
[----:B------:R-:W-:Y:S01]  /*51f30*/  HMMA.1688.F32.TF32 R188, R92, R124, R188 ;  /* 0x0000007c5cbc723c */ /* 0x000fe200000810bc */
[----:B------:R-:W-:Y:S02]  /*51f40*/  IMAD.MOV.U32 R19, RZ, RZ, R186 ;  /* 0x000000ffff137224 */ /* 0x000fe400078e00ba */
[----:B------:R-:W-:Y:S02]  /*51f50*/  IMAD.MOV.U32 R187, RZ, RZ, R214 ;  /* 0x000000ffffbb7224 */ /* 0x000fe400078e00d6 */
[----:B------:R-:W-:-:S03]  /*51f60*/  IMAD.MOV.U32 R186, RZ, RZ, R215 ;  /* 0x000000ffffba7224 */ /* 0x000fc600078e00d7 */
[C---:B----4-:R-:W-:Y:S08]  /*51f70*/  HMMA.1688.F32.TF32 R180, R92.reuse, R132, R180 ;  /* 0x000000845cb4723c */ /* 0x050ff000000810b4 */
[C---:B-----5:R-:W-:Y:S08]  /*51f80*/  HMMA.1688.F32.TF32 R108, R92.reuse, R136, R108 ;  /* 0x000000885c6c723c */ /* 0x060ff0000008106c */
[C---:B------:R-:W-:Y:S08]  /*51f90*/  HMMA.1688.F32.TF32 R196, R92.reuse, R128, R196 ;  /* 0x000000805cc4723c */ /* 0x040ff000000810c4 */
[C---:B------:R-:W-:Y:S08]  /*51fa0*/  HMMA.1688.F32.TF32 R164, R92.reuse, R56, R164 ;  /* 0x000000385ca4723c */ /* 0x040ff000000810a4 */
[C---:B------:R-:W-:Y:S08]  /*51fb0*/  HMMA.1688.F32.TF32 R172, R92.reuse, R52, R172 ;  /* 0x000000345cac723c */ /* 0x040ff000000810ac */
[C---:B------:R-:W-:Y:S08]  /*51fc0*/  HMMA.1688.F32.TF32 R168, R92.reuse, R40, R168 ;  /* 0x000000285ca8723c */ /* 0x040ff000000810a8 */
[----:B------:R-:W-:Y:S08]  /*51fd0*/  HMMA.1688.F32.TF32 R112, R92, R156, R112 ;  /* 0x0000009c5c70723c */ /* 0x000ff00000081070 */
[----:B------:R-:W-:Y:S01]  /*51fe0*/  HMMA.1688.F32.TF32 R88, R84, R144, R160 ;  /* 0x000000905458723c */ /* 0x000fe200000810a0 */
[----:B------:R-:W2:Y:S04]  /*51ff0*/  LDL.LU R160, [R1+0x260] ;  /* 0x0002600001a07983 */ /* 0x000ea80000300800 */
[----:B------:R-:W2:Y:S04]  /*52000*/  LDL.LU R161, [R1+0x264] ;  /* 0x0002640001a17983 */ /* 0x000ea80000300800 */
[----:B------:R-:W2:Y:S04]  /*52010*/  LDL.LU R162, [R1+0x268] ;  /* 0x0002680001a27983 */ /* 0x000ea80000300800 */
[----:B------:R-:W2:Y:S04]  /*52020*/  LDL.LU R163, [R1+0x26c] ;  /* 0x00026c0001a37983 */ /* 0x000ea80000300800 */
[----:B------:R-:W4:Y:S01]  /*52030*/  LDL.LU R240, [R1+0x270] ;  /* 0x0002700001f07983 */ /* 0x000f220000300800 */
[----:B------:R-:W-:Y:S01]  /*52040*/  HMMA.1688.F32.TF32 R92, R92, R236, R216 ;  /* 0x000000ec5c5c723c */ /* 0x000fe200000810d8 */
[----:B---3--:R-:W-:Y:S01]  /*52050*/  IMAD.MOV.U32 R242, RZ, RZ, R212 ;  /* 0x000000fffff27224 */ /* 0x008fe200078e00d4 */
[----:B------:R-:W-:-:S02]  /*52060*/  MOV R241, R213 ;  /* 0x000000d500f17202 */ /* 0x000fc40000000f00 */
[----:B------:R-:W3:Y:S04]  /*52070*/  LDL.LU R213, [R1+0x2494] ;  /* 0x0024940001d57983 */ /* 0x000ee80000300800 */
[----:B------:R-:W3:Y:S04]  /*52080*/  LDL.LU R212, [R1+0x2490] ;  /* 0x0024900001d47983 */ /* 0x000ee80000300800 */
[----:B------:R-:W4:Y:S04]  /*52090*/  LDL.LU R243, [R1+0x27c] ;  /* 0x00027c0001f37983 */ /* 0x000f280000300800 */
[----:B------:R-:W5:Y:S04]  /*520a0*/  LDL.LU R24, [R1+0x290] ;  /* 0x0002900001187983 */ /* 0x000f680000300800 */
[----:B------:R-:W5:Y:S04]  /*520b0*/  LDL.LU R25, [R1+0x294] ;  /* 0x0002940001197983 */ /* 0x000f680000300800 */
[----:B------:R-:W5:Y:S04]  /*520c0*/  LDL.LU R26, [R1+0x298] ;  /* 0x00029800011a7983 */ /* 0x000f680000300800 */
[----:B------:R-:W5:Y:S04]  /*520d0*/  LDL.LU R27, [R1+0x29c] ;  /* 0x00029c00011b7983 */ /* 0x000f680000300800 */
[----:B------:R-:W3:Y:S04]  /*520e0*/  LDL.LU R214, [R1+0x2a8] ;  /* 0x0002a80001d67983 */ /* 0x000ee80000300800 */
[----:B------:R-:W3:Y:S04]  /*520f0*/  LDL.LU R215, [R1+0x2ac] ;  /* 0x0002ac0001d77983 */ /* 0x000ee80000300800 */
[----:B------:R-:W2:Y:S04]  /*52100*/  LDL.LU R216, [R1+0x280] ;  /* 0x0002800001d87983 */ /* 0x000ea80000300800 */
[----:B------:R-:W2:Y:S04]  /*52110*/  LDL.LU R217, [R1+0x284] ;  /* 0x0002840001d97983 */ /* 0x000ea80000300800 */
[----:B------:R-:W2:Y:S04]  /*52120*/  LDL.LU R218, [R1+0x288] ;  /* 0x0002880001da7983 */ /* 0x000ea80000300800 */
[----:B------:R-:W2:Y:S01]  /*52130*/  LDL.LU R219, [R1+0x28c] ;  /* 0x00028c0001db7983 */ /* 0x000ea20000300800 */
[----:B------:R-:W-:Y:S03]  /*52140*/  HMMA.1688.F32.TF32 R68, R84, R56, R100 ;  /* 0x000000385444723c */ /* 0x000fe60000081064 */
        /* <DEDUP_REMOVED lines=16> */
[----:B------:R-:W-:-:S03]  /*52250*/  IMAD.MOV.U32 R44, RZ, RZ, R179 ;  /* 0x000000ffff2c7224 */ /* 0x000fc600078e00b3 */
[----:B------:R-:W2:Y:S01]  /*52260*/  LDL.LU R32, [R1+0x160] ;  /* 0x0001600001207983 */ /* 0x000ea20000300800 */
[----:B------:R-:W-:-:S03]  /*52270*/  IMAD.MOV.U32 R45, RZ, RZ, R6 ;  /* 0x000000ffff2d7224 */ /* 0x000fc600078e0006 */
[----:B------:R-:W2:Y:S01]  /*52280*/  LDL.LU R33, [R1+0x164] ;  /* 0x0001640001217983 */ /* 0x000ea20000300800 */
[----:B------:R-:W-:-:S03]  /*52290*/  IMAD.MOV.U32 R46, RZ, RZ, R7 ;  /* 0x000000ffff2e7224 */ /* 0x000fc600078e0007 */
[----:B------:R-:W2:Y:S01]  /*522a0*/  LDL.LU R34, [R1+0x168] ;  /* 0x0001680001227983 */ /* 0x000ea20000300800 */
[----:B------:R-:W-:-:S03]  /*522b0*/  IMAD.MOV.U32 R47, RZ, RZ, R38 ;  /* 0x000000ffff2f7224 */ /* 0x000fc600078e0026 */
[----:B------:R-:W2:Y:S01]  /*522c0*/  LDL.LU R35, [R1+0x16c] ;  /* 0x00016c0001237983 */ /* 0x000ea20000300800 */
[----:B------:R-:W-:-:S03]  /*522d0*/  MOV R20, R39 ;  /* 0x0000002700147202 */ /* 0x000fc60000000f00 */
[----:B------:R-:W2:Y:S01]  /*522e0*/  LDL.LU R179, [R1+0x248c] ;  /* 0x00248c0001b37983 */ /* 0x000ea20000300800 */
[----:B------:R-:W-:-:S03]  /*522f0*/  IMAD.MOV.U32 R21, RZ, RZ, R74 ;  /* 0x000000ffff157224 */ /* 0x000fc600078e004a */
[----:B------:R-:W2:Y:S01]  /*52300*/  LDL.LU R6, [R1+0x2488] ;  /* 0x0024880001067983 */ /* 0x000ea20000300800 */
[----:B------:R-:W-:Y:S03]  /*52310*/  HMMA.1688.F32.TF32 R220, R84, R148, R220 ;  /* 0x0000009454dc723c */ /* 0x000fe600000810dc */
[----:B------:R-:W2:Y:S01]  /*52320*/  LDL.LU R7, [R1+0x2484] ;  /* 0x0024840001077983 */ /* 0x000ea20000300800 */
[----:B------:R-:W-:-:S03]  /*52330*/  IMAD.MOV.U32 R22, RZ, RZ, R75 ;  /* 0x000000ffff167224 */ /* 0x000fc600078e004b */
[----:B------:R-:W2:Y:S01]  /*52340*/  LDL.LU R38, [R1+0x2480] ;  /* 0x0024800001267983 */ /* 0x000ea20000300800 */
[C---:B------:R-:W-:Y:S01]  /*52350*/  HMMA.1688.F32.TF32 R224, R84.reuse, R140, R224 ;  /* 0x0000008c54e0723c */ /* 0x040fe200000810e0 */
[----:B------:R-:W-:Y:S02]  /*52360*/  IMAD.MOV.U32 R23, RZ, RZ, R0 ;  /* 0x000000ffff177224 */ /* 0x000fe400078e0000 */
[----:B------:R-:W2:Y:S04]  /*52370*/  LDL.LU R39, [R1+0x247c] ;  /* 0x00247c0001277983 */ /* 0x000ea80000300800 */
[----:B------:R-:W2:Y:S01]  /*52380*/  LDL.LU R74, [R1+0x2478] ;  /* 0x00247800014a7983 */ /* 0x000ea20000300800 */
[C---:B------:R-:W-:Y:S03]  /*52390*/  HMMA.1688.F32.TF32 R204, R84.reuse, R136, R204 ;  /* 0x0000008854cc723c */ /* 0x040fe600000810cc */
[----:B------:R-:W2:Y:S04]  /*523a0*/  LDL.LU R75, [R1+0x2474] ;  /* 0x00247400014b7983 */ /* 0x000ea80000300800 */
[----:B------:R-:W2:Y:S01]  /*523b0*/  LDL.LU R0, [R1+0x2470] ;  /* 0x0024700001007983 */ /* 0x000ea20000300800 */
[C---:B------:R-:W-:Y:S08]  /*523c0*/  HMMA.1688.F32.TF32 R232, R84.reuse, R132, R232 ;  /* 0x0000008454e8723c */ /* 0x040ff000000810e8 */
[C---:B------:R-:W-:Y:S08]  /*523d0*/  HMMA.1688.F32.TF32 R208, R84.reuse, R128, R208 ;  /* 0x0000008054d0723c */ /* 0x040ff000000810d0 */
[C---:B------:R-:W-:Y:S08]  /*523e0*/  HMMA.1688.F32.TF32 R228, R84.reuse, R124, R228 ;  /* 0x0000007c54e4723c */ /* 0x040ff000000810e4 */
[C---:B----4-:R-:W-:Y:S08]  /*523f0*/  HMMA.1688.F32.TF32 R240, R84.reuse, R152, R240 ;  /* 0x0000009854f0723c */ /* 0x050ff000000810f0 */
[C---:B-----5:R-:W-:Y:S08]  /*52400*/  HMMA.1688.F32.TF32 R76, R84.reuse, R40, R24 ;  /* 0x00000028544c723c */ /* 0x060ff00000081018 */
[C---:B---3--:R-:W-:Y:S08]  /*52410*/  HMMA.1688.F32.TF32 R212, R84.reuse, R52, R212 ;  /* 0x0000003454d4723c */ /* 0x048ff000000810d4 */
[C---:B--2---:R-:W-:Y:S08]  /*52420*/  HMMA.1688.F32.TF32 R216, R84.reuse, R156, R216 ;  /* 0x0000009c54d8723c */ /* 0x044ff000000810d8 */
[----:B------:R-:W-:Y:S07]  /*52430*/  HMMA.1688.F32.TF32 R84, R84, R236, R160 ;  /* 0x000000ec5454723c */ /* 0x000fee00000810a0 */
[----:B------:R-:W-:-:S02]  /*52440*/  IMAD.MOV.U32 R160, RZ, RZ, R3 ;  /* 0x000000ffffa07224 */ /* 0x000fc400078e0003 */
[----:B------:R-:W2:Y:S01]  /*52450*/  LDL.LU R3, [R1+0x246c] ;  /* 0x00246c0001037983 */ /* 0x000ea20000300800 */
[----:B------:R-:W-:-:S03]  /*52460*/  IMAD.MOV.U32 R161, RZ, RZ, R252 ;  /* 0x000000ffffa17224 */ /* 0x000fc600078e00fc */
[----:B------:R-:W3:Y:S01]  /*52470*/  LDL.LU R252, [R1+0x2468] ;  /* 0x0024680001fc7983 */ /* 0x000ee20000300800 */
[----:B------:R-:W-:Y:S01]  /*52480*/  MOV R162, R247 ;  /* 0x000000f700a27202 */ /* 0x000fe20000000f00 */
[----:B------:R-:W-:Y:S01]  /*52490*/  IMAD.MOV.U32 R163, RZ, RZ, R246 ;  /* 0x000000ffffa37224 */ /* 0x000fe200078e00f6 */
[C---:B------:R-:W-:Y:S01]  /*524a0*/  HMMA.1688.F32.TF32 R16, R80.reuse, R40, R16 ;  /* 0x000000285010723c */ /* 0x040fe20000081010 */
[----:B------:R-:W4:Y:S07]  /*524b0*/  LDL R2, [R1+0x474] ;  /* 0x0004740001027983 */ /* 0x000f2e0000100800 */
[----:B------:R-:W-:Y:S07]  /*524c0*/  HMMA.1688.F32.TF32 R24, R80, R144, R100 ;  /* 0x000000905018723c */ /* 0x000fee0000081064 */
[----:B------:R-:W-:-:S02]  /*524d0*/  IMAD.MOV.U32 R100, RZ, RZ, R245 ;  /* 0x000000ffff647224 */ /* 0x000fc400078e00f5 */
[----:B------:R-:W-:Y:S01]  /*524e0*/  IMAD.MOV.U32 R101, RZ, RZ, R244 ;  /* 0x000000ffff657224 */ /* 0x000fe200078e00f4 */
[C---:B------:R-:W-:Y:S01]  /*524f0*/  HMMA.1688.F32.TF32 R20, R80.reuse, R152, R20 ;  /* 0x000000985014723c */ /* 0x040fe20000081014 */
[----:B------:R-:W-:Y:S02]  /*52500*/  IMAD.MOV.U32 R102, RZ, RZ, R73 ;  /* 0x000000ffff667224 */ /* 0x000fe400078e0049 */
[----:B------:R-:W-:Y:S02]  /*52510*/  IMAD.MOV.U32 R103, RZ, RZ, R72 ;  /* 0x000000ffff677224 */ /* 0x000fe400078e0048 */
[----:B------:R-:W-:Y:S03]  /*52520*/  STL [R1+0x2440], R19 ;  /* 0x0024401301007387 */ /* 0x000fe60000100800 */
[----:B------:R-:W-:Y:S11]  /*52530*/  HMMA.1688.F32.TF32 R44, R80, R52, R44 ;  /* 0x00000034502c723c */ /* 0x000ff6000008102c */
[----:B------:R-:W-:Y:S04]  /*52540*/  @!UPT UIADD3 URZ, URZ, URZ, URZ ;  /* 0x0000003f3f3ff290 */ /* 0x000fe8000fffe03f */
[----:B------:R-:W-:Y:S04]  /*52550*/  STL [R1+0x243c], R23 ;  /* 0x00243c1701007387 */ /* 0x000fe80000100800 */
[----:B--2---:R-:W-:Y:S04]  /*52560*/  LDS R244, [R3+0x81800] ;  /* 0x0818000003f47984 */ /* 0x004fe80000000800 */
[----:B------:R-:W-:Y:S04]  /*52570*/  LDS R246, [R3+0x81c00] ;  /* 0x081c000003f67984 */ /* 0x000fe80000000800 */
[----:B---3--:R-:W-:Y:S04]  /*52580*/  LDS R245, [R252+0x81800] ;  /* 0x08180000fcf57984 */ /* 0x008fe80000000800 */
[----:B------:R-:W1:Y:S04]  /*52590*/  LDS R247, [R252+0x81c00] ;  /* 0x081c0000fcf77984 */ /* 0x000e680000000800 */
[----:B------:R-:W-:Y:S04]  /*525a0*/  STL [R1+0x2428], R3 ;  /* 0x0024280301007387 */ /* 0x000fe80000100800 */
[----:B------:R-:W-:Y:S01]  /*525b0*/  STL [R1+0x242c], R252 ;  /* 0x00242cfc01007387 */ /* 0x000fe20000100800 */
[C---:B-1----:R-:W-:Y:S08]  /*525c0*/  HMMA.1688.F32.TF32 R160, R244.reuse, R74, R160 ;  /* 0x0000004af4a0723c */ /* 0x042ff000000810a0 */
[----:B------:R-:W-:Y:S11]  /*525d0*/  HMMA.1688.F32.TF32 R100, R244, R38, R100 ;  /* 0x00000026f464723c */ /* 0x000ff60000081064 */
[----:B------:R-:W-:Y:S05]  /*525e0*/  @!UPT UIADD3 URZ, URZ, URZ, URZ ;  /* 0x0000003f3f3ff290 */ /* 0x000fea000fffe03f */
[----:B------:R-:W-:Y:S01]  /*525f0*/  IMAD.MOV.U32 R5, RZ, RZ, R162 ;  /* 0x000000ffff057224 */ /* 0x000fe200078e00a2 */
[----:B------:R-:W-:Y:S01]  /*52600*/  MOV R37, R160 ;  /* 0x000000a000257202 */ /* 0x000fe20000000f00 */
[----:B------:R-:W-:Y:S02]  /*52610*/  IMAD.MOV.U32 R36, RZ, RZ, R161 ;  /* 0x000000ffff247224 */ /* 0x000fe400078e00a1 */
[----:B------:R-:W-:Y:S02]  /*52620*/  IMAD.MOV.U32 R4, RZ, RZ, R163 ;  /* 0x000000ffff047224 */ /* 0x000fe400078e00a3 */
[----:B------:R-:W2:Y:S04]  /*52630*/  LDL.LU.64 R162, [R1+0x2460] ;  /* 0x0024600001a27983 */ /* 0x000ea80000300a00 */
[----:B------:R-:W2:Y:S01]  /*52640*/  LDL.LU.64 R160, [R1+0x2458] ;  /* 0x0024580001a07983 */ /* 0x000ea20000300a00 */
[----:B------:R-:W-:Y:S01]  /*52650*/  MOV R41, R102 ;  /* 0x0000006600297202 */ /* 0x000fe20000000f00 */
[----:B------:R-:W-:-:S02]  /*52660*/  IMAD.MOV.U32 R40, RZ, RZ, R103 ;  /* 0x000000ffff287224 */ /* 0x000fc400078e0067 */
[----:B------:R-:W-:Y:S01]  /*52670*/  STL [R1+0x2438], R5 ;  /* 0x0024380501007387 */ /* 0x000fe20000100800 */
[----:B------:R-:W-:-:S03]  /*52680*/  IMAD.MOV.U32 R53, RZ, RZ, R100 ;  /* 0x000000ffff357224 */ /* 0x000fc600078e0064 */
[----:B------:R-:W-:Y:S01]  /*52690*/  STL [R1+0x2434], R36 ;  /* 0x0024342401007387 */ /* 0x000fe20000100800 */
[----:B------:R-:W-:-:S03]  /*526a0*/  IMAD.MOV.U32 R52, RZ, RZ, R101 ;  /* 0x000000ffff347224 */ /* 0x000fc600078e0065 */
[----:B------:R-:W-:Y:S04]  /*526b0*/  STL [R1+0x2430], R37 ;  /* 0x0024302501007387 */ /* 0x000fe80000100800 */
[----:B------:R-:W3:Y:S04]  /*526c0*/  LDL.LU.64 R102, [R1+0x2450] ;  /* 0x0024500001667983 */ /* 0x000ee80000300a00 */
[----:B------:R-:W3:Y:S01]  /*526d0*/  LDL.LU.64 R100, [R1+0x2448] ;  /* 0x0024480001647983 */ /* 0x000ee20000300a00 */
[C---:B------:R-:W-:Y:S08]  /*526e0*/  HMMA.1688.F32.TF32 R8, R80.reuse, R56, R8 ;  /* 0x000000385008723c */ /* 0x040ff00000081008 */
[C---:B------:R-:W-:Y:S08]  /*526f0*/  HMMA.1688.F32.TF32 R60, R80.reuse, R148, R60 ;  /* 0x00000094503c723c */ /* 0x040ff0000008103c */
[----:B------:R-:W-:Y:S01]  /*52700*/  HMMA.1688.F32.TF32 R64, R80, R140, R64 ;  /* 0x0000008c5040723c */ /* 0x000fe20000081040 */
[----:B------:R-:W-:-:S07]  /*52710*/  IMAD.MOV.U32 R149, RZ, RZ, R0 ;  /* 0x000000ffff957224 */ /* 0x000fce00078e0000 */
[C---:B------:R-:W-:Y:S08]  /*52720*/  HMMA.1688.F32.TF32 R28, R80.reuse, R136, R28 ;  /* 0x00000088501c723c */ /* 0x040ff0000008101c */
[C---:B------:R-:W-:Y:S08]  /*52730*/  HMMA.1688.F32.TF32 R176, R80.reuse, R132, R176 ;  /* 0x0000008450b0723c */ /* 0x040ff000000810b0 */
[C---:B------:R-:W-:Y:S08]  /*52740*/  HMMA.1688.F32.TF32 R32, R80.reuse, R128, R32 ;  /* 0x000000805020723c */ /* 0x040ff00000081020 */
[C---:B------:R-:W-:Y:S08]  /*52750*/  HMMA.1688.F32.TF32 R184, R80.reuse, R124, R184 ;  /* 0x0000007c50b8723c */ /* 0x040ff000000810b8 */
[C---:B------:R-:W-:Y:S08]  /*52760*/  HMMA.1688.F32.TF32 R192, R80.reuse, R156, R192 ;  /* 0x0000009c50c0723c */ /* 0x040ff000000810c0 */
[----:B------:R-:W-:Y:S01]  /*52770*/  HMMA.1688.F32.TF32 R200, R80, R236, R200 ;  /* 0x000000ec50c8723c */ /* 0x000fe200000810c8 */
[----:B------:R-:W-:Y:S04]  /*52780*/  LDS R80, [R3+0x81880] ;  /* 0x0818800003507984 */ /* 0x000fe80000000800 */
[----:B------:R1:W-:Y:S03]  /*52790*/  LDS R82, [R3+0x81c80] ;  /* 0x081c800003527984 */ /* 0x0003e60000000800 */
[C---:B------:R-:W-:Y:S01]  /*527a0*/  HMMA.1688.F32.TF32 R104, R244.reuse, R146, R104 ;  /* 0x00000092f468723c */ /* 0x040fe20000081068 */
[----:B------:R-:W-:Y:S04]  /*527b0*/  LDS R81, [R252+0x81880] ;  /* 0x08188000fc517984 */ /* 0x000fe80000000800 */
[----:B------:R5:W1:Y:S03]  /*527c0*/  LDS R83, [R252+0x81c80] ;  /* 0x081c8000fc537984 */ /* 0x000a660000000800 */
[C---:B---3--:R-:W-:Y:S11]  /*527d0*/  HMMA.1688.F32.TF32 R100, R244.reuse, R6, R100 ;  /* 0x00000006f464723c */ /* 0x048ff60000081064 */
[----:B------:R-:W-:Y:S11]  /*527e0*/  @!UPT UIADD3 URZ, URZ, URZ, URZ ;  /* 0x0000003f3f3ff290 */ /* 0x000ff6000fffe03f */
[----:B------:R-:W-:Y:S02]  /*527f0*/  @!UPT UIADD3 URZ, URZ, URZ, URZ ;  /* 0x0000003f3f3ff290 */ /* 0x000fe4000fffe03f */
[----:B------:R-:W-:Y:S01]  /*52800*/  IMAD.MOV.U32 R73, RZ, RZ, R100 ;  /* 0x000000ffff497224 */ /* 0x000fe200078e0064 */
[----:B------:R-:W-:Y:S01]  /*52810*/  MOV R56, R103 ;  /* 0x0000006700387202 */ /* 0x000fe20000000f00 */
[----:B------:R-:W-:Y:S02]  /*52820*/  IMAD.MOV.U32 R72, RZ, RZ, R101 ;  /* 0x000000ffff487224 */ /* 0x000fe400078e0065 */
[----:B------:R-:W-:Y:S02]  /*52830*/  IMAD.MOV.U32 R57, RZ, RZ, R102 ;  /* 0x000000ffff397224 */ /* 0x000fe400078e0066 */
[----:B------:R-:W-:Y:S01]  /*52840*/  HMMA.1688.F32.TF32 R100, R244, R150, R116 ;  /* 0x00000096f464723c */ /* 0x000fe20000081074 */
[----:B------:R-:W3:Y:S04]  /*52850*/  LDL.LU R116, [R1+0xe0] ;  /* 0x0000e00001747983 */ /* 0x000ee80000300800 */
[----:B------:R-:W3:Y:S04]  /*52860*/  LDL.LU R117, [R1+0xe4] ;  /* 0x0000e40001757983 */ /* 0x000ee80000300800 */
[----:B------:R-:W3:Y:S04]  /*52870*/  LDL.LU R118, [R1+0xe8] ;  /* 0x0000e80001767983 */ /* 0x000ee80000300800 */
[----:B------:R-:W3:Y:S11]  /*52880*/  LDL.LU R119, [R1+0xec] ;  /* 0x0000ec0001777983 */ /* 0x000ef60000300800 */
[----:B-1----:R-:W-:-:S02]  /*52890*/  IMAD.MOV.U32 R3, RZ, RZ, R100 ;  /* 0x000000ffff037224 */ /* 0x002fc400078e0064 */
[----:B------:R-:W-:Y:S01]  /*528a0*/  IMAD.MOV.U32 R0, RZ, RZ, R101 ;  /* 0x000000ffff007224 */ /* 0x000fe200078e0065 */
[----:B------:R-:W2:Y:S01]  /*528b0*/  LDL.LU R100, [R1+0xb0] ;  /* 0x0000b00001647983 */ /* 0x000ea20000300800 */
[----:B------:R-:W-:Y:S02]  /*528c0*/  IMAD.MOV.U32 R125, RZ, RZ, R102 ;  /* 0x000000ffff7d7224 */ /* 0x000fe400078e0066 */
[----:B------:R-:W-:Y:S01]  /*528d0*/  IMAD.MOV.U32 R124, RZ, RZ, R103 ;  /* 0x000000ffff7c7224 */ /* 0x000fe200078e0067 */
[----:B------:R-:W2:Y:S04]  /*528e0*/  LDL.LU R101, [R1+0xb4] ;  /* 0x0000b40001657983 */ /* 0x000ea80000300800 */
[----:B------:R-:W2:Y:S04]  /*528f0*/  LDL.LU R102, [R1+0xb8] ;  /* 0x0000b80001667983 */ /* 0x000ea80000300800 */
[----:B------:R-:W2:Y:S01]  /*52900*/  LDL.LU R103, [R1+0xbc] ;  /* 0x0000bc0001677983 */ /* 0x000ea20000300800 */
[----:B------:R-:W-:Y:S01]  /*52910*/  IMAD.MOV.U32 R5, RZ, RZ, R104 ;  /* 0x000000ffff057224 */ /* 0x000fe200078e0068 */
[----:B------:R-:W-:Y:S01]  /*52920*/  MOV R36, R105 ;  /* 0x0000006900247202 */ /* 0x000fe20000000f00 */
[----:B------:R-:W-:-:S02]  /*52930*/  IMAD.MOV.U32 R37, RZ, RZ, R106 ;  /* 0x000000ffff257224 */ /* 0x000fc400078e006a */
[----:B-----5:R-:W-:Y:S02]  /*52940*/  IMAD.MOV.U32 R252, RZ, RZ, R107 ;  /* 0x000000fffffc7224 */ /* 0x020fe400078e006b */
[C---:B------:R-:W-:Y:S08]  /*52950*/  HMMA.1688.F32.TF32 R104, R244.reuse, R142, R120 ;  /* 0x0000008ef468723c */ /* 0x040ff00000081078 */
[C---:B------:R-:W-:Y:S08]  /*52960*/  HMMA.1688.F32.TF32 R108, R244.reuse, R138, R108 ;  /* 0x0000008af46c723c */ /* 0x040ff0000008106c */
[----:B------:R-:W-:Y:S08]  /*52970*/  HMMA.1688.F32.TF32 R120, R244, R134, R180 ;  /* 0x00000086f478723c */ /* 0x000ff000000810b4 */
[----:B------:R-:W-:Y:S01]  /*52980*/  IMAD.MOV.U32 R19, RZ, RZ, R104 ;  /* 0x000000ffff137224 */ /* 0x000fe200078e0068 */
[----:B------:R-:W-:Y:S01]  /*52990*/  MOV R236, R107 ;  /* 0x0000006b00ec7202 */ /* 0x000fe20000000f00 */
[----:B------:R-:W-:-:S02]  /*529a0*/  IMAD.MOV.U32 R23, RZ, RZ, R105 ;  /* 0x000000ffff177224 */ /* 0x000fc400078e0069 */
[----:B------:R-:W-:Y:S02]  /*529b0*/  IMAD.MOV.U32 R237, RZ, RZ, R106 ;  /* 0x000000ffffed7224 */ /* 0x000fe400078e006a */
[C---:B------:R-:W-:Y:S01]  /*529c0*/  HMMA.1688.F32.TF32 R104, R244.reuse, R130, R196 ;  /* 0x00000082f468723c */ /* 0x040fe200000810c4 */
[----:B------:R-:W-:Y:S04]  /*529d0*/  STL.64 [R1+0x1f0], R108 ;  /* 0x0001f06c01007387 */ /* 0x000fe80000100a00 */
[----:B------:R1:W-:Y:S04]  /*529e0*/  STL.64 [R1+0x1f8], R110 ;  /* 0x0001f86e01007387 */ /* 0x0003e80000100a00 */
[----:B------:R-:W-:Y:S04]  /*529f0*/  STL.64 [R1+0x1e0], R120 ;  /* 0x0001e07801007387 */ /* 0x000fe80000100a00 */
[----:B------:R-:W-:Y:S01]  /*52a00*/  STL.64 [R1+0x1e8], R122 ;  /* 0x0001e87a01007387 */ /* 0x000fe20000100a00 */
[C---:B-1----:R-:W-:Y:S09]  /*52a10*/  HMMA.1688.F32.TF32 R108, R244.reuse, R126, R188 ;  /* 0x0000007ef46c723c */ /* 0x042ff200000810bc */
[----:B------:R-:W-:Y:S04]  /*52a20*/  STL.64 [R1+0x1d0], R104 ;  /* 0x0001d06801007387 */ /* 0x000fe80000100a00 */
[----:B------:R1:W-:Y:S02]  /*52a30*/  STL.64 [R1+0x1d8], R106 ;  /* 0x0001d86a01007387 */ /* 0x0003e40000100a00 */
[C---:B-1----:R-:W-:Y:S08]  /*52a40*/  HMMA.1688.F32.TF32 R104, R244.reuse, R58, R164 ;  /* 0x0000003af468723c */ /* 0x042ff000000810a4 */
[----:B------:R-:W-:Y:S04]  /*52a50*/  STL.64 [R1+0xa0], R108 ;  /* 0x0000a06c01007387 */ /* 0x000fe80000100a00 */
[----:B------:R1:W-:Y:S01]  /*52a60*/  STL.64 [R1+0xa8], R110 ;  /* 0x0000a86e01007387 */ /* 0x0003e20000100a00 */
[C---:B------:R-:W-:Y:S08]  /*52a70*/  HMMA.1688.F32.TF32 R120, R244.reuse, R54, R172 ;  /* 0x00000036f478723c */ /* 0x040ff000000810ac */
[C---:B------:R-:W-:Y:S08]  /*52a80*/  HMMA.1688.F32.TF32 R96, R244.reuse, R154, R96 ;  /* 0x0000009af460723c */ /* 0x040ff00000081060 */
[C---:B------:R-:W-:Y:S01]  /*52a90*/  HMMA.1688.F32.TF32 R92, R244.reuse, R238, R92 ;  /* 0x000000eef45c723c */ /* 0x040fe2000008105c */
[----:B------:R-:W-:Y:S04]  /*52aa0*/  STL.64 [R1+0x1c0], R104 ;  /* 0x0001c06801007387 */ /* 0x000fe80000100a00 */
[----:B------:R5:W-:Y:S03]  /*52ab0*/  STL.64 [R1+0x1c8], R106 ;  /* 0x0001c86a01007387 */ /* 0x000be60000100a00 */
[----:B-1----:R-:W-:Y:S08]  /*52ac0*/  HMMA.1688.F32.TF32 R108, R244, R42, R168 ;  /* 0x0000002af46c723c */ /* 0x002ff000000810a8 */
[C---:B------:R-:W-:Y:S08]  /*52ad0*/  HMMA.1688.F32.TF32 R88, R80.reuse, R146, R88 ;  /* 0x000000925058723c */ /* 0x040ff00000081058 */
[----:B------:R-:W-:Y:S01]  /*52ae0*/  HMMA.1688.F32.TF32 R68, R80, R58, R68 ;  /* 0x0000003a5044723c */ /* 0x000fe20000081044 */
[----:B------:R-:W-:Y:S01]  /*52af0*/  IMAD.MOV.U32 R191, RZ, RZ, R149 ;  /* 0x000000ffffbf7224 */ /* 0x000fe200078e0095 */
[----:B----4-:R-:W-:Y:S04]  /*52b00*/  LDS R173, [R2+0x81880] ;  /* 0x0818800002ad7984 */ /* 0x010fe80000000800 */
[----:B------:R-:W-:Y:S02]  /*52b10*/  LDS R175, [R2+0x81c80] ;  /* 0x081c800002af7984 */ /* 0x000fe40000000800 */
[----:B-----5:R-:W-:Y:S02]  /*52b20*/  HMMA.1688.F32.TF32 R104, R244, R158, R112 ;  /* 0x0000009ef468723c */ /* 0x020fe40000081070 */
[----:B------:R-:W-:Y:S04]  /*52b30*/  STL.64 [R1+0x1b0], R120 ;  /* 0x0001b07801007387 */ /* 0x000fe80000100a00 */
[----:B------:R-:W-:Y:S04]  /*52b40*/  STL.64 [R1+0x1b8], R122 ;  /* 0x0001b87a01007387 */ /* 0x000fe80000100a00 */
[----:B------:R-:W-:Y:S04]  /*52b50*/  STL.64 [R1+0x1a0], R108 ;  /* 0x0001a06c01007387 */ /* 0x000fe80000100a00 */
[----:B------:R-:W-:Y:S01]  /*52b60*/  STL.64 [R1+0x1a8], R110 ;  /* 0x0001a86e01007387 */ /* 0x000fe20000100a00 */
[----:B------:R-:W-:-:S02]  /*52b70*/  IMAD.MOV.U32 R128, RZ, RZ, R88 ;  /* 0x000000ffff807224 */ /* 0x000fc400078e0058 */
[----:B------:R-:W-:Y:S01]  /*52b80*/  IMAD.MOV.U32 R129, RZ, RZ, R89 ;  /* 0x000000ffff817224 */ /* 0x000fe200078e0059 */
[----:B------:R-:W-:Y:S01]  /*52b90*/  LDS R172, [R191+0x81880] ;  /* 0x08188000bfac7984 */ /* 0x000fe20000000800 */
[----:B--2---:R-:W-:Y:S04]  /*52ba0*/  HMMA.1688.F32.TF32 R100, R80, R38, R100 ;  /* 0x000000265064723c */ /* 0x004fe80000081064 */
[----:B------:R-:W-:Y:S04]  /*52bb0*/  STL.64 [R1+0x190], R104 ;  /* 0x0001906801007387 */ /* 0x000fe80000100a00 */
[----:B------:R-:W-:Y:S04]  /*52bc0*/  STL.64 [R1+0x198], R106 ;  /* 0x0001986a01007387 */ /* 0x000fe80000100a00 */
[----:B------:R-:W-:Y:S04]  /*52bd0*/  STL.64 [R1+0x180], R96 ;  /* 0x0001806001007387 */ /* 0x000fe80000100a00 */
[----:B------:R-:W-:Y:S04]  /*52be0*/  STL.64 [R1+0x188], R98 ;  /* 0x0001886201007387 */ /* 0x000fe80000100a00 */
[----:B------:R-:W-:Y:S04]  /*52bf0*/  STL.64 [R1+0x160], R92 ;  /* 0x0001605c01007387 */ /* 0x000fe80000100a00 */
[----:B------:R3:W-:Y:S01]  /*52c00*/  STL.64 [R1+0x168], R94 ;  /* 0x0001685e01007387 */ /* 0x0007e20000100a00 */
[----:B------:R-:W-:-:S02]  /*52c10*/  IMAD.MOV.U32 R152, RZ, RZ, R68 ;  /* 0x000000ffff987224 */ /* 0x000fc400078e0044 */
[----:B------:R-:W-:Y:S01]  /*52c20*/  IMAD.MOV.U32 R153, RZ, RZ, R69 ;  /* 0x000000ffff997224 */ /* 0x000fe200078e0045 */
[----:B------:R-:W1:Y:S04]  /*52c30*/  LDS R174, [R191+0x81c80] ;  /* 0x081c8000bfae7984 */ /* 0x000e680000000800 */
[----:B------:R-:W-:Y:S01]  /*52c40*/  LDS R108, [R191+0x81800] ;  /* 0x08180000bf6c7984 */ /* 0x000fe20000000800 */
[C---:B---3--:R-:W-:Y:S03]  /*52c50*/  HMMA.1688.F32.TF32 R92, R80.reuse, R74, R116 ;  /* 0x0000004a505c723c */ /* 0x048fe60000081074 */
[----:B------:R-:W-:Y:S04]  /*52c60*/  LDS R110, [R191+0x81c00] ;  /* 0x081c0000bf6e7984 */ /* 0x000fe80000000800 */
[----:B------:R-:W-:Y:S01]  /*52c70*/  LDS R109, [R2+0x81800] ;  /* 0x08180000026d7984 */ /* 0x000fe20000000800 */
[C---:B------:R-:W-:Y:S03]  /*52c80*/  HMMA.1688.F32.TF32 R96, R80.reuse, R6, R160 ;  /* 0x000000065060723c */ /* 0x040fe600000810a0 */
[----:B------:R-:W2:Y:S11]  /*52c90*/  LDS R111, [R2+0x81c00] ;  /* 0x081c0000026f7984 */ /* 0x000eb60000000800 */
[----:B------:R-:W-:Y:S01]  /*52ca0*/  @!UPT UIADD3 URZ, URZ, URZ, URZ ;  /* 0x0000003f3f3ff290 */ /* 0x000fe2000fffe03f */
[----:B------:R-:W-:Y:S04]  /*52cb0*/  STL.64 [R1+0x310], R92 ;  /* 0x0003105c01007387 */ /* 0x000fe80000100a00 */
[----:B------:R3:W-:Y:S02]  /*52cc0*/  STL.64 [R1+0x318], R94 ;  /* 0x0003185e01007387 */ /* 0x0007e40000100a00 */
[C---:B---3--:R-:W-:Y:S02]  /*52cd0*/  HMMA.1688.F32.TF32 R92, R80.reuse, R150, R220 ;  /* 0x00000096505c723c */ /* 0x048fe400000810dc */
[----:B------:R-:W-:Y:S04]  /*52ce0*/  STL.64 [R1+0x300], R100 ;  /* 0x0003006401007387 */ /* 0x000fe80000100a00 */
[----:B------:R-:W-:Y:S04]  /*52cf0*/  STL.64 [R1+0x308], R102 ;  /* 0x0003086601007387 */ /* 0x000fe80000100a00 */
[----:B------:R-:W-:Y:S04]  /*52d00*/  STL.64 [R1+0x2f0], R96 ;  /* 0x0002f06001007387 */ /* 0x000fe80000100a00 */
[----:B------:R-:W-:Y:S09]  /*52d10*/  STL.64 [R1+0x2f8], R98 ;  /* 0x0002f86201007387 */ /* 0x000ff20000100a00 */
[----:B------:R-:W-:Y:S04]  /*52d20*/  STL.64 [R1+0x2e0], R92 ;  /* 0x0002e05c01007387 */ /* 0x000fe80000100a00 */
[----:B------:R-:W-:Y:S04]  /*52d30*/  STL.64 [R1+0x2e8], R94 ;  /* 0x0002e85e01007387 */ /* 0x000fe80000100a00 */
[----:B------:R3:W-:Y:S02]  /*52d40*/  STL.64 [R1+0x2d8], R90 ;  /* 0x0002d85a01007387 */ /* 0x0007e40000100a00 */
[C---:B---3--:R-:W-:Y:S02]  /*52d50*/  HMMA.1688.F32.TF32 R88, R80.reuse, R142, R224 ;  /* 0x0000008e5058723c */ /* 0x048fe400000810e0 */
[----:B------:R-:W-:Y:S04]  /*52d60*/  STL [R1+0x2408], R129 ;  /* 0x0024088101007387 */ /* 0x000fe80000100800 */
[----:B------:R-:W-:Y:S11]  /*52d70*/  STL [R1+0x2404], R128 ;  /* 0x0024048001007387 */ /* 0x000ff60000100800 */
[----:B------:R-:W-:Y:S06]  /*52d80*/  @!UPT UIADD3 URZ, URZ, URZ, URZ ;  /* 0x0000003f3f3ff290 */ /* 0x000fec000fffe03f */
[----:B------:R3:W-:Y:S01]  /*52d90*/  STL.64 [R1+0x2c8], R90 ;  /* 0x0002c85a01007387 */ /* 0x0007e20000100a00 */
[----:B------:R-:W-:Y:S02]  /*52da0*/  IMAD.MOV.U32 R132, RZ, RZ, R88 ;  /* 0x000000ffff847224 */ /* 0x000fe400078e0058 */
[----:B------:R-:W-:Y:S02]  /*52db0*/  IMAD.MOV.U32 R133, RZ, RZ, R89 ;  /* 0x000000ffff857224 */ /* 0x000fe400078e0059 */
[C---:B---3--:R-:W-:Y:S03]  /*52dc0*/  HMMA.1688.F32.TF32 R88, R80.reuse, R138, R204 ;  /* 0x0000008a5058723c */ /* 0x048fe600000810cc */
[----:B------:R-:W-:Y:S04]  /*52dd0*/  STL [R1+0x2400], R133 ;  /* 0x0024008501007387 */ /* 0x000fe80000100800 */
[----:B------:R-:W-:Y:S11]  /*52de0*/  STL [R1+0x23fc], R132 ;  /* 0x0023fc8401007387 */ /* 0x000ff60000100800 */
[----:B------:R-:W-:Y:S05]  /*52df0*/  @!UPT UIADD3 URZ, URZ, URZ, URZ ;  /* 0x0000003f3f3ff290 */ /* 0x000fea000fffe03f */
[----:B------:R3:W-:Y:S01]  /*52e00*/  STL.64 [R1+0x2b8], R90 ;  /* 0x0002b85a01007387 */ /* 0x0007e20000100a00 */
[----:B------:R-:W-:Y:S01]  /*52e10*/  MOV R136, R88 ;  /* 0x0000005800887202 */ /* 0x000fe20000000f00 */
[----:B------:R-:W-:Y:S02]  /*52e20*/  IMAD.MOV.U32 R137, RZ, RZ, R89 ;  /* 0x000000ffff897224 */ /* 0x000fe400078e0059 */
[C---:B---3--:R-:W-:Y:S03]  /*52e30*/  HMMA.1688.F32.TF32 R88, R80.reuse, R134, R232 ;  /* 0x000000865058723c */ /* 0x048fe600000810e8 */
[----:B------:R-:W-:Y:S04]  /*52e40*/  STL [R1+0x2410], R137 ;  /* 0x0024108901007387 */ /* 0x000fe80000100800 */
[----:B------:R-:W-:Y:S11]  /*52e50*/  STL [R1+0x240c], R136 ;  /* 0x00240c8801007387 */ /* 0x000ff60000100800 */
[----:B------:R-:W-:Y:S05]  /*52e60*/  @!UPT UIADD3 URZ, URZ, URZ, URZ ;  /* 0x0000003f3f3ff290 */ /* 0x000fea000fffe03f */
[----:B------:R3:W-:Y:S01]  /*52e70*/  STL.64 [R1+0x2a8], R90 ;  /* 0x0002a85a01007387 */ /* 0x0007e20000100a00 */
[----:B------:R-:W-:Y:S02]  /*52e80*/  IMAD.MOV.U32 R140, RZ, RZ, R88 ;  /* 0x000000ffff8c7224 */ /* 0x000fe400078e0058 */
[----:B------:R-:W-:Y:S02]  /*52e90*/  IMAD.MOV.U32 R141, RZ, RZ, R89 ;  /* 0x000000ffff8d7224 */ /* 0x000fe400078e0059 */
        /* <DEDUP_REMOVED lines=8> */
[----:B------:R-:W-:Y:S04]  /*52f20*/  STL [R1+0x2418], R141 ;  /* 0x0024188d01007387 */ /* 0x000fe80000100800 */
[----:B------:R-:W-:Y:S04]  /*52f30*/  STL [R1+0x2414], R140 ;  /* 0x0024148c01007387 */ /* 0x000fe80000100800 */
[----:B------:R-:W-:Y:S04]  /*52f40*/  STL [R1+0x2420], R145 ;  /* 0x0024209101007387 */ /* 0x000fe80000100800 */
[----:B------:R-:W-:Y:S11]  /*52f50*/  STL [R1+0x241c], R144 ;  /* 0x00241c9001007387 */ /* 0x000ff60000100800 */
[----:B------:R-:W-:-:S02]  /*52f60*/  IMAD.MOV.U32 R149, RZ, RZ, R89 ;  /* 0x000000ffff957224 */ /* 0x000fc400078e0059 */
[----:B------:R-:W-:Y:S01]  /*52f70*/  IMAD.MOV.U32 R148, RZ, RZ, R88 ;  /* 0x000000ffff947224 */ /* 0x000fe200078e0058 */
[----:B------:R-:W-:Y:S04]  /*52f80*/  STL.64 [R1+0x288], R90 ;  /* 0x0002885a01007387 */ /* 0x000fe80000100a00 */
[----:B------:R-:W-:Y:S04]  /*52f90*/  STL [R1+0x23f8], R149 ;  /* 0x0023f89501007387 */ /* 0x000fe80000100800 */
[----:B------:R-:W-:Y:S04]  /*52fa0*/  STL [R1+0x23f4], R148 ;  /* 0x0023f49401007387 */ /* 0x000fe80000100800 */
[----:B------:R3:W-:Y:S02]  /*52fb0*/  STL.64 [R1+0x278], R70 ;  /* 0x0002784601007387 */ /* 0x0007e40000100a00 */
[C---:B---3--:R-:W-:Y:S11]  /*52fc0*/  HMMA.1688.F32.TF32 R68, R80.reuse, R54, R212 ;  /* 0x000000365044723c */ /* 0x048ff600000810d4 */
[----:B------:R-:W-:Y:S11]  /*52fd0*/  @!UPT UIADD3 URZ, URZ, URZ, URZ ;  /* 0x0000003f3f3ff290 */ /* 0x000ff6000fffe03f */
[----:B------:R-:W-:Y:S01]  /*52fe0*/  @!UPT UIADD3 URZ, URZ, URZ, URZ ;  /* 0x0000003f3f3ff290 */ /* 0x000fe2000fffe03f */
[----:B------:R3:W-:Y:S01]  /*52ff0*/  STL.64 [R1+0x268], R70 ;  /* 0x0002684601007387 */ /* 0x0007e20000100a00 */
[----:B------:R-:W-:Y:S01]  /*53000*/  MOV R156, R68 ;  /* 0x00000044009c7202 */ /* 0x000fe20000000f00 */
[----:B------:R-:W-:Y:S02]  /*53010*/  IMAD.MOV.U32 R157, RZ, RZ, R69 ;  /* 0x000000ffff9d7224 */ /* 0x000fe400078e0045 */
[----:B---3--:R-:W-:Y:S11]  /*53020*/  HMMA.1688.F32.TF32 R68, R80, R42, R76 ;  /* 0x0000002a5044723c */ /* 0x008ff6000008104c */
[----:B------:R-:W-:Y:S11]  /*53030*/  @!UPT UIADD3 URZ, URZ, URZ, URZ ;  /* 0x0000003f3f3ff290 */ /* 0x000ff6000fffe03f */
[----:B------:R-:W-:Y:S01]  /*53040*/  @!UPT UIADD3 URZ, URZ, URZ, URZ ;  /* 0x0000003f3f3ff290 */ /* 0x000fe2000fffe03f */
[----:B------:R3:W-:Y:S04]  /*53050*/  STL.64 [R1+0x258], R70 ;  /* 0x0002584601007387 */ /* 0x0007e80000100a00 */
[----:B------:R-:W4:Y:S04]  /*53060*/  LDL.LU R104, [R1+0x10] ;  /* 0x0000100001687983 */ /* 0x000f280000300800 */
[----:B------:R-:W4:Y:S04]  /*53070*/  LDL.LU R105, [R1+0x14] ;  /* 0x0000140001697983 */ /* 0x000f280000300800 */
[----:B------:R-:W4:Y:S04]  /*53080*/  LDL.LU R106, [R1+0x18] ;  /* 0x00001800016a7983 */ /* 0x000f280000300800 */
[----:B------:R-:W4:Y:S04]  /*53090*/  LDL.LU R107, [R1+0x1c] ;  /* 0x00001c00016b7983 */ /* 0x000f280000300800 */
[----:B------:R-:W5:Y:S04]  /*530a0*/  LDL.LU R96, [R1+0x20] ;  /* 0x0000200001607983 */ /* 0x000f680000300800 */
[----:B------:R-:W5:Y:S04]  /*530b0*/  LDL.LU R97, [R1+0x24] ;  /* 0x0000240001617983 */ /* 0x000f680000300800 */
[----:B------:R-:W5:Y:S04]  /*530c0*/  LDL.LU R98, [R1+0x28] ;  /* 0x0000280001627983 */ /* 0x000f680000300800 */
[----:B------:R-:W5:Y:S04]  /*530d0*/  LDL.LU R99, [R1+0x2c] ;  /* 0x00002c0001637983 */ /* 0x000f680000300800 */
[----:B------:R-:W2:Y:S04]  /*530e0*/  LDL.LU R92, [R1+0x30] ;  /* 0x00003000015c7983 */ /* 0x000ea80000300800 */
[----:B------:R-:W2:Y:S04]  /*530f0*/  LDL.LU R93, [R1+0x34] ;  /* 0x00003400015d7983 */ /* 0x000ea80000300800 */
        /* <DEDUP_REMOVED lines=38> */
[----:B------:R-:W5:Y:S04]  /*53360*/  LDL.LU R100, [R1] ;  /* 0x0000000001647983 */ /* 0x000f680000300800 */
        /* <DEDUP_REMOVED lines=14> */
[----:B------:R-:W5:Y:S01]  /*53450*/  LDL.LU R199, [R1+0x33c] ;  /* 0x00033c0001c77983 */ /* 0x000f620000300800 */
[----:B------:R-:W-:-:S02]  /*53460*/  IMAD.MOV.U32 R149, RZ, RZ, R68 ;  /* 0x000000ffff957224 */ /* 0x000fc400078e0044 */
        /* <DEDUP_REMOVED lines=8> */
[C---:B------:R-:W-:Y:S01]  /*534f0*/  HMMA.1688.F32.TF32 R68, R80.reuse, R154, R240 ;  /* 0x0000009a5044723c */ /* 0x040fe200000810f0 */
[----:B------:R-:W-:Y:S11]  /*53500*/  LDS R241, [R2+0x82080] ;  /* 0x0820800002f17984 */ /* 0x000ff60000000800 */
[----:B------:R-:W-:Y:S11]  /*53510*/  @!UPT UIADD3 URZ, URZ, URZ, URZ ;  /* 0x0000003f3f3ff290 */ /* 0x000ff6000fffe03f */
[----:B------:R-:W-:Y:S01]  /*53520*/  @!UPT UIADD3 URZ, URZ, URZ, URZ ;  /* 0x0000003f3f3ff290 */ /* 0x000fe2000fffe03f */
[----:B------:R-:W-:Y:S02]  /*53530*/  IMAD.MOV.U32 R145, RZ, RZ, R68 ;  /* 0x000000ffff917224 */ /* 0x000fe400078e0044 */
[----:B------:R-:W-:Y:S02]  /*53540*/  IMAD.MOV.U32 R144, RZ, RZ, R69 ;  /* 0x000000ffff907224 */ /* 0x000fe400078e0045 */
[----:B------:R-:W-:Y:S02]  /*53550*/  IMAD.MOV.U32 R141, RZ, RZ, R70 ;  /* 0x000000ffff8d7224 */ /* 0x000fe400078e0046 */
[----:B------:R-:W-:Y:S02]  /*53560*/  IMAD.MOV.U32 R140, RZ, RZ, R71 ;  /* 0x000000ffff8c7224 */ /* 0x000fe400078e0047 */
[----:B------:R-:W-:Y:S01]  /*53570*/  HMMA.1688.F32.TF32 R68, R80, R238, R84 ;  /* 0x000000ee5044723c */ /* 0x000fe20000081054 */
[----:B------:R-:W-:-:S07]  /*53580*/  MOV R243, R191 ;  /* 0x000000bf00f37202 */ /* 0x000fce0000000f00 */
[----:B-1----:R-:W-:Y:S11]  /*53590*/  HMMA.1688.F32.TF32 R188, R172, R150, R60 ;  /* 0x00000096acbc723c */ /* 0x002ff6000008103c */
[----:B------:R-:W-:Y:S04]  /*535a0*/  @!UPT UIADD3 URZ, URZ, URZ, URZ ;  /* 0x0000003f3f3ff290 */ /* 0x000fe8000fffe03f */
[----:B------:R-:W-:Y:S01]  /*535b0*/  STL.64 [R1+0x220], R68 ;  /* 0x0002204401007387 */ /* 0x000fe20000100a00 */
[C---:B--2---:R-:W-:Y:S03]  /*535c0*/  HMMA.1688.F32.TF32 R84, R108.reuse, R126, R92 ;  /* 0x0000007e6c54723c */ /* 0x044fe6000008105c */
[----:B------:R1:W-:Y:S05]  /*535d0*/  STL.64 [R1+0x228], R70 ;  /* 0x0002284601007387 */ /* 0x0003ea0000100a00 */
[C---:B----4-:R-:W-:Y:S08]  /*535e0*/  HMMA.1688.F32.TF32 R92, R108.reuse, R54, R104 ;  /* 0x000000366c5c723c */ /* 0x050ff00000081068 */
[C---:B-----5:R-:W-:Y:S08]  /*535f0*/  HMMA.1688.F32.TF32 R76, R108.reuse, R134, R88 ;  /* 0x000000866c4c723c */ /* 0x060ff00000081058 */
[C---:B------:R-:W-:Y:S08]  /*53600*/  HMMA.1688.F32.TF32 R88, R108.reuse, R58, R96 ;  /* 0x0000003a6c58723c */ /* 0x040ff00000081060 */
[C---:B------:R-:W-:Y:S08]  /*53610*/  HMMA.1688.F32.TF32 R112, R108.reuse, R138, R112 ;  /* 0x0000008a6c70723c */ /* 0x040ff00000081070 */
        /* <DEDUP_REMOVED lines=9> */
[----:B------:R-:W-:Y:S08]  /*536b0*/  HMMA.1688.F32.TF32 R100, R108, R158, R248 ;  /* 0x0000009e6c64723c */ /* 0x000ff000000810f8 */
[----:B------:R-:W-:Y:S08]  /*536c0*/  HMMA.1688.F32.TF32 R244, R172, R74, R244 ;  /* 0x0000004aacf4723c */ /* 0x000ff000000810f4 */
[----:B------:R-:W-:Y:S08]  /*536d0*/  HMMA.1688.F32.TF32 R108, R108, R238, R12 ;  /* 0x000000ee6c6c723c */ /* 0x000ff0000008100c */
[C---:B------:R-:W-:Y:S08]  /*536e0*/  HMMA.1688.F32.TF32 R180, R172.reuse, R38, R180 ;  /* 0x00000026acb4723c */ /* 0x040ff000000810b4 */
[C---:B------:R-:W-:Y:S01]  /*536f0*/  HMMA.1688.F32.TF32 R12, R172.reuse, R6, R196 ;  /* 0x00000006ac0c723c */ /* 0x040fe200000810c4 */
        /* <DEDUP_REMOVED lines=9> */
[----:B------:R-:W-:Y:S04]  /*53790*/  STL.64 [R1+0x170], R12 ;  /* 0x0001700c01007387 */ /* 0x000fe80000100a00 */
[----:B------:R1:W-:Y:S02]  /*537a0*/  STL.64 [R1+0x178], R14 ;  /* 0x0001780e01007387 */ /* 0x0003e40000100a00 */
[C---:B-1----:R-:W-:Y:S02]  /*537b0*/  HMMA.1688.F32.TF32 R12, R172.reuse, R146, R24 ;  /* 0x00000092ac0c723c */ /* 0x042fe40000081018 */
[----:B------:R-:W-:Y:S04]  /*537c0*/  STL [R1+0x23c4], R189 ;  /* 0x0023c4bd01007387 */ /* 0x000fe80000100800 */
[----:B------:R-:W-:Y:S02]  /*537d0*/  STL [R1+0x23c0], R190 ;  /* 0x0023c0be01007387 */ /* 0x000fe40000100800 */
[C---:B------:R-:W-:Y:S02]  /*537e0*/  HMMA.1688.F32.TF32 R196, R172.reuse, R142, R64 ;  /* 0x0000008eacc4723c */ /* 0x040fe40000081040 */
[----:B------:R-:W-:Y:S06]  /*537f0*/  STL [R1+0x23bc], R191 ;  /* 0x0023bcbf01007387 */ /* 0x000fec0000100800 */
[----:B------:R-:W-:Y:S07]  /*53800*/  HMMA.1688.F32.TF32 R204, R172, R134, R176 ;  /* 0x00000086accc723c */ /* 0x000fee00000810b0 */
[----:B------:R1:W-:Y:S01]  /*53810*/  STL.64 [R1+0x150], R12 ;  /* 0x0001500c01007387 */ /* 0x0003e20000100a00 */
[----:B------:R-:W-:-:S02]  /*53820*/  IMAD.MOV.U32 R244, RZ, RZ, R14 ;  /* 0x000000fffff47224 */ /* 0x000fc400078e000e */
[----:B------:R-:W-:Y:S02]  /*53830*/  IMAD.MOV.U32 R245, RZ, RZ, R15 ;  /* 0x000000fffff57224 */ /* 0x000fe400078e000f */
[----:B-1----:R-:W-:Y:S03]  /*53840*/  HMMA.1688.F32.TF32 R12, R172, R138, R28 ;  /* 0x0000008aac0c723c */ /* 0x002fe6000008101c */
[----:B------:R-:W-:Y:S01]  /*53850*/  STL [R1+0x23e0], R197 ;  /* 0x0023e0c501007387 */ /* 0x000fe20000100800 */
[----:B------:R-:W-:-:S03]  /*53860*/  IMAD.MOV.U32 R248, RZ, RZ, R19 ;  /* 0x000000fffff87224 */ /* 0x000fc600078e0013 */
[----:B------:R-:W-:Y:S01]  /*53870*/  STL [R1+0x23dc], R198 ;  /* 0x0023dcc601007387 */ /* 0x000fe20000100800 */
[----:B------:R-:W-:Y:S01]  /*53880*/  MOV R249, R23 ;  /* 0x0000001700f97202 */ /* 0x000fe20000000f00 */
[----:B------:R-:W-:Y:S02]  /*53890*/  IMAD.MOV.U32 R250, RZ, RZ, R237 ;  /* 0x000000fffffa7224 */ /* 0x000fe400078e00ed */
[----:B------:R-:W-:Y:S01]  /*538a0*/  STL [R1+0x23b8], R199 ;  /* 0x0023b8c701007387 */ /* 0x000fe20000100800 */
[----:B------:R-:W-:Y:S02]  /*538b0*/  IMAD.MOV.U32 R251, RZ, RZ, R236 ;  /* 0x000000fffffb7224 */ /* 0x000fe400078e00ec */
[----:B------:R-:W-:Y:S01]  /*538c0*/  HMMA.1688.F32.TF32 R236, R172, R238, R200 ;  /* 0x000000eeacec723c */ /* 0x000fe200000810c8 */
[----:B------:R-:W-:-:S06]  /*538d0*/  IMAD.MOV.U32 R176, RZ, RZ, R3 ;  /* 0x000000ffffb07224 */ /* 0x000fcc00078e0003 */
[----:B------:R-:W-:Y:S02]  /*538e0*/  IMAD.MOV.U32 R200, RZ, RZ, R5 ;  /* 0x000000ffffc87224 */ /* 0x000fe400078e0005 */
[----:B------:R-:W-:Y:S01]  /*538f0*/  STL.64 [R1+0x148], R14 ;  /* 0x0001480e01007387 */ /* 0x000fe20000100a00 */
[----:B------:R-:W-:-:S03]  /*53900*/  IMAD.MOV.U32 R201, RZ, RZ, R36 ;  /* 0x000000ffffc97224 */ /* 0x000fc600078e0024 */
[----:B------:R-:W2:Y:S01]  /*53910*/  LDL.LU R19, [R1+0x2440] ;  /* 0x0024400001137983 */ /* 0x000ea20000300800 */
[----:B------:R-:W-:-:S03]  /*53920*/  IMAD.MOV.U32 R202, RZ, RZ, R37 ;  /* 0x000000ffffca7224 */ /* 0x000fc600078e0025 */
[----:B------:R-:W3:Y:S01]  /*53930*/  LDL.LU R23, [R1+0x243c] ;  /* 0x00243c0001177983 */ /* 0x000ee20000300800 */
[----:B------:R-:W-:-:S03]  /*53940*/  MOV R203, R252 ;  /* 0x000000fc00cb7202 */ /* 0x000fc60000000f00 */
[----:B------:R-:W-:Y:S04]  /*53950*/  STL [R1+0x23b4], R207 ;  /* 0x0023b4cf01007387 */ /* 0x000fe80000100800 */
[----:B------:R-:W4:Y:S01]  /*53960*/  LDL.LU R5, [R1+0x2438] ;  /* 0x0024380001057983 */ /* 0x000f220000300800 */
[----:B------:R-:W-:-:S03]  /*53970*/  IMAD.MOV.U32 R177, RZ, RZ, R0 ;  /* 0x000000ffffb17224 */ /* 0x000fc600078e0000 */
[----:B------:R-:W5:Y:S04]  /*53980*/  LDL.LU R36, [R1+0x2434] ;  /* 0x0024340001247983 */ /* 0x000f680000300800 */
[----:B------:R-:W5:Y:S04]  /*53990*/  LDL.LU R37, [R1+0x2430] ;  /* 0x0024300001257983 */ /* 0x000f680000300800 */
[----:B------:R-:W5:Y:S04]  /*539a0*/  LDL.LU R252, [R1+0x242c] ;  /* 0x00242c0001fc7983 */ /* 0x000f680000300800 */
[----:B------:R-:W5:Y:S04]  /*539b0*/  LDL.LU R3, [R1+0x2428] ;  /* 0x0024280001037983 */ /* 0x000f680000300800 */
[----:B------:R-:W5:Y:S01]  /*539c0*/  LDL.LU R0, [R1+0x2424] ;  /* 0x0024240001007983 */ /* 0x000f620000300800 */
[----:B------:R-:W-:Y:S01]  /*539d0*/  IMAD.MOV.U32 R183, RZ, RZ, R4 ;  /* 0x000000ffffb77224 */ /* 0x000fe200078e0004 */
[C---:B------:R-:W-:Y:S08]  /*539e0*/  HMMA.1688.F32.TF32 R208, R172.reuse, R130, R32 ;  /* 0x00000082acd0723c */ /* 0x040ff00000081020 */
[C---:B------:R-:W-:Y:S08]  /*539f0*/  HMMA.1688.F32.TF32 R212, R172.reuse, R126, R184 ;  /* 0x0000007eacd4723c */ /* 0x040ff000000810b8 */
[----:B------:R-:W-:Y:S01]  /*53a00*/  HMMA.1688.F32.TF32 R216, R172, R58, R8 ;  /* 0x0000003aacd8723c */ /* 0x000fe20000081008 */
[----:B------:R-:W-:Y:S01]  /*53a10*/  IMAD.MOV.U32 R184, RZ, RZ, R53 ;  /* 0x000000ffffb87224 */ /* 0x000fe200078e0035 */
[----:B------:R-:W-:Y:S01]  /*53a20*/  LDS R126, [R243+0x82400] ;  /* 0x08240000f37e7984 */ /* 0x000fe20000000800 */
[----:B------:R-:W-:-:S05]  /*53a30*/  IMAD.MOV.U32 R185, RZ, RZ, R52 ;  /* 0x000000ffffb97224 */ /* 0x000fca00078e0034 */
[C---:B------:R-:W-:Y:S08]  /*53a40*/  HMMA.1688.F32.TF32 R220, R172.reuse, R54, R44 ;  /* 0x00000036acdc723c */ /* 0x040ff0000008102c */
[----:B------:R-:W-:Y:S01]  /*53a50*/  HMMA.1688.F32.TF32 R228, R172, R158, R192 ;  /* 0x0000009eace4723c */ /* 0x000fe200000810c0 */
[----:B------:R-:W-:Y:S01]  /*53a60*/  IMAD.MOV.U32 R186, RZ, RZ, R41 ;  /* 0x000000ffffba7224 */ /* 0x000fe200078e0029 */
[----:B------:R-:W-:Y:S01]  /*53a70*/  MOV R187, R40 ;  /* 0x0000002800bb7202 */ /* 0x000fe20000000f00 */
[----:B------:R-:W-:Y:S01]  /*53a80*/  IMAD.MOV.U32 R246, RZ, RZ, R12 ;  /* 0x000000fffff67224 */ /* 0x000fe200078e000c */
[----:B------:R-:W-:Y:S01]  /*53a90*/  LDS R127, [R2+0x82400] ;  /* 0x08240000027f7984 */ /* 0x000fe20000000800 */
[----:B------:R-:W-:-:S02]  /*53aa0*/  IMAD.MOV.U32 R247, RZ, RZ, R13 ;  /* 0x000000fffff77224 */ /* 0x000fc400078e000d */
[----:B------:R-:W-:Y:S02]  /*53ab0*/  IMAD.MOV.U32 R178, RZ, RZ, R125 ;  /* 0x000000ffffb27224 */ /* 0x000fe400078e007d */
[----:B------:R-:W-:Y:S01]  /*53ac0*/  IMAD.MOV.U32 R179, RZ, RZ, R124 ;  /* 0x000000ffffb37224 */ /* 0x000fe200078e007c */
[----:B------:R-:W-:Y:S04]  /*53ad0*/  LDS R125, [R2+0x82000] ;  /* 0x08200000027d7984 */ /* 0x000fe80000000800 */
[----:B------:R-:W-:Y:S01]  /*53ae0*/  LDS R124, [R243+0x82000] ;  /* 0x08200000f37c7984 */ /* 0x000fe20000000800 */
[C---:B--2---:R-:W-:Y:S08]  /*53af0*/  HMMA.1688.F32.TF32 R224, R172.reuse, R42, R16 ;  /* 0x0000002aace0723c */ /* 0x044ff00000081010 */
[----:B---3--:R-:W-:Y:S01]  /*53b00*/  HMMA.1688.F32.TF32 R232, R172, R154, R20 ;  /* 0x0000009aace8723c */ /* 0x008fe20000081014 */
[----:B----4-:R-:W-:-:S06]  /*53b10*/  IMAD.MOV.U32 R182, RZ, RZ, R5 ;  /* 0x000000ffffb67224 */ /* 0x010fcc00078e0005 */
[----:B------:R-:W-:Y:S02]  /*53b20*/  IMAD.MOV.U32 R174, RZ, RZ, R57 ;  /* 0x000000ffffae7224 */ /* 0x000fe400078e0039 */
[----:B------:R-:W-:Y:S02]  /*53b30*/  IMAD.MOV.U32 R175, RZ, RZ, R56 ;  /* 0x000000ffffaf7224 */ /* 0x000fe400078e0038 */
[----:B-----5:R-:W-:Y:S02]  /*53b40*/  IMAD.MOV.U32 R181, RZ, RZ, R36 ;  /* 0x000000ffffb57224 */ /* 0x020fe400078e0024 */
[----:B------:R-:W-:Y:S01]  /*53b50*/  IMAD.MOV.U32 R180, RZ, RZ, R37 ;  /* 0x000000ffffb47224 */ /* 0x000fe200078e0025 */
[----:B------:R-:W-:Y:S04]  /*53b60*/  LDS R75, [R252+0x82400] ;  /* 0x08240000fc4b7984 */ /* 0x000fe80000000800 */
[----:B------:R-:W-:Y:S04]  /*53b70*/  LDS R74, [R3+0x82400] ;  /* 0x08240000034a7984 */ /* 0x000fe80000000800 */
[----:B------:R-:W1:Y:S04]  /*53b80*/  LDSM.16.M88.4 R4, [R0+0xc080] ;  /* 0x00c080000004783b */ /* 0x000e680000000200 */
[----:B------:R-:W2:Y:S04]  /*53b90*/  LDSM.16.M88.4 R56, [R0+0x10080] ;  /* 0x010080000038783b */ /* 0x000ea80000000200 */
[----:B------:R-:W3:Y:S04]  /*53ba0*/  LDSM.16.M88.4 R52, [R0+0x14080] ;  /* 0x014080000034783b */ /* 0x000ee80000000200 */
[----:B------:R-:W4:Y:S04]  /*53bb0*/  LDSM.16.M88.4 R48, [R0+0x18080] ;  /* 0x018080000030783b */ /* 0x000f280000000200 */
[----:B------:R-:W5:Y:S04]  /*53bc0*/  LDSM.16.M88.4 R44, [R0+0x1c080] ;  /* 0x01c08000002c783b */ /* 0x000f680000000200 */
[----:B------:R-:W1:Y:S04]  /*53bd0*/  LDSM.16.M88.4 R40, [R0+0x20080] ;  /* 0x020080000028783b */ /* 0x000e680000000200 */
[----:B------:R-:W1:Y:S04]  /*53be0*/  LDSM.16.M88.4 R36, [R0+0x24080] ;  /* 0x024080000024783b */ /* 0x000e680000000200 */
[----:B------:R-:W1:Y:S04]  /*53bf0*/  LDSM.16.M88.4 R32, [R0+0x28080] ;  /* 0x028080000020783b */ /* 0x000e680000000200 */
[----:B------:R-:W1:Y:S04]  /*53c00*/  LDSM.16.M88.4 R28, [R0+0x2c080] ;  /* 0x02c08000001c783b */ /* 0x000e680000000200 */
[----:B------:R-:W2:Y:S04]  /*53c10*/  LDSM.16.M88.4 R24, [R0+0x30080] ;  /* 0x030080000018783b */ /* 0x000ea80000000200 */
[----:B------:R-:W2:Y:S01]  /*53c20*/  LDSM.16.M88.4 R20, [R0+0x34080] ;  /* 0x034080000014783b */ /* 0x000ea20000000200 */
[----:B------:R-:W-:-:S03]  /*53c30*/  IMAD.MOV.U32 R172, RZ, RZ, R73 ;  /* 0x000000ffffac7224 */ /* 0x000fc600078e0049 */
[----:B------:R-:W3:Y:S01]  /*53c40*/  LDSM.16.M88.4 R16, [R0+0x38080] ;  /* 0x038080000010783b */ /* 0x000ee20000000200 */
[----:B------:R-:W-:-:S03]  /*53c50*/  MOV R173, R72 ;  /* 0x0000004800ad7202 */ /* 0x000fc60000000f00 */
[----:B------:R-:W-:Y:S04]  /*53c60*/  LDSM.16.M88.4 R12, [R0+0x3c080] ;  /* 0x03c08000000c783b */ /* 0x000fe80000000200 */
[----:B------:R-:W-:Y:S04]  /*53c70*/  LDS R72, [R3+0x82000] ;  /* 0x0820000003487984 */ /* 0x000fe80000000800 */
[----:B------:R-:W-:Y:S04]  /*53c80*/  LDS R73, [R252+0x82000] ;  /* 0x08200000fc497984 */ /* 0x000fe80000000800 */
[----:B------:R-:W5:Y:S04]  /*53c90*/  LDSM.16.M88.4 R64, [R0+0x80] ;  /* 0x000080000040783b */ /* 0x000f680000000200 */
[----:B------:R-:W5:Y:S04]  /*53ca0*/  LDSM.16.M88.4 R60, [R0+0x4080] ;  /* 0x00408000003c783b */ /* 0x000f680000000200 */
[----:B------:R-:W5:Y:S04]  /*53cb0*/  LDSM.16.M88.4 R8, [R0+0x8080] ;  /* 0x008080000008783b */ /* 0x000f680000000200 */
[----:B-1----:R-:W-:Y:S04]  /*53cc0*/  STL [R1+0x22f8], R6 ;  /* 0x0022f80601007387 */ /* 0x002fe80000100800 */
[----:B------:R-:W-:Y:S04]  /*53cd0*/  STL [R1+0x22f4], R7 ;  /* 0x0022f40701007387 */ /* 0x000fe80000100800 */
[----:B--2---:R-:W-:Y:S04]  /*53ce0*/  STL [R1+0x22e8], R58 ;  /* 0x0022e83a01007387 */ /* 0x004fe80000100800 */
[----:B------:R-:W-:Y:S04]  /*53cf0*/  STL [R1+0x22e4], R59 ;  /* 0x0022e43b01007387 */ /* 0x000fe80000100800 */
[----:B---3--:R-:W-:Y:S04]  /*53d00*/  STL [R1+0x22ec], R54 ;  /* 0x0022ec3601007387 */ /* 0x008fe80000100800 */
[----:B------:R-:W-:Y:S04]  /*53d10*/  STL [R1+0x22e0], R55 ;  /* 0x0022e03701007387 */ /* 0x000fe80000100800 */
[----:B----4-:R-:W-:Y:S04]  /*53d20*/  STL [R1+0x22fc], R50 ;  /* 0x0022fc3201007387 */ /* 0x010fe80000100800 */
[----:B------:R-:W-:Y:S04]  /*53d30*/  STL [R1+0x22f0], R51 ;  /* 0x0022f03301007387 */ /* 0x000fe80000100800 */
[----:B-----5:R-:W-:Y:S04]  /*53d40*/  STL [R1+0x2304], R46 ;  /* 0x0023042e01007387 */ /* 0x020fe80000100800 */
        /* <DEDUP_REMOVED lines=14> */
[C---:B------:R-:W-:Y:S03]  /*53e30*/  HMMA.1688.F32.TF32 R180, R72.reuse, R64, R180 ;  /* 0x0000004048b4723c */ /* 0x040fe600000810b4 */
[----:B------:R-:W-:Y:S04]  /*53e40*/  STL [R1+0x2338], R19 ;  /* 0x0023381301007387 */ /* 0x000fe80000100800 */
[----:B------:R-:W-:Y:S01]  /*53e50*/  STL [R1+0x2344], R14 ;  /* 0x0023440e01007387 */ /* 0x000fe20000100800 */
[C---:B------:R-:W-:Y:S03]  /*53e60*/  HMMA.1688.F32.TF32 R184, R72.reuse, R60, R184 ;  /* 0x0000003c48b8723c */ /* 0x040fe600000810b8 */
[----:B------:R-:W-:Y:S04]  /*53e70*/  STL [R1+0x2340], R15 ;  /* 0x0023400f01007387 */ /* 0x000fe80000100800 */
[----:B------:R-:W-:Y:S01]  /*53e80*/  STL [R1+0x1fa0], R0 ;  /* 0x001fa00001007387 */ /* 0x000fe20000100800 */
[----:B------:R-:W-:Y:S03]  /*53e90*/  HMMA.1688.F32.TF32 R172, R72, R8, R172 ;  /* 0x0000000848ac723c */ /* 0x000fe600000810ac */
[----:B------:R-:W2:Y:S04]  /*53ea0*/  LDL.LU R192, [R1+0x1f0] ;  /* 0x0001f00001c07983 */ /* 0x000ea80000300800 */
[----:B------:R-:W2:Y:S04]  /*53eb0*/  LDL.LU R193, [R1+0x1f4] ;  /* 0x0001f40001c17983 */ /* 0x000ea80000300800 */
[----:B------:R-:W2:Y:S04]  /*53ec0*/  LDL.LU R194, [R1+0x1f8] ;  /* 0x0001f80001c27983 */ /* 0x000ea80000300800 */
[----:B------:R-:W2:Y:S01]  /*53ed0*/  LDL.LU R195, [R1+0x1fc] ;  /* 0x0001fc0001c37983 */ /* 0x000ea20000300800 */
[----:B------:R-:W-:Y:S01]  /*53ee0*/  MOV R198, R181 ;  /* 0x000000b500c67202 */ /* 0x000fe20000000f00 */
[----:B------:R-:W-:-:S02]  /*53ef0*/  IMAD.MOV.U32 R197, RZ, RZ, R180 ;  /* 0x000000ffffc57224 */ /* 0x000fc400078e00b4 */
[----:B------:R-:W-:Y:S02]  /*53f00*/  IMAD.MOV.U32 R188, RZ, RZ, R182 ;  /* 0x000000ffffbc7224 */ /* 0x000fe400078e00b6 */
[----:B------:R-:W-:Y:S02]  /*53f10*/  IMAD.MOV.U32 R181, RZ, RZ, R184 ;  /* 0x000000ffffb57224 */ /* 0x000fe400078e00b8 */
[----:B------:R-:W-:Y:S01]  /*53f20*/  IMAD.MOV.U32 R180, RZ, RZ, R183 ;  /* 0x000000ffffb47224 */ /* 0x000fe200078e00b7 */
[----:B------:R-:W3:Y:S01]  /*53f30*/  LDL.LU R184, [R1+0x1e0] ;  /* 0x0001e00001b87983 */ /* 0x000ee20000300800 */
[----:B------:R-:W-:Y:S02]  /*53f40*/  IMAD.MOV.U32 R182, RZ, RZ, R185 ;  /* 0x000000ffffb67224 */ /* 0x000fe400078e00b9 */
[----:B------:R-:W-:Y:S01]  /*53f50*/  IMAD.MOV.U32 R190, RZ, RZ, R172 ;  /* 0x000000ffffbe7224 */ /* 0x000fe200078e00ac */
[----:B------:R-:W3:Y:S01]  /*53f60*/  LDL.LU R185, [R1+0x1e4] ;  /* 0x0001e40001b97983 */ /* 0x000ee20000300800 */
[----:B------:R-:W-:-:S02]  /*53f70*/  IMAD.MOV.U32 R191, RZ, RZ, R173 ;  /* 0x000000ffffbf7224 */ /* 0x000fc400078e00ad */
[----:B------:R-:W-:Y:S02]  /*53f80*/  IMAD.MOV.U32 R199, RZ, RZ, R174 ;  /* 0x000000ffffc77224 */ /* 0x000fe400078e00ae */
[----:B------:R-:W-:Y:S01]  /*53f90*/  IMAD.MOV.U32 R207, RZ, RZ, R175 ;  /* 0x000000ffffcf7224 */ /* 0x000fe200078e00af */
[----:B------:R-:W-:Y:S01]  /*53fa0*/  MOV R189, R187 ;  /* 0x000000bb00bd7202 */ /* 0x000fe20000000f00 */
[----:B------:R-:W-:Y:S01]  /*53fb0*/  IMAD.MOV.U32 R183, RZ, RZ, R186 ;  /* 0x000000ffffb77224 */ /* 0x000fe200078e00ba */
[C---:B------:R-:W-:Y:S01]  /*53fc0*/  HMMA.1688.F32.TF32 R172, R72.reuse, R4, R176 ;  /* 0x0000000448ac723c */ /* 0x040fe200000810b0 */
[----:B------:R-:W3:Y:S04]  /*53fd0*/  LDL.LU R186, [R1+0x1e8] ;  /* 0x0001e80001ba7983 */ /* 0x000ee80000300800 */
[----:B------:R-:W3:Y:S04]  /*53fe0*/  LDL.LU R187, [R1+0x1ec] ;  /* 0x0001ec0001bb7983 */ /* 0x000ee80000300800 */
[----:B------:R-:W4:Y:S11]  /*53ff0*/  LDL.LU R176, [R1+0x1d0] ;  /* 0x0001d00001b07983 */ /* 0x000f360000300800 */
[----:B------:R-:W-:Y:S03]  /*54000*/  @!UPT UIADD3 URZ, URZ, URZ, URZ ;  /* 0x0000003f3f3ff290 */ /* 0x000fe6000fffe03f */
[----:B------:R-:W-:Y:S04]  /*54010*/  STL.64 [R1+0x100], R172 ;  /* 0x000100ac01007387 */ /* 0x000fe80000100a00 */
[----:B------:R1:W-:Y:S04]  /*54020*/  STL.64 [R1+0x108], R174 ;  /* 0x000108ae01007387 */ /* 0x0003e80000100a00 */
[----:B------:R-:W4:Y:S04]  /*54030*/  LDL.LU R177, [R1+0x1d4] ;  /* 0x0001d40001b17983 */ /* 0x000f280000300800 */
[----:B------:R-:W4:Y:S04]  /*54040*/  LDL.LU R178, [R1+0x1d8] ;  /* 0x0001d80001b27983 */ /* 0x000f280000300800 */
[----:B------:R-:W4:Y:S01]  /*54050*/  LDL.LU R179, [R1+0x1dc] ;  /* 0x0001dc0001b37983 */ /* 0x000f220000300800 */
[C---:B------:R-:W-:Y:S08]  /*54060*/  HMMA.1688.F32.TF32 R200, R72.reuse, R56, R200 ;  /* 0x0000003848c8723c */ /* 0x040ff000000810c8 */
[----:B-1----:R-:W-:Y:S11]  /*54070*/  HMMA.1688.F32.TF32 R172, R72, R52, R248 ;  /* 0x0000003448ac723c */ /* 0x002ff600000810f8 */
[----:B------:R-:W-:Y:S04]  /*54080*/  @!UPT UIADD3 URZ, URZ, URZ, URZ ;  /* 0x0000003f3f3ff290 */ /* 0x000fe8000fffe03f */
[----:B------:R-:W-:Y:S04]  /*54090*/  STL.64 [R1+0xf0], R200 ;  /* 0x0000f0c801007387 */ /* 0x000fe80000100a00 */
[----:B------:R-:W-:Y:S04]  /*540a0*/  STL.64 [R1+0xf8], R202 ;  /* 0x0000f8ca01007387 */ /* 0x000fe80000100a00 */
[----:B------:R-:W5:Y:S04]  /*540b0*/  LDL.LU R248, [R1+0xa0] ;  /* 0x0000a00001f87983 */ /* 0x000f680000300800 */
[----:B------:R-:W5:Y:S04]  /*540c0*/  LDL.LU R249, [R1+0xa4] ;  /* 0x0000a40001f97983 */ /* 0x000f680000300800 */
[----:B------:R-:W5:Y:S04]  /*540d0*/  LDL.LU R250, [R1+0xa8] ;  /* 0x0000a80001fa7983 */ /* 0x000f680000300800 */
[----:B------:R-:W5:Y:S01]  /*540e0*/  LDL.LU R251, [R1+0xac] ;  /* 0x0000ac0001fb7983 */ /* 0x000f620000300800 */
[----:B------:R-:W-:Y:S01]  /*540f0*/  IMAD.MOV.U32 R19, RZ, RZ, R172 ;  /* 0x000000ffff137224 */ /* 0x000fe200078e00ac */
[----:B------:R-:W-:Y:S01]  /*54100*/  MOV R22, R173 ;  /* 0x000000ad00167202 */ /* 0x000fe20000000f00 */
[----:B------:R-:W-:-:S02]  /*54110*/  IMAD.MOV.U32 R23, RZ, RZ, R174 ;  /* 0x000000ffff177224 */ /* 0x000fc400078e00ae */
[----:B------:R-:W-:-:S05]  /*54120*/  IMAD.MOV.U32 R26, RZ, RZ, R175 ;  /* 0x000000ffff1a7224 */ /* 0x000fca00078e00af */
[----:B------:R-:W-:Y:S04]  /*54130*/  STL [R1+0x2354], R26 ;  /* 0x0023541a01007387 */ /* 0x000fe80000100800 */
[----:B------:R-:W-:Y:S04]  /*54140*/  STL [R1+0x2350], R23 ;  /* 0x0023501701007387 */ /* 0x000fe80000100800 */
[----:B------:R-:W-:Y:S04]  /*54150*/  STL [R1+0x234c], R22 ;  /* 0x00234c1601007387 */ /* 0x000fe80000100800 */
[----:B------:R-:W-:Y:S01]  /*54160*/  STL [R1+0x2348], R19 ;  /* 0x0023481301007387 */ /* 0x000fe20000100800 */
[C---:B--2---:R-:W-:Y:S11]  /*54170*/  HMMA.1688.F32.TF32 R172, R72.reuse, R48, R192 ;  /* 0x0000003048ac723c */ /* 0x044ff600000810c0 */
[----:B------:R-:W-:Y:S11]  /*54180*/  @!UPT UIADD3 URZ, URZ, URZ, URZ ;  /* 0x0000003f3f3ff290 */ /* 0x000ff6000fffe03f */
[----:B------:R-:W-:Y:S01]  /*54190*/  @!UPT UIADD3 URZ, URZ, URZ, URZ ;  /* 0x0000003f3f3ff290 */ /* 0x000fe2000fffe03f */
[----:B------:R3:W-:Y:S01]  /*541a0*/  STL [R1+0xd0], R172 ;  /* 0x0000d0ac01007387 */ /* 0x0007e20000100800 */
[----:B------:R-:W-:Y:S02]  /*541b0*/  IMAD.MOV.U32 R14, RZ, RZ, R173 ;  /* 0x000000ffff0e7224 */ /* 0x000fe400078e00ad */
[----:B------:R-:W-:Y:S02]  /*541c0*/  IMAD.MOV.U32 R15, RZ, RZ, R174 ;  /* 0x000000ffff0f7224 */ /* 0x000fe400078e00ae */
[----:B------:R-:W-:Y:S02]  /*541d0*/  IMAD.MOV.U32 R18, RZ, RZ, R175 ;  /* 0x000000ffff127224 */ /* 0x000fe400078e00af */
[C---:B---3--:R-:W-:Y:S03]  /*541e0*/  HMMA.1688.F32.TF32 R172, R72.reuse, R44, R184 ;  /* 0x0000002c48ac723c */ /* 0x048fe600000810b8 */
[----:B------:R1:W-:Y:S04]  /*541f0*/  STL [R1+0x2360], R18 ;  /* 0x0023601201007387 */ /* 0x0003e80000100800 */
[----:B------:R-:W-:Y:S11]  /*54200*/  STL [R1+0x235c], R15 ;  /* 0x00235c0f01007387 */ /* 0x000ff60000100800 */
[----:B------:R-:W-:Y:S06]  /*54210*/  @!UPT UIADD3 URZ, URZ, URZ, URZ ;  /* 0x0000003f3f3ff290 */ /* 0x000fec000fffe03f */
[----:B------:R-:W-:Y:S01]  /*54220*/  MOV R26, R172 ;  /* 0x000000ac001a7202 */ /* 0x000fe20000000f00 */
[----:B------:R-:W-:Y:S02]  /*54230*/  IMAD.MOV.U32 R23, RZ, RZ, R173 ;  /* 0x000000ffff177224 */ /* 0x000fe400078e00ad */
[----:B------:R-:W-:Y:S02]  /*54240*/  IMAD.MOV.U32 R22, RZ, RZ, R174 ;  /* 0x000000ffff167224 */ /* 0x000fe400078e00ae */
[----:B------:R-:W-:Y:S02]  /*54250*/  IMAD.MOV.U32 R19, RZ, RZ, R175 ;  /* 0x000000ffff137224 */ /* 0x000fe400078e00af */
[C---:B----4-:R-:W-:Y:S01]  /*54260*/  HMMA.1688.F32.TF32 R172, R72.reuse, R40, R176 ;  /* 0x0000002848ac723c */ /* 0x050fe200000810b0 */
[----:B------:R2:W-:Y:S04]  /*54270*/  STL [R1+0x2358], R14 ;  /* 0x0023580e01007387 */ /* 0x0005e80000100800 */
[----:B------:R-:W-:Y:S04]  /*54280*/  STL [R1+0x2370], R19 ;  /* 0x0023701301007387 */ /* 0x000fe80000100800 */
[----:B------:R-:W-:Y:S04]  /*54290*/  STL [R1+0x236c], R22 ;  /* 0x00236c1601007387 */ /* 0x000fe80000100800 */
[----:B------:R-:W-:Y:S04]  /*542a0*/  STL [R1+0x2368], R26 ;  /* 0x0023681a01007387 */ /* 0x000fe80000100800 */
[----:B------:R-:W-:Y:S06]  /*542b0*/  STL [R1+0x2364], R23 ;  /* 0x0023641701007387 */ /* 0x000fec0000100800 */
[----:B------:R3:W-:Y:S01]  /*542c0*/  STL [R1+0xb0], R172 ;  /* 0x0000b0ac01007387 */ /* 0x0007e20000100800 */
[----:B-1----:R-:W-:Y:S01]  /*542d0*/  IMAD.MOV.U32 R18, RZ, RZ, R173 ;  /* 0x000000ffff127224 */ /* 0x002fe200078e00ad */
[----:B--2---:R-:W-:Y:S01]  /*542e0*/  MOV R14, R175 ;  /* 0x000000af000e7202 */ /* 0x004fe20000000f00 */
[----:B------:R-:W-:Y:S01]  /*542f0*/  IMAD.MOV.U32 R15, RZ, RZ, R174 ;  /* 0x000000ffff0f7224 */ /* 0x000fe200078e00ae */
[----:B---3--:R-:W2:Y:S04]  /*54300*/  LDL.LU R172, [R1+0x1c0] ;  /* 0x0001c00001ac7983 */ /* 0x008ea80000300800 */
[----:B------:R-:W2:Y:S04]  /*54310*/  LDL.LU R173, [R1+0x1c4] ;  /* 0x0001c40001ad7983 */ /* 0x000ea80000300800 */
[----:B------:R-:W2:Y:S04]  /*54320*/  LDL.LU R174, [R1+0x1c8] ;  /* 0x0001c80001ae7983 */ /* 0x000ea80000300800 */
[----:B------:R-:W2:Y:S04]  /*54330*/  LDL.LU R175, [R1+0x1cc] ;  /* 0x0001cc0001af7983 */ /* 0x000ea80000300800 */
[----:B------:R-:W3:Y:S04]  /*54340*/  LDL.LU R200, [R1+0x1b0] ;  /* 0x0001b00001c87983 */ /* 0x000ee80000300800 */
[----:B------:R-:W3:Y:S04]  /*54350*/  LDL.LU R201, [R1+0x1b4] ;  /* 0x0001b40001c97983 */ /* 0x000ee80000300800 */
[----:B------:R-:W3:Y:S04]  /*54360*/  LDL.LU R202, [R1+0x1b8] ;  /* 0x0001b80001ca7983 */ /* 0x000ee80000300800 */
[----:B------:R-:W3:Y:S01]  /*54370*/  LDL.LU R203, [R1+0x1bc] ;  /* 0x0001bc0001cb7983 */ /* 0x000ee20000300800 */
[----:B-----5:R-:W-:Y:S03]  /*54380*/  HMMA.1688.F32.TF32 R176, R72, R36, R248 ;  /* 0x0000002448b0723c */ /* 0x020fe600000810f8 */
[----:B------:R-:W-:Y:S04]  /*54390*/  STL [R1+0x237c], R14 ;  /* 0x00237c0e01007387 */ /* 0x000fe80000100800 */
[----:B------:R-:W-:Y:S04]  /*543a0*/  STL [R1+0x2378], R15 ;  /* 0x0023780f01007387 */ /* 0x000fe80000100800 */
[----:B------:R-:W-:Y:S04]  /*543b0*/  STL [R1+0x2374], R18 ;  /* 0x0023741201007387 */ /* 0x000fe80000100800 */
        /* <DEDUP_REMOVED lines=8> */
[----:B------:R-:W4:Y:S04]  /*54440*/  LDL.LU R184, [R1+0x190] ;  /* 0x0001900001b87983 */ /* 0x000f280000300800 */
[----:B------:R-:W4:Y:S04]  /*54450*/  LDL.LU R185, [R1+0x194] ;  /* 0x0001940001b97983 */ /* 0x000f280000300800 */
[----:B------:R-:W4:Y:S04]  /*54460*/  LDL.LU R186, [R1+0x198] ;  /* 0x0001980001ba7983 */ /* 0x000f280000300800 */
[----:B------:R-:W4:Y:S01]  /*54470*/  LDL.LU R187, [R1+0x19c] ;  /* 0x00019c0001bb7983 */ /* 0x000f220000300800 */
[----:B------:R-:W-:-:S02]  /*54480*/  IMAD.MOV.U32 R27, RZ, RZ, R176 ;  /* 0x000000ffff1b7224 */ /* 0x000fc400078e00b0 */
[----:B------:R-:W-:Y:S01]  /*54490*/  IMAD.MOV.U32 R30, RZ, RZ, R177 ;  /* 0x000000ffff1e7224 */ /* 0x000fe200078e00b1 */
[----:B------:R-:W4:Y:S01]  /*544a0*/  LDL.LU R176, [R1+0x180] ;  /* 0x0001800001b07983 */ /* 0x000f220000300800 */
[----:B------:R-:W-:Y:S02]  /*544b0*/  IMAD.MOV.U32 R31, RZ, RZ, R178 ;  /* 0x000000ffff1f7224 */ /* 0x000fe400078e00b2 */
[----:B------:R-:W-:Y:S01]  /*544c0*/  IMAD.MOV.U32 R34, RZ, RZ, R179 ;  /* 0x000000ffff227224 */ /* 0x000fe200078e00b3 */
[----:B------:R-:W4:Y:S04]  /*544d0*/  LDL.LU R177, [R1+0x184] ;  /* 0x0001840001b17983 */ /* 0x000f280000300800 */
[----:B------:R-:W4:Y:S04]  /*544e0*/  LDL.LU R178, [R1+0x188] ;  /* 0x0001880001b27983 */ /* 0x000f280000300800 */
[----:B------:R-:W4:Y:S04]  /*544f0*/  LDL.LU R179, [R1+0x18c] ;  /* 0x00018c0001b37983 */ /* 0x000f280000300800 */
[----:B------:R-:W-:Y:S04]  /*54500*/  STL [R1+0x238c], R34 ;  /* 0x00238c2201007387 */ /* 0x000fe80000100800 */
[----:B------:R-:W-:Y:S04]  /*54510*/  STL [R1+0x2388], R31 ;  /* 0x0023881f01007387 */ /* 0x000fe80000100800 */
[----:B------:R-:W-:Y:S04]  /*54520*/  STL [R1+0x2384], R30 ;  /* 0x0023841e01007387 */ /* 0x000fe80000100800 */
[----:B------:R1:W-:Y:S01]  /*54530*/  STL [R1+0x2380], R27 ;  /* 0x0023801b01007387 */ /* 0x0003e20000100800 */
[----:B------:R-:W-:Y:S08]  /*54540*/  HMMA.1688.F32.TF32 R68, R124, R52, R68 ;  /* 0x000000347c44723c */ /* 0x000ff00000081044 */
[C---:B--2---:R-:W-:Y:S11]  /*54550*/  HMMA.1688.F32.TF32 R172, R72.reuse, R32, R172 ;  /* 0x0000002048ac723c */ /* 0x044ff600000810ac */
[----:B------:R-:W-:Y:S11]  /*54560*/  @!UPT UIADD3 URZ, URZ, URZ, URZ ;  /* 0x0000003f3f3ff290 */ /* 0x000ff6000fffe03f */
[----:B------:R-:W-:Y:S02]  /*54570*/  @!UPT UIADD3 URZ, URZ, URZ, URZ ;  /* 0x0000003f3f3ff290 */ /* 0x000fe4000fffe03f */
[----:B------:R-:W-:Y:S01]  /*54580*/  IMAD.MOV.U32 R19, RZ, RZ, R172 ;  /* 0x000000ffff137224 */ /* 0x000fe200078e00ac */
[----:B------:R-:W-:Y:S01]  /*54590*/  MOV R22, R173 ;  /* 0x000000ad00167202 */ /* 0x000fe20000000f00 */
[----:B------:R-:W-:Y:S02]  /*545a0*/  IMAD.MOV.U32 R26, RZ, RZ, R174 ;  /* 0x000000ffff1a7224 */ /* 0x000fe400078e00ae */
[----:B------:R-:W-:Y:S02]  /*545b0*/  IMAD.MOV.U32 R23, RZ, RZ, R175 ;  /* 0x000000ffff177224 */ /* 0x000fe400078e00af */
[C---:B---3--:R-:W-:Y:S03]  /*545c0*/  HMMA.1688.F32.TF32 R172, R72.reuse, R28, R200 ;  /* 0x0000001c48ac723c */ /* 0x048fe600000810c8 */
[----:B------:R-:W-:Y:S11]  /*545d0*/  STL [R1+0x239c], R23 ;  /* 0x00239c1701007387 */ /* 0x000ff60000100800 */
[----:B------:R-:W-:Y:S10]  /*545e0*/  @!UPT UIADD3 URZ, URZ, URZ, URZ ;  /* 0x0000003f3f3ff290 */ /* 0x000ff4000fffe03f */
[----:B-1----:R-:W-:Y:S01]  /*545f0*/  IMAD.MOV.U32 R27, RZ, RZ, R172 ;  /* 0x000000ffff1b7224 */ /* 0x002fe200078e00ac */
[----:B------:R-:W-:Y:S01]  /*54600*/  MOV R18, R175 ;  /* 0x000000af00127202 */ /* 0x000fe20000000f00 */
[----:B------:R-:W-:Y:S02]  /*54610*/  IMAD.MOV.U32 R14, RZ, RZ, R173 ;  /* 0x000000ffff0e7224 */ /* 0x000fe400078e00ad */
[----:B------:R-:W-:Y:S02]  /*54620*/  IMAD.MOV.U32 R15, RZ, RZ, R174 ;  /* 0x000000ffff0f7224 */ /* 0x000fe400078e00ae */
[C---:B-----5:R-:W-:Y:S01]  /*54630*/  HMMA.1688.F32.TF32 R172, R72.reuse, R24, R192 ;  /* 0x0000001848ac723c */ /* 0x060fe200000810c0 */
[----:B------:R-:W-:Y:S04]  /*54640*/  STL [R1+0x2398], R26 ;  /* 0x0023981a01007387 */ /* 0x000fe80000100800 */
[----:B------:R-:W-:Y:S04]  /*54650*/  STL [R1+0x2394], R22 ;  /* 0x0023941601007387 */ /* 0x000fe80000100800 */
[----:B------:R1:W-:Y:S11]  /*54660*/  STL [R1+0x2390], R19 ;  /* 0x0023901301007387 */ /* 0x0003f60000100800 */
[----:B------:R-:W-:Y:S04]  /*54670*/  @!UPT UIADD3 URZ, URZ, URZ, URZ ;  /* 0x0000003f3f3ff290 */ /* 0x000fe8000fffe03f */
[----:B-1----:R-:W-:Y:S02]  /*54680*/  IMAD.MOV.U32 R19, RZ, RZ, R172 ;  /* 0x000000ffff137224 */ /* 0x002fe400078e00ac */
[----:B------:R-:W-:Y:S02]  /*54690*/  IMAD.MOV.U32 R34, RZ, RZ, R173 ;  /* 0x000000ffff227224 */ /* 0x000fe400078e00ad */
[----:B------:R-:W-:Y:S02]  /*546a0*/  IMAD.MOV.U32 R31, RZ, RZ, R174 ;  /* 0x000000ffff1f7224 */ /* 0x000fe400078e00ae */
[----:B------:R-:W-:Y:S02]  /*546b0*/  IMAD.MOV.U32 R30, RZ, RZ, R175 ;  /* 0x000000ffff1e7224 */ /* 0x000fe400078e00af */
[C---:B----4-:R-:W-:Y:S01]  /*546c0*/  HMMA.1688.F32.TF32 R172, R72.reuse, R20, R184 ;  /* 0x0000001448ac723c */ /* 0x050fe200000810b8 */
[----:B------:R-:W-:Y:S11]  /*546d0*/  STL [R1+0x23ac], R18 ;  /* 0x0023ac1201007387 */ /* 0x000ff60000100800 */
[----:B------:R-:W-:Y:S11]  /*546e0*/  @!UPT UIADD3 URZ, URZ, URZ, URZ ;  /* 0x0000003f3f3ff290 */ /* 0x000ff6000fffe03f */
[----:B------:R-:W-:Y:S01]  /*546f0*/  @!UPT UIADD3 URZ, URZ, URZ, URZ ;  /* 0x0000003f3f3ff290 */ /* 0x000fe2000fffe03f */
[----:B------:R-:W-:Y:S01]  /*54700*/  IMAD.MOV.U32 R35, RZ, RZ, R172 ;  /* 0x000000ffff237224 */ /* 0x000fe200078e00ac */
[----:B------:R-:W-:Y:S01]  /*54710*/  MOV R38, R173 ;  /* 0x000000ad00267202 */ /* 0x000fe20000000f00 */
[----:B------:R-:W-:Y:S02]  /*54720*/  IMAD.MOV.U32 R39, RZ, RZ, R174 ;  /* 0x000000ffff277224 */ /* 0x000fe400078e00ae */
[----:B------:R-:W-:Y:S02]  /*54730*/  IMAD.MOV.U32 R42, RZ, RZ, R175 ;  /* 0x000000ffff2a7224 */ /* 0x000fe400078e00af */
[C---:B------:R-:W-:Y:S08]  /*54740*/  HMMA.1688.F32.TF32 R172, R72.reuse, R16, R176 ;  /* 0x0000001048ac723c */ /* 0x040ff000000810b0 */
[----:B------:R-:W-:Y:S08]  /*54750*/  HMMA.1688.F32.TF32 R72, R72, R12, R248 ;  /* 0x0000000c4848723c */ /* 0x000ff000000810f8 */
[----:B------:R-:W-:Y:S01]  /*54760*/  HMMA.1688.F32.TF32 R248, R124, R64, R160 ;  /* 0x000000407cf8723c */ /* 0x000fe200000810a0 */
[----:B------:R-:W-:Y:S04]  /*54770*/  STL [R1+0x23a8], R15 ;  /* 0x0023a80f01007387 */ /* 0x000fe80000100800 */
[----:B------:R-:W-:Y:S04]  /*54780*/  STL [R1+0x23a4], R14 ;  /* 0x0023a40e01007387 */ /* 0x000fe80000100800 */
[----:B------:R-:W-:Y:S04]  /*54790*/  STL [R1+0x23a0], R27 ;  /* 0x0023a01b01007387 */ /* 0x000fe80000100800 */
[----:B------:R1:W-:Y:S10]  /*547a0*/  STL [R1+0x23b0], R19 ;  /* 0x0023b01301007387 */ /* 0x0003f40000100800 */
[----:B------:R2:W-:Y:S04]  /*547b0*/  STL.64 [R1+0x2218], R250 ;  /* 0x002218fa01007387 */ /* 0x0005e80000100a00 */
[----:B------:R3:W-:Y:S04]  /*547c0*/  STL.64 [R1+0x2210], R248 ;  /* 0x002210f801007387 */ /* 0x0007e80000100a00 */
[----:B------:R-:W-:Y:S04]  /*547d0*/  STL.64 [R1+0x21d8], R70 ;  /* 0x0021d84601007387 */ /* 0x000fe80000100a00 */
        /* <DEDUP_REMOVED lines=12> */
[----:B-1----:R-:W-:-:S02]  /*548a0*/  IMAD.MOV.U32 R19, RZ, RZ, R72 ;  /* 0x000000ffff137224 */ /* 0x002fc400078e0048 */
[----:B------:R-:W-:Y:S02]  /*548b0*/  IMAD.MOV.U32 R18, RZ, RZ, R73 ;  /* 0x000000ffff127224 */ /* 0x000fe400078e0049 */
[----:B------:R-:W-:Y:S02]  /*548c0*/  IMAD.MOV.U32 R15, RZ, RZ, R74 ;  /* 0x000000ffff0f7224 */ /* 0x000fe400078e004a */
[----:B------:R-:W-:Y:S02]  /*548d0*/  IMAD.MOV.U32 R14, RZ, RZ, R75 ;  /* 0x000000ffff0e7224 */ /* 0x000fe400078e004b */
[C---:B------:R-:W-:Y:S11]  /*548e0*/  HMMA.1688.F32.TF32 R72, R124.reuse, R60, R164 ;  /* 0x0000003c7c48723c */ /* 0x040ff600000810a4 */
[----:B------:R-:W-:Y:S11]  /*548f0*/  @!UPT UIADD3 URZ, URZ, URZ, URZ ;  /* 0x0000003f3f3ff290 */ /* 0x000ff6000fffe03f */
[----:B------:R-:W-:Y:S02]  /*54900*/  @!UPT UIADD3 URZ, URZ, URZ, URZ ;  /* 0x0000003f3f3ff290 */ /* 0x000fe4000fffe03f */
[----:B------:R-:W-:Y:S01]  /*54910*/  IMAD.MOV.U32 R58, RZ, RZ, R72 ;  /* 0x000000ffff3a7224 */ /* 0x000fe200078e0048 */
[----:B------:R-:W-:Y:S01]  /*54920*/  MOV R59, R73 ;  /* 0x00000049003b7202 */ /* 0x000fe20000000f00 */
        /* <DEDUP_REMOVED lines=9> */
[----:B------:R-:W-:Y:S01]  /*549c0*/  HMMA.1688.F32.TF32 R72, R124, R4, R120 ;  /* 0x000000047c48723c */ /* 0x000fe20000081078 */
[----:B------:R-:W-:Y:S01]  /*549d0*/  IMAD.MOV.U32 R27, RZ, RZ, R172 ;  /* 0x000000ffff1b7224 */ /* 0x000fe200078e00ac */
[----:B------:R-:W-:Y:S01]  /*549e0*/  MOV R22, R175 ;  /* 0x000000af00167202 */ /* 0x000fe20000000f00 */
[----:B------:R-:W-:Y:S01]  /*549f0*/  IMAD.MOV.U32 R23, RZ, RZ, R173 ;  /* 0x000000ffff177224 */ /* 0x000fe200078e00ad */
[----:B------:R-:W-:Y:S01]  /*54a00*/  LDS R172, [R3+0x82080] ;  /* 0x0820800003ac7984 */ /* 0x000fe20000000800 */
[----:B------:R-:W-:-:S03]  /*54a10*/  IMAD.MOV.U32 R26, RZ, RZ, R174 ;  /* 0x000000ffff1a7224 */ /* 0x000fc600078e00ae */
[----:B------:R-:W-:Y:S04]  /*54a20*/  LDS R174, [R3+0x82480] ;  /* 0x0824800003ae7984 */ /* 0x000fe80000000800 */
[----:B------:R-:W-:Y:S04]  /*54a30*/  LDS R173, [R252+0x82080] ;  /* 0x08208000fcad7984 */ /* 0x000fe80000000800 */
[----:B------:R-:W5:Y:S08]  /*54a40*/  LDS R175, [R252+0x82480] ;  /* 0x08248000fcaf7984 */ /* 0x000f700000000800 */
[----:B------:R-:W-:-:S02]  /*54a50*/  IMAD.MOV.U32 R43, RZ, RZ, R72 ;  /* 0x000000ffff2b7224 */ /* 0x000fc400078e0048 */
[----:B------:R-:W-:Y:S02]  /*54a60*/  IMAD.MOV.U32 R46, RZ, RZ, R73 ;  /* 0x000000ffff2e7224 */ /* 0x000fe400078e0049 */
[----:B------:R-:W-:Y:S02]  /*54a70*/  IMAD.MOV.U32 R47, RZ, RZ, R74 ;  /* 0x000000ffff2f7224 */ /* 0x000fe400078e004a */
[----:B------:R-:W-:Y:S02]  /*54a80*/  IMAD.MOV.U32 R50, RZ, RZ, R75 ;  /* 0x000000ffff327224 */ /* 0x000fe400078e004b */
[C---:B------:R-:W-:Y:S08]  /*54a90*/  HMMA.1688.F32.TF32 R72, R124.reuse, R56, R116 ;  /* 0x000000387c48723c */ /* 0x040ff00000081074 */
[C---:B------:R-:W-:Y:S08]  /*54aa0*/  HMMA.1688.F32.TF32 R76, R124.reuse, R44, R76 ;  /* 0x0000002c7c4c723c */ /* 0x040ff0000008104c */
[----:B------:R-:W-:Y:S08]  /*54ab0*/  HMMA.1688.F32.TF32 R80, R124, R40, R80 ;  /* 0x000000287c50723c */ /* 0x000ff00000081050 */
[----:B--2---:R-:W-:Y:S01]  /*54ac0*/  IMAD.MOV.U32 R251, RZ, RZ, R72 ;  /* 0x000000fffffb7224 */ /* 0x004fe200078e0048 */
[----:B------:R-:W-:Y:S01]  /*54ad0*/  MOV R250, R73 ;  /* 0x0000004900fa7202 */ /* 0x000fe20000000f00 */
[----:B---3--:R-:W-:-:S02]  /*54ae0*/  IMAD.MOV.U32 R249, RZ, RZ, R74 ;  /* 0x000000fffff97224 */ /* 0x008fc400078e004a */
[----:B------:R-:W-:Y:S02]  /*54af0*/  IMAD.MOV.U32 R248, RZ, RZ, R75 ;  /* 0x000000fffff87224 */ /* 0x000fe400078e004b */
[C---:B------:R-:W-:Y:S08]  /*54b00*/  HMMA.1688.F32.TF32 R72, R124.reuse, R48, R112 ;  /* 0x000000307c48723c */ /* 0x040ff00000081070 */
[C---:B------:R-:W-:Y:S08]  /*54b10*/  HMMA.1688.F32.TF32 R84, R124.reuse, R36, R84 ;  /* 0x000000247c54723c */ /* 0x040ff00000081054 */
[C---:B------:R-:W-:Y:S08]  /*54b20*/  HMMA.1688.F32.TF32 R88, R124.reuse, R32, R88 ;  /* 0x000000207c58723c */ /* 0x040ff00000081058 */
[C---:B------:R-:W-:Y:S08]  /*54b30*/  HMMA.1688.F32.TF32 R92, R124.reuse, R28, R92 ;  /* 0x0000001c7c5c723c */ /* 0x040ff0000008105c */
[C---:B------:R-:W-:Y:S08]  /*54b40*/  HMMA.1688.F32.TF32 R96, R124.reuse, R24, R96 ;  /* 0x000000187c60723c */ /* 0x040ff00000081060 */
[C---:B------:R-:W-:Y:S01]  /*54b50*/  HMMA.1688.F32.TF32 R100, R124.reuse, R20, R100 ;  /* 0x000000147c64723c */ /* 0x040fe20000081064 */
[----:B------:R1:W-:Y:S07]  /*54b60*/  STL.64 [R1+0x21d0], R68 ;  /* 0x0021d04401007387 */ /* 0x0003ee0000100a00 */
[C---:B------:R-:W-:Y:S01]  /*54b70*/  HMMA.1688.F32.TF32 R104, R124.reuse, R16, R104 ;  /* 0x000000107c68723c */ /* 0x040fe20000081068 */
[----:B------:R-:W-:Y:S07]  /*54b80*/  STL.64 [R1+0x21e8], R74 ;  /* 0x0021e84a01007387 */ /* 0x000fee0000100a00 */
[----:B------:R-:W-:Y:S01]  /*54b90*/  HMMA.1688.F32.TF32 R108, R124, R12, R108 ;  /* 0x0000000c7c6c723c */ /* 0x000fe2000008106c */
[----:B------:R-:W-:Y:S04]  /*54ba0*/  STL.64 [R1+0x21e0], R72 ;  /* 0x0021e04801007387 */ /* 0x000fe80000100a00 */
[----:B------:R-:W-:Y:S04]  /*54bb0*/  STL.64 [R1+0x21f8], R78 ;  /* 0x0021f84e01007387 */ /* 0x000fe80000100a00 */
[----:B------:R2:W-:Y:S04]  /*54bc0*/  STL.64 [R1+0x21f0], R76 ;  /* 0x0021f04c01007387 */ /* 0x0005e80000100a00 */
        /* <DEDUP_REMOVED lines=16> */
[C---:B-----5:R-:W-:Y:S08]  /*54cd0*/  HMMA.1688.F32.TF32 R116, R172.reuse, R60, R184 ;  /* 0x0000003cac74723c */ /* 0x060ff000000810b8 */
[----:B----4-:R-:W-:Y:S01]  /*54ce0*/  HMMA.1688.F32.TF32 R112, R172, R64, R192 ;  /* 0x00000040ac70723c */ /* 0x010fe200000810c0 */
        /* <DEDUP_REMOVED lines=8> */
[----:B------:R-:W-:-:S10]  /*54d70*/  IMAD.MOV.U32 R167, RZ, RZ, R128 ;  /* 0x000000ffffa77224 */ /* 0x000fd400078e0080 */
[----:B------:R-:W-:Y:S04]  /*54d80*/  STL.64 [R1+0x2298], R114 ;  /* 0x0022987201007387 */ /* 0x000fe80000100a00 */
[----:B------:R-:W-:Y:S04]  /*54d90*/  STL.64 [R1+0x2290], R112 ;  /* 0x0022907001007387 */ /* 0x000fe80000100a00 */
[----:B------:R-:W-:Y:S04]  /*54da0*/  STL.64 [R1+0x22a8], R118 ;  /* 0x0022a87601007387 */ /* 0x000fe80000100a00 */
[----:B------:R-:W-:Y:S04]  /*54db0*/  STL.64 [R1+0x22a0], R116 ;  /* 0x0022a07401007387 */ /* 0x000fe80000100a00 */
[----:B------:R-:W3:Y:S04]  /*54dc0*/  LDL.LU R145, [R1+0x2420] ;  /* 0x0024200001917983 */ /* 0x000ee80000300800 */
[----:B------:R-:W3:Y:S04]  /*54dd0*/  LDL.LU R144, [R1+0x241c] ;  /* 0x00241c0001907983 */ /* 0x000ee80000300800 */
[----:B------:R-:W4:Y:S04]  /*54de0*/  LDL.LU R141, [R1+0x2418] ;  /* 0x00241800018d7983 */ /* 0x000f280000300800 */
[----:B------:R-:W4:Y:S04]  /*54df0*/  LDL.LU R140, [R1+0x2414] ;  /* 0x00241400018c7983 */ /* 0x000f280000300800 */
[----:B------:R-:W5:Y:S01]  /*54e00*/  LDL.LU R137, [R1+0x2410] ;  /* 0x0024100001897983 */ /* 0x000f620000300800 */
[----:B------:R-:W-:-:S03]  /*54e10*/  IMAD.MOV.U32 R147, RZ, RZ, R132 ;  /* 0x000000ffff937224 */ /* 0x000fc600078e0084 */
[----:B------:R-:W5:Y:S04]  /*54e20*/  LDL.LU R136, [R1+0x240c] ;  /* 0x00240c0001887983 */ /* 0x000f680000300800 */
[----:B------:R-:W2:Y:S04]  /*54e30*/  LDL.LU R129, [R1+0x2408] ;  /* 0x0024080001817983 */ /* 0x000ea80000300800 */
[----:B------:R-:W2:Y:S04]  /*54e40*/  LDL.LU R128, [R1+0x2404] ;  /* 0x0024040001807983 */ /* 0x000ea80000300800 */
[----:B------:R-:W2:Y:S04]  /*54e50*/  LDL.LU R133, [R1+0x2400] ;  /* 0x0024000001857983 */ /* 0x000ea80000300800 */
[----:B------:R-:W2:Y:S04]  /*54e60*/  LDL.LU R132, [R1+0x23fc] ;  /* 0x0023fc0001847983 */ /* 0x000ea80000300800 */
[----:B------:R-:W5:Y:S04]  /*54e70*/  LDL.LU R138, [R1+0x2b8] ;  /* 0x0002b800018a7983 */ /* 0x000f680000300800 */
[----:B------:R-:W5:Y:S04]  /*54e80*/  LDL.LU R139, [R1+0x2bc] ;  /* 0x0002bc00018b7983 */ /* 0x000f680000300800 */
[----:B------:R-:W2:Y:S04]  /*54e90*/  LDL.LU R130, [R1+0x2d8] ;  /* 0x0002d80001827983 */ /* 0x000ea80000300800 */
[----:B------:R-:W2:Y:S04]  /*54ea0*/  LDL.LU R131, [R1+0x2dc] ;  /* 0x0002dc0001837983 */ /* 0x000ea80000300800 */
[----:B------:R-:W3:Y:S04]  /*54eb0*/  LDL.LU R184, [R1+0x2e0] ;  /* 0x0002e00001b87983 */ /* 0x000ee80000300800 */
[----:B------:R-:W3:Y:S04]  /*54ec0*/  LDL.LU R185, [R1+0x2e4] ;  /* 0x0002e40001b97983 */ /* 0x000ee80000300800 */
[----:B------:R-:W3:Y:S04]  /*54ed0*/  LDL.LU R186, [R1+0x2e8] ;  /* 0x0002e80001ba7983 */ /* 0x000ee80000300800 */
[----:B------:R-:W3:Y:S01]  /*54ee0*/  LDL.LU R187, [R1+0x2ec] ;  /* 0x0002ec0001bb7983 */ /* 0x000ee20000300800 */
[----:B------:R-:W-:Y:S03]  /*54ef0*/  HMMA.1688.F32.TF32 R120, R172, R8, R176 ;  /* 0x00000008ac78723c */ /* 0x000fe600000810b0 */
[----:B------:R-:W4:Y:S01]  /*54f00*/  LDL.LU R134, [R1+0x2c8] ;  /* 0x0002c80001867983 */ /* 0x000f220000300800 */
[----:B------:R-:W-:-:S03]  /*54f10*/  IMAD.MOV.U32 R160, RZ, RZ, R149 ;  /* 0x000000ffffa07224 */ /* 0x000fc600078e0095 */
[----:B------:R-:W4:Y:S01]  /*54f20*/  LDL.LU R135, [R1+0x2cc] ;  /* 0x0002cc0001877983 */ /* 0x000f220000300800 */
[----:B------:R-:W-:-:S03]  /*54f30*/  IMAD.MOV.U32 R161, RZ, RZ, R148 ;  /* 0x000000ffffa17224 */ /* 0x000fc600078e0094 */
        /* <DEDUP_REMOVED lines=16> */
[----:B------:R-:W-:Y:S04]  /*55040*/  STL.64 [R1+0x22b8], R122 ;  /* 0x0022b87a01007387 */ /* 0x000fe80000100a00 */
[----:B------:R-:W-:Y:S01]  /*55050*/  STL.64 [R1+0x22b0], R120 ;  /* 0x0022b07801007387 */ /* 0x000fe20000100a00 */
[----:B------:R-:W-:-:S02]  /*55060*/  IMAD.MOV.U32 R194, RZ, RZ, R244 ;  /* 0x000000ffffc27224 */ /* 0x000fc400078e00f4 */
[----:B------:R-:W-:Y:S01]  /*55070*/  IMAD.MOV.U32 R195, RZ, RZ, R245 ;  /* 0x000000ffffc37224 */ /* 0x000fe200078e00f5 */
[----:B------:R-:W-:Y:S01]  /*55080*/  MOV R200, R246 ;  /* 0x000000f600c87202 */ /* 0x000fe20000000f00 */
[----:B------:R-:W-:Y:S01]  /*55090*/  IMAD.MOV.U32 R201, RZ, RZ, R247 ;  /* 0x000000ffffc97224 */ /* 0x000fe200078e00f7 */
[C---:B--2---:R-:W-:Y:S08]  /*550a0*/  HMMA.1688.F32.TF32 R128, R172.reuse, R56, R128 ;  /* 0x00000038ac80723c */ /* 0x044ff00000081080 */
[----:B---3--:R-:W-:Y:S11]  /*550b0*/  HMMA.1688.F32.TF32 R124, R172, R4, R184 ;  /* 0x00000004ac7c723c */ /* 0x008ff600000810b8 */
[----:B------:R-:W-:Y:S11]  /*550c0*/  @!UPT UIADD3 URZ, URZ, URZ, URZ ;  /* 0x0000003f3f3ff290 */ /* 0x000ff6000fffe03f */
[----:B------:R-:W-:Y:S01]  /*550d0*/  @!UPT UIADD3 URZ, URZ, URZ, URZ ;  /* 0x0000003f3f3ff290 */ /* 0x000fe2000fffe03f */
[----:B------:R-:W-:Y:S04]  /*550e0*/  STL.64 [R1+0x22c8], R126 ;  /* 0x0022c87e01007387 */ /* 0x000fe80000100a00 */
[----:B------:R-:W-:Y:S04]  /*550f0*/  STL.64 [R1+0x22c0], R124 ;  /* 0x0022c07c01007387 */ /* 0x000fe80000100a00 */
[----:B------:R-:W-:Y:S04]  /*55100*/  STL.64 [R1+0x22d8], R130 ;  /* 0x0022d88201007387 */ /* 0x000fe80000100a00 */
[----:B------:R-:W-:Y:S04]  /*55110*/  STL.64 [R1+0x22d0], R128 ;  /* 0x0022d08001007387 */ /* 0x000fe80000100a00 */
[----:B------:R-:W2:Y:S04]  /*55120*/  LDL.LU R192, [R1+0x150] ;  /* 0x0001500001c07983 */ /* 0x000ea80000300800 */
[----:B------:R-:W2:Y:S04]  /*55130*/  LDL.LU R193, [R1+0x154] ;  /* 0x0001540001c17983 */ /* 0x000ea80000300800 */
[----:B------:R-:W3:Y:S04]  /*55140*/  LDL.LU R244, [R1+0x23f0] ;  /* 0x0023f00001f47983 */ /* 0x000ee80000300800 */
[----:B------:R-:W3:Y:S04]  /*55150*/  LDL.LU R245, [R1+0x23ec] ;  /* 0x0023ec0001f57983 */ /* 0x000ee80000300800 */
[----:B------:R-:W2:Y:S04]  /*55160*/  LDL.LU R184, [R1+0x170] ;  /* 0x0001700001b87983 */ /* 0x000ea80000300800 */
[----:B------:R-:W2:Y:S04]  /*55170*/  LDL.LU R185, [R1+0x174] ;  /* 0x0001740001b97983 */ /* 0x000ea80000300800 */
[----:B------:R-:W2:Y:S04]  /*55180*/  LDL.LU R186, [R1+0x178] ;  /* 0x0001780001ba7983 */ /* 0x000ea80000300800 */
[----:B------:R-:W2:Y:S04]  /*55190*/  LDL.LU R187, [R1+0x17c] ;  /* 0x00017c0001bb7983 */ /* 0x000ea80000300800 */
[----:B------:R-:W3:Y:S04]  /*551a0*/  LDL.LU R246, [R1+0x23e8] ;  /* 0x0023e80001f67983 */ /* 0x000ee80000300800 */
[----:B------:R-:W3:Y:S01]  /*551b0*/  LDL.LU R247, [R1+0x23e4] ;  /* 0x0023e40001f77983 */ /* 0x000ee20000300800 */
[----:B------:R-:W-:-:S03]  /*551c0*/  IMAD.MOV.U32 R71, RZ, RZ, R243 ;  /* 0x000000ffff477224 */ /* 0x000fc600078e00f3 */
[----:B------:R-:W-:Y:S04]  /*551d0*/  LDS R243, [R2+0x82480] ;  /* 0x0824800002f37984 */ /* 0x000fe80000000800 */
[----:B------:R-:W-:Y:S04]  /*551e0*/  LDS R240, [R71+0x82080] ;  /* 0x0820800047f07984 */ /* 0x000fe80000000800 */
[----:B------:R-:W5:Y:S01]  /*551f0*/  LDS R242, [R71+0x82480] ;  /* 0x0824800047f27984 */ /* 0x000f620000000800 */
[C---:B----4-:R-:W-:Y:S01]  /*55200*/  HMMA.1688.F32.TF32 R132, R172.reuse, R52, R132 ;  /* 0x00000034ac84723c */ /* 0x050fe20000081084 */
[----:B-1----:R-:W-:Y:S01]  /*55210*/  IMAD.MOV.U32 R68, RZ, RZ, R190 ;  /* 0x000000ffff447224 */ /* 0x002fe200078e00be */
[----:B------:R-:W-:Y:S01]  /*55220*/  MOV R69, R191 ;  /* 0x000000bf00457202 */ /* 0x000fe20000000f00 */
[----:B------:R-:W-:Y:S01]  /*55230*/  IMAD.MOV.U32 R70, RZ, RZ, R199 ;  /* 0x000000ffff467224 */ /* 0x000fe200078e00c7 */
[----:B------:R-:W4:Y:S04]  /*55240*/  LDL.LU R202, [R1+0x148] ;  /* 0x0001480001ca7983 */ /* 0x000f280000300800 */
[C---:B-----5:R-:W-:Y:S01]  /*55250*/  HMMA.1688.F32.TF32 R136, R172.reuse, R48, R136 ;  /* 0x00000030ac88723c */ /* 0x060fe20000081088 */
[----:B------:R-:W4:Y:S07]  /*55260*/  LDL.LU R203, [R1+0x14c] ;  /* 0x00014c0001cb7983 */ /* 0x000f2e0000300800 */
        /* <DEDUP_REMOVED lines=9> */
[----:B------:R-:W-:-:S02]  /*55300*/  IMAD.MOV.U32 R76, RZ, RZ, R197 ;  /* 0x000000ffff4c7224 */ /* 0x000fc400078e00c5 */
[----:B------:R-:W5:Y:S01]  /*55310*/  LDL.LU R197, [R1+0x23e0] ;  /* 0x0023e00001c57983 */ /* 0x000f620000300800 */
[----:B------:R-:W-:Y:S01]  /*55320*/  IMAD.MOV.U32 R77, RZ, RZ, R198 ;  /* 0x000000ffff4d7224 */ /* 0x000fe200078e00c6 */
[----:B------:R-:W-:Y:S01]  /*55330*/  MOV R79, R180 ;  /* 0x000000b4004f7202 */ /* 0x000fe20000000f00 */
[----:B------:R-:W-:Y:S01]  /*55340*/  IMAD.MOV.U32 R78, RZ, RZ, R188 ;  /* 0x000000ffff4e7224 */ /* 0x000fe200078e00bc */
[----:B------:R-:W5:Y:S01]  /*55350*/  LDL.LU R198, [R1+0x23dc] ;  /* 0x0023dc0001c67983 */ /* 0x000f620000300800 */
        /* <DEDUP_REMOVED lines=8> */
[C---:B------:R-:W-:Y:S03]  /*553e0*/  HMMA.1688.F32.TF32 R228, R240.reuse, R20, R228 ;  /* 0x00000014f0e4723c */ /* 0x040fe600000810e4 */
[----:B------:R-:W2:Y:S04]  /*553f0*/  LDL.LU R183, [R1+0x23c8] ;  /* 0x0023c80001b77983 */ /* 0x000ea80000300800 */
[----:B------:R-:W2:Y:S04]  /*55400*/  LDL.LU R189, [R1+0x23c4] ;  /* 0x0023c40001bd7983 */ /* 0x000ea80000300800 */
[----:B------:R-:W2:Y:S04]  /*55410*/  LDL.LU R190, [R1+0x23c0] ;  /* 0x0023c00001be7983 */ /* 0x000ea80000300800 */
[----:B------:R-:W2:Y:S04]  /*55420*/  LDL.LU R191, [R1+0x23bc] ;  /* 0x0023bc0001bf7983 */ /* 0x000ea80000300800 */
[----:B------:R-:W5:Y:S01]  /*55430*/  LDL.LU R199, [R1+0x23b8] ;  /* 0x0023b80001c77983 */ /* 0x000f620000300800 */
[----:B---3--:R-:W-:Y:S03]  /*55440*/  HMMA.1688.F32.TF32 R176, R240, R64, R244 ;  /* 0x00000040f0b0723c */ /* 0x008fe600000810f4 */
[----:B------:R-:W-:Y:S04]  /*55450*/  LDS R244, [R3+0x82800] ;  /* 0x0828000003f47984 */ /* 0x000fe80000000800 */
[----:B------:R-:W-:Y:S04]  /*55460*/  LDS R246, [R3+0x82c00] ;  /* 0x082c000003f67984 */ /* 0x000fe80000000800 */
[----:B------:R-:W-:Y:S04]  /*55470*/  LDS R245, [R252+0x82800] ;  /* 0x08280000fcf57984 */ /* 0x000fe80000000800 */
[----:B------:R-:W1:Y:S01]  /*55480*/  LDS R247, [R252+0x82c00] ;  /* 0x082c0000fcf77984 */ /* 0x000e620000000800 */
[----:B------:R-:W-:-:S02]  /*55490*/  IMAD.MOV.U32 R65, RZ, RZ, R71 ;  /* 0x000000ffff417224 */ /* 0x000fc400078e0047 */
[----:B------:R-:W-:Y:S02]  /*554a0*/  IMAD.MOV.U32 R71, RZ, RZ, R207 ;  /* 0x000000ffff477224 */ /* 0x000fe400078e00cf */
[----:B------:R-:W3:Y:S05]  /*554b0*/  LDL.LU R207, [R1+0x23b4] ;  /* 0x0023b40001cf7983 */ /* 0x000eea0000300800 */
[----:B-1----:R-:W-:Y:S11]  /*554c0*/  HMMA.1688.F32.TF32 R68, R244, R10, R68 ;  /* 0x0000000af444723c */ /* 0x002ff60000081044 */
[----:B------:R-:W-:Y:S11]  /*554d0*/  @!UPT UIADD3 URZ, URZ, URZ, URZ ;  /* 0x0000003f3f3ff290 */ /* 0x000ff6000fffe03f */
[----:B------:R-:W-:Y:S02]  /*554e0*/  @!UPT UIADD3 URZ, URZ, URZ, URZ ;  /* 0x0000003f3f3ff290 */ /* 0x000fe4000fffe03f */
[----:B------:R-:W-:Y:S01]  /*554f0*/  IMAD.MOV.U32 R20, RZ, RZ, R71 ;  /* 0x000000ffff147224 */ /* 0x000fe200078e0047 */
[----:B------:R-:W-:Y:S01]  /*55500*/  MOV R71, R248 ;  /* 0x000000f800477202 */ /* 0x000fe20000000f00 */
[----:B------:R-:W-:Y:S02]  /*55510*/  IMAD.MOV.U32 R248, RZ, RZ, R19 ;  /* 0x000000fffff87224 */ /* 0x000fe400078e0013 */
[----:B------:R-:W2:Y:S01]  /*55520*/  LDL.LU R19, [R1+0x23b0] ;  /* 0x0023b00001137983 */ /* 0x000ea20000300800 */
[----:B------:R-:W-:Y:S01]  /*55530*/  HMMA.1688.F32.TF32 R224, R240, R24, R224 ;  /* 0x00000018f0e0723c */ /* 0x000fe200000810e0 */
[----:B------:R-:W-:Y:S02]  /*55540*/  IMAD.MOV.U32 R21, RZ, RZ, R70 ;  /* 0x000000ffff157224 */ /* 0x000fe400078e0046 */
[----:B------:R-:W-:Y:S02]  /*55550*/  IMAD.MOV.U32 R70, RZ, RZ, R249 ;  /* 0x000000ffff467224 */ /* 0x000fe400078e00f9 */
[----:B------:R-:W-:-:S02]  /*55560*/  IMAD.MOV.U32 R249, RZ, RZ, R18 ;  /* 0x000000fffff97224 */ /* 0x000fc400078e0012 */
[----:B------:R-:W-:Y:S01]  /*55570*/  MOV R24, R69 ;  /* 0x0000004500187202 */ /* 0x000fe20000000f00 */
[----:B------:R-:W-:Y:S01]  /*55580*/  IMAD.MOV.U32 R25, RZ, RZ, R68 ;  /* 0x000000ffff197224 */ /* 0x000fe200078e0044 */
[----:B------:R-:W3:Y:S01]  /*55590*/  LDL.LU R18, [R1+0x23ac] ;  /* 0x0023ac0001127983 */ /* 0x000ee20000300800 */
[----:B------:R-:W-:Y:S02]  /*555a0*/  IMAD.MOV.U32 R69, RZ, RZ, R250 ;  /* 0x000000ffff457224 */ /* 0x000fe400078e00fa */
[----:B------:R-:W-:Y:S02]  /*555b0*/  IMAD.MOV.U32 R68, RZ, RZ, R251 ;  /* 0x000000ffff447224 */ /* 0x000fe400078e00fb */
[----:B------:R-:W-:Y:S02]  /*555c0*/  IMAD.MOV.U32 R250, RZ, RZ, R15 ;  /* 0x000000fffffa7224 */ /* 0x000fe400078e000f */
[----:B------:R-:W4:Y:S01]  /*555d0*/  LDL.LU R15, [R1+0x23a8] ;  /* 0x0023a800010f7983 */ /* 0x000f220000300800 */
[----:B------:R-:W-:Y:S01]  /*555e0*/  IMAD.MOV.U32 R251, RZ, RZ, R14 ;  /* 0x000000fffffb7224 */ /* 0x000fe200078e000e */
[----:B------:R-:W-:Y:S01]  /*555f0*/  MOV R85, R23 ;  /* 0x0000001700557202 */ /* 0x000fe20000000f00 */
[----:B------:R-:W-:Y:S01]  /*55600*/  IMAD.MOV.U32 R84, RZ, RZ, R27 ;  /* 0x000000ffff547224 */ /* 0x000fe200078e001b */
[----:B------:R-:W5:Y:S01]  /*55610*/  LDL.LU R14, [R1+0x23a4] ;  /* 0x0023a400010e7983 */ /* 0x000f620000300800 */
[----:B------:R-:W-:-:S03]  /*55620*/  IMAD.MOV.U32 R86, RZ, RZ, R26 ;  /* 0x000000ffff567224 */ /* 0x000fc600078e001a */
[----:B------:R-:W5:Y:S01]  /*55630*/  LDL.LU R27, [R1+0x23a0] ;  /* 0x0023a000011b7983 */ /* 0x000f620000300800 */
[----:B------:R-:W-:-:S03]  /*55640*/  IMAD.MOV.U32 R87, RZ, RZ, R22 ;  /* 0x000000ffff577224 */ /* 0x000fc600078e0016 */
[----:B------:R-:W5:Y:S04]  /*55650*/  LDL.LU R23, [R1+0x239c] ;  /* 0x00239c0001177983 */ /* 0x000f680000300800 */
[----:B------:R-:W5:Y:S04]  /*55660*/  LDL.LU R26, [R1+0x2398] ;  /* 0x00239800011a7983 */ /* 0x000f680000300800 */
[----:B------:R-:W5:Y:S01]  /*55670*/  LDL.LU R22, [R1+0x2394] ;  /* 0x0023940001167983 */ /* 0x000f620000300800 */
[----:B--2---:R-:W-:-:S03]  /*55680*/  IMAD.MOV.U32 R92, RZ, RZ, R19 ;  /* 0x000000ffff5c7224 */ /* 0x004fc600078e0013 */
[----:B------:R-:W2:Y:S01]  /*55690*/  LDL.LU R19, [R1+0x2390] ;  /* 0x0023900001137983 */ /* 0x000ea20000300800 */
[----:B------:R-:W-:Y:S01]  /*556a0*/  IMAD.MOV.U32 R93, RZ, RZ, R34 ;  /* 0x000000ffff5d7224 */ /* 0x000fe200078e0022 */
[----:B------:R-:W-:Y:S01]  /*556b0*/  MOV R95, R30 ;  /* 0x0000001e005f7202 */ /* 0x000fe20000000f00 */
[----:B------:R-:W-:Y:S01]  /*556c0*/  IMAD.MOV.U32 R94, RZ, RZ, R31 ;  /* 0x000000ffff5e7224 */ /* 0x000fe200078e001f */
[----:B------:R-:W2:Y:S04]  /*556d0*/  LDL.LU R34, [R1+0x238c] ;  /* 0x00238c0001227983 */ /* 0x000ea80000300800 */
[----:B------:R-:W2:Y:S01]  /*556e0*/  LDL.LU R31, [R1+0x2388] ;  /* 0x00238800011f7983 */ /* 0x000ea20000300800 */
[----:B---3--:R-:W-:-:S03]  /*556f0*/  IMAD.MOV.U32 R99, RZ, RZ, R18 ;  /* 0x000000ffff637224 */ /* 0x008fc600078e0012 */
[----:B------:R-:W3:Y:S01]  /*55700*/  LDL.LU R30, [R1+0x2384] ;  /* 0x00238400011e7983 */ /* 0x000ee20000300800 */
[----:B----4-:R-:W-:Y:S02]  /*55710*/  IMAD.MOV.U32 R98, RZ, RZ, R15 ;  /* 0x000000ffff627224 */ /* 0x010fe400078e000f */
[----:B-----5:R-:W-:Y:S02]  /*55720*/  IMAD.MOV.U32 R97, RZ, RZ, R14 ;  /* 0x000000ffff617224 */ /* 0x020fe400078e000e */
[----:B------:R-:W-:Y:S02]  /*55730*/  IMAD.MOV.U32 R96, RZ, RZ, R27 ;  /* 0x000000ffff607224 */ /* 0x000fe400078e001b */
[----:B------:R-:W4:Y:S04]  /*55740*/  LDL.LU R27, [R1+0x2380] ;  /* 0x00238000011b7983 */ /* 0x000f280000300800 */
[----:B------:R-:W5:Y:S04]  /*55750*/  LDL.LU R14, [R1+0x237c] ;  /* 0x00237c00010e7983 */ /* 0x000f680000300800 */
[----:B------:R-:W3:Y:S01]  /*55760*/  LDL.LU R15, [R1+0x2378] ;  /* 0x00237800010f7983 */ /* 0x000ee20000300800 */
[----:B------:R-:W-:Y:S01]  /*55770*/  IMAD.MOV.U32 R102, RZ, RZ, R26 ;  /* 0x000000ffff667224 */ /* 0x000fe200078e001a */
[----:B------:R-:W-:-:S02]  /*55780*/  MOV R101, R22 ;  /* 0x0000001600657202 */ /* 0x000fc40000000f00 */
[----:B------:R-:W4:Y:S01]  /*55790*/  LDL.LU R18, [R1+0x2374] ;  /* 0x0023740001127983 */ /* 0x000f220000300800 */
[----:B------:R-:W-:Y:S02]  /*557a0*/  IMAD.MOV.U32 R103, RZ, RZ, R23 ;  /* 0x000000ffff677224 */ /* 0x000fe400078e0017 */
[----:B--2---:R-:W-:Y:S02]  /*557b0*/  IMAD.MOV.U32 R100, RZ, RZ, R19 ;  /* 0x000000ffff647224 */ /* 0x004fe400078e0013 */
[----:B------:R-:W2:Y:S04]  /*557c0*/  LDL.LU R19, [R1+0x2370] ;  /* 0x0023700001137983 */ /* 0x000ea80000300800 */
[----:B------:R-:W2:Y:S04]  /*557d0*/  LDL.LU R22, [R1+0x236c] ;  /* 0x00236c0001167983 */ /* 0x000ea80000300800 */
[----:B------:R-:W2:Y:S04]  /*557e0*/  LDL.LU R26, [R1+0x2368] ;  /* 0x00236800011a7983 */ /* 0x000ea80000300800 */
[----:B------:R-:W2:Y:S04]  /*557f0*/  LDL.LU R23, [R1+0x2364] ;  /* 0x0023640001177983 */ /* 0x000ea80000300800 */
[----:B------:R-:W2:Y:S01]  /*55800*/  LDL.LU R108, [R1+0xb0] ;  /* 0x0000b000016c7983 */ /* 0x000ea20000300800 */
[----:B-----5:R-:W-:-:S02]  /*55810*/  IMAD.MOV.U32 R111, RZ, RZ, R14 ;  /* 0x000000ffff6f7224 */ /* 0x020fc400078e000e */
[----:B---3--:R-:W-:Y:S02]  /*55820*/  IMAD.MOV.U32 R110, RZ, RZ, R15 ;  /* 0x000000ffff6e7224 */ /* 0x008fe400078e000f */
[----:B----4-:R-:W-:Y:S02]  /*55830*/  IMAD.MOV.U32 R109, RZ, RZ, R18 ;  /* 0x000000ffff6d7224 */ /* 0x010fe400078e0012 */
[----:B------:R-:W3:Y:S04]  /*55840*/  LDL.LU R18, [R1+0x2360] ;  /* 0x0023600001127983 */ /* 0x000ee80000300800 */
[----:B------:R-:W4:Y:S04]  /*55850*/  LDL.LU R15, [R1+0x235c] ;  /* 0x00235c00010f7983 */ /* 0x000f280000300800 */
[----:B------:R-:W5:Y:S01]  /*55860*/  LDL.LU R14, [R1+0x2358] ;  /* 0x00235800010e7983 */ /* 0x000f620000300800 */
[----:B--2---:R-:W-:-:S02]  /*55870*/  IMAD.MOV.U32 R115, RZ, RZ, R19 ;  /* 0x000000ffff737224 */ /* 0x004fc400078e0013 */
[----:B------:R-:W-:Y:S01]  /*55880*/  IMAD.MOV.U32 R114, RZ, RZ, R22 ;  /* 0x000000ffff727224 */ /* 0x000fe200078e0016 */
[----:B------:R-:W-:Y:S02]  /*55890*/  MOV R112, R26 ;  /* 0x0000001a00707202 */ /* 0x000fe40000000f00 */
[----:B------:R-:W2:Y:S01]  /*558a0*/  LDL.LU R26, [R1+0x2354] ;  /* 0x00235400011a7983 */ /* 0x000ea20000300800 */
[----:B------:R-:W-:-:S03]  /*558b0*/  IMAD.MOV.U32 R113, RZ, RZ, R23 ;  /* 0x000000ffff717224 */ /* 0x000fc600078e0017 */
[----:B------:R-:W2:Y:S04]  /*558c0*/  LDL.LU R23, [R1+0x2350] ;  /* 0x0023500001177983 */ /* 0x000ea80000300800 */
[----:B------:R-:W2:Y:S04]  /*558d0*/  LDL.LU R22, [R1+0x234c] ;  /* 0x00234c0001167983 */ /* 0x000ea80000300800 */
[----:B------:R-:W2:Y:S01]  /*558e0*/  LDL.LU R19, [R1+0x2348] ;  /* 0x0023480001137983 */ /* 0x000ea20000300800 */
[C---:B------:R-:W-:Y:S03]  /*558f0*/  HMMA.1688.F32.TF32 R72, R244.reuse, R62, R72 ;  /* 0x0000003ef448723c */ /* 0x040fe60000081048 */
[----:B------:R-:W2:Y:S04]  /*55900*/  LDL.LU R128, [R1+0x100] ;  /* 0x0001000001807983 */ /* 0x000ea80000300800 */
[----:B------:R-:W2:Y:S01]  /*55910*/  LDL.LU R129, [R1+0x104] ;  /* 0x0001040001817983 */ /* 0x000ea20000300800 */
[----:B------:R-:W-:Y:S03]  /*55920*/  HMMA.1688.F32.TF32 R76, R244, R66, R76 ;  /* 0x00000042f44c723c */ /* 0x000fe6000008104c */
[----:B------:R-:W2:Y:S04]  /*55930*/  LDL.LU R130, [R1+0x108] ;  /* 0x0001080001827983 */ /* 0x000ea80000300800 */
[----:B------:R-:W2:Y:S04]  /*55940*/  LDL.LU R131, [R1+0x10c] ;  /* 0x00010c0001837983 */ /* 0x000ea80000300800 */
[----:B------:R-:W2:Y:S04]  /*55950*/  LDL.LU R124, [R1+0xf0] ;  /* 0x0000f000017c7983 */ /* 0x000ea80000300800 */
[----:B------:R-:W2:Y:S01]  /*55960*/  LDL.LU R125, [R1+0xf4] ;  /* 0x0000f400017d7983 */ /* 0x000ea20000300800 */
[----:B-----5:R-:W-:-:S03]  /*55970*/  IMAD.MOV.U32 R117, RZ, RZ, R14 ;  /* 0x000000ffff757224 */ /* 0x020fc600078e000e */
[----:B------:R-:W5:Y:S01]  /*55980*/  LDL.LU R126, [R1+0xf8] ;  /* 0x0000f800017e7983 */ /* 0x000f620000300800 */
[----:B----4-:R-:W-:-:S03]  /*55990*/  IMAD.MOV.U32 R118, RZ, RZ, R15 ;  /* 0x000000ffff767224 */ /* 0x010fc600078e000f */
[----:B------:R-:W5:Y:S01]  /*559a0*/  LDL.LU R127, [R1+0xfc] ;  /* 0x0000fc00017f7983 */ /* 0x000f620000300800 */
[----:B---3--:R-:W-:-:S03]  /*559b0*/  MOV R119, R18 ;  /* 0x0000001200777202 */ /* 0x008fc60000000f00 */
[----:B------:R-:W3:Y:S04]  /*559c0*/  LDL.LU R116, [R1+0xd0] ;  /* 0x0000d00001747983 */ /* 0x000ee80000300800 */
[----:B------:R-:W4:Y:S04]  /*559d0*/  LDL.LU R14, [R1+0x2344] ;  /* 0x00234400010e7983 */ /* 0x000f280000300800 */
[----:B------:R-:W4:Y:S04]  /*559e0*/  LDL.LU R15, [R1+0x2340] ;  /* 0x00234000010f7983 */ /* 0x000f280000300800 */
[----:B------:R-:W3:Y:S01]  /*559f0*/  LDL.LU R18, [R1+0x233c] ;  /* 0x00233c0001127983 */ /* 0x000ee20000300800 */
[----:B------:R-:W-:Y:S01]  /*55a00*/  IMAD.MOV.U32 R104, RZ, RZ, R27 ;  /* 0x000000ffff687224 */ /* 0x000fe200078e001b */
[----:B------:R-:W-:Y:S01]  /*55a10*/  MOV R105, R30 ;  /* 0x0000001e00697202 */ /* 0x000fe20000000f00 */
[----:B------:R-:W-:-:S02]  /*55a20*/  IMAD.MOV.U32 R106, RZ, RZ, R31 ;  /* 0x000000ffff6a7224 */ /* 0x000fc400078e001f */
[----:B------:R-:W-:Y:S02]  /*55a30*/  IMAD.MOV.U32 R107, RZ, RZ, R34 ;  /* 0x000000ffff6b7224 */ /* 0x000fe400078e0022 */
[----:B------:R-:W-:Y:S01]  /*55a40*/  IMAD.MOV.U32 R88, RZ, RZ, R35 ;  /* 0x000000ffff587224 */ /* 0x000fe200078e0023 */
[----:B------:R-:W-:Y:S01]  /*55a50*/  HMMA.1688.F32.TF32 R232, R240, R16, R232 ;  /* 0x00000010f0e8723c */ /* 0x000fe200000810e8 */
[----:B------:R-:W-:Y:S01]  /*55a60*/  IMAD.MOV.U32 R89, RZ, RZ, R38 ;  /* 0x000000ffff597224 */ /* 0x000fe200078e0026 */
[----:B------:R-:W-:Y:S01]  /*55a70*/  MOV R91, R42 ;  /* 0x0000002a005b7202 */ /* 0x000fe20000000f00 */
[----:B------:R-:W-:-:S04]  /*55a80*/  IMAD.MOV.U32 R90, RZ, RZ, R39 ;  /* 0x000000ffff5a7224 */ /* 0x000fc800078e0027 */
[----:B------:R-:W-:Y:S01]  /*55a90*/  IMAD.MOV.U32 R17, RZ, RZ, R72 ;  /* 0x000000ffff117224 */ /* 0x000fe200078e0048 */
[C---:B------:R-:W-:Y:S01]  /*55aa0*/  HMMA.1688.F32.TF32 R236, R240.reuse, R12, R236 ;  /* 0x0000000cf0ec723c */ /* 0x040fe200000810ec */
[----:B------:R-:W-:Y:S02]  /*55ab0*/  IMAD.MOV.U32 R16, RZ, RZ, R73 ;  /* 0x000000ffff107224 */ /* 0x000fe400078e0049 */
[----:B------:R-:W-:Y:S02]  /*55ac0*/  IMAD.MOV.U32 R72, RZ, RZ, R43 ;  /* 0x000000ffff487224 */ /* 0x000fe400078e002b */
[----:B------:R-:W-:Y:S02]  /*55ad0*/  IMAD.MOV.U32 R73, RZ, RZ, R46 ;  /* 0x000000ffff497224 */ /* 0x000fe400078e002e */
[----:B------:R-:W-:Y:S01]  /*55ae0*/  IMAD.MOV.U32 R13, RZ, RZ, R74 ;  /* 0x000000ffff0d7224 */ /* 0x000fe200078e004a */
[----:B------:R-:W-:Y:S01]  /*55af0*/  HMMA.1688.F32.TF32 R184, R240, R8, R184 ;  /* 0x00000008f0b8723c */ /* 0x000fe200000810b8 */
[----:B------:R-:W-:-:S02]  /*55b00*/  IMAD.MOV.U32 R12, RZ, RZ, R75 ;  /* 0x000000ffff0c7224 */ /* 0x000fc400078e004b */
[----:B------:R-:W-:Y:S02]  /*55b10*/  IMAD.MOV.U32 R74, RZ, RZ, R47 ;  /* 0x000000ffff4a7224 */ /* 0x000fe400078e002f */
[----:B------:R-:W-:Y:S02]  /*55b20*/  IMAD.MOV.U32 R75, RZ, RZ, R50 ;  /* 0x000000ffff4b7224 */ /* 0x000fe400078e0032 */
[----:B------:R-:W-:Y:S01]  /*55b30*/  IMAD.MOV.U32 R9, RZ, RZ, R76 ;  /* 0x000000ffff097224 */ /* 0x000fe200078e004c */
[----:B------:R-:W-:Y:S01]  /*55b40*/  HMMA.1688.F32.TF32 R188, R240, R4, R188 ;  /* 0x00000004f0bc723c */ /* 0x000fe200000810bc */
[----:B------:R-:W-:Y:S01]  /*55b50*/  IMAD.MOV.U32 R8, RZ, RZ, R77 ;  /* 0x000000ffff087224 */ /* 0x000fe200078e004d */
[----:B------:R-:W-:Y:S01]  /*55b60*/  MOV R77, R7 ;  /* 0x00000007004d7202 */ /* 0x000fe20000000f00 */
[----:B------:R-:W-:-:S04]  /*55b70*/  IMAD.MOV.U32 R76, RZ, RZ, R6 ;  /* 0x000000ffff4c7224 */ /* 0x000fc800078e0006 */
[----:B------:R-:W-:Y:S01]  /*55b80*/  IMAD.MOV.U32 R5, RZ, RZ, R78 ;  /* 0x000000ffff057224 */ /* 0x000fe200078e004e */
[----:B------:R-:W-:Y:S01]  /*55b90*/  MOV R4, R79 ;  /* 0x0000004f00047202 */ /* 0x000fe20000000f00 */
[----:B------:R-:W-:Y:S02]  /*55ba0*/  IMAD.MOV.U32 R78, RZ, RZ, R51 ;  /* 0x000000ffff4e7224 */ /* 0x000fe400078e0033 */
[----:B------:R-:W-:Y:S02]  /*55bb0*/  IMAD.MOV.U32 R79, RZ, RZ, R54 ;  /* 0x000000ffff4f7224 */ /* 0x000fe400078e0036 */
[----:B------:R-:W-:Y:S02]  /*55bc0*/  IMAD.MOV.U32 R80, RZ, RZ, R58 ;  /* 0x000000ffff507224 */ /* 0x000fe400078e003a */
[----:B------:R-:W-:Y:S02]  /*55bd0*/  IMAD.MOV.U32 R81, RZ, RZ, R59 ;  /* 0x000000ffff517224 */ /* 0x000fe400078e003b */
[----:B------:R-:W-:-:S02]  /*55be0*/  IMAD.MOV.U32 R82, RZ, RZ, R55 ;  /* 0x000000ffff527224 */ /* 0x000fc400078e0037 */
[----:B--2---:R-:W-:Y:S02]  /*55bf0*/  IMAD.MOV.U32 R123, RZ, RZ, R26 ;  /* 0x000000ffff7b7224 */ /* 0x004fe400078e001a */
[----:B------:R-:W-:Y:S02]  /*55c00*/  IMAD.MOV.U32 R122, RZ, RZ, R23 ;  /* 0x000000ffff7a7224 */ /* 0x000fe400078e0017 */
[----:B------:R-:W-:Y:S02]  /*55c10*/  IMAD.MOV.U32 R121, RZ, RZ, R22 ;  /* 0x000000ffff797224 */ /* 0x000fe400078e0016 */
[----:B------:R-:W-:Y:S02]  /*55c20*/  IMAD.MOV.U32 R120, RZ, RZ, R19 ;  /* 0x000000ffff787224 */ /* 0x000fe400078e0013 */
[----:B------:R-:W3:Y:S04]  /*55c30*/  LDL.LU R19, [R1+0x2338] ;  /* 0x0023380001137983 */ /* 0x000ee80000300800 */
        /* <DEDUP_REMOVED lines=22> */
[C---:B------:R-:W-:Y:S08]  /*55da0*/  HMMA.1688.F32.TF32 R220, R240.reuse, R28, R220 ;  /* 0x0000001cf0dc723c */ /* 0x040ff000000810dc */
[C---:B------:R-:W-:Y:S08]  /*55db0*/  HMMA.1688.F32.TF32 R216, R240.reuse, R32, R216 ;  /* 0x00000020f0d8723c */ /* 0x040ff000000810d8 */
[C---:B------:R-:W-:Y:S08]  /*55dc0*/  HMMA.1688.F32.TF32 R212, R240.reuse, R36, R212 ;  /* 0x00000024f0d4723c */ /* 0x040ff000000810d4 */
[----:B------:R-:W-:Y:S08]  /*55dd0*/  HMMA.1688.F32.TF32 R208, R240, R40, R208 ;  /* 0x00000028f0d0723c */ /* 0x000ff000000810d0 */
[C---:B---3--:R-:W-:Y:S08]  /*55de0*/  HMMA.1688.F32.TF32 R84, R244.reuse, R18, R84 ;  /* 0x00000012f454723c */ /* 0x048ff00000081054 */
[C---:B--2---:R-:W-:Y:S08]  /*55df0*/  HMMA.1688.F32.TF32 R88, R244.reuse, R22, R88 ;  /* 0x00000016f458723c */ /* 0x044ff00000081058 */
[C---:B----4-:R-:W-:Y:S08]  /*55e00*/  HMMA.1688.F32.TF32 R92, R244.reuse, R26, R92 ;  /* 0x0000001af45c723c */ /* 0x050ff0000008105c */
[C---:B-----5:R-:W-:Y:S08]  /*55e10*/  HMMA.1688.F32.TF32 R96, R244.reuse, R30, R96 ;  /* 0x0000001ef460723c */ /* 0x060ff00000081060 */
        /* <DEDUP_REMOVED lines=9> */
[----:B------:R-:W-:Y:S02]  /*55eb0*/  IMAD.MOV.U32 R28, RZ, RZ, R131 ;  /* 0x000000ffff1c7224 */ /* 0x000fe400078e0083 */
[----:B------:R-:W-:Y:S01]  /*55ec0*/  IMAD.MOV.U32 R33, RZ, RZ, R128 ;  /* 0x000000ffff217224 */ /* 0x000fe200078e0080 */
[----:B------:R-:W2:Y:S01]  /*55ed0*/  LDL.LU.64 R130, [R1+0x22d8] ;  /* 0x0022d80001827983 */ /* 0x000ea20000300a00 */
[----:B------:R-:W-:Y:S01]  /*55ee0*/  IMAD.MOV.U32 R32, RZ, RZ, R129 ;  /* 0x000000ffff207224 */ /* 0x000fe200078e0081 */
[----:B------:R-:W-:Y:S01]  /*55ef0*/  MOV R40, R125 ;  /* 0x0000007d00287202 */ /* 0x000fe20000000f00 */
[----:B------:R-:W-:Y:S01]  /*55f00*/  IMAD.MOV.U32 R37, RZ, RZ, R126 ;  /* 0x000000ffff257224 */ /* 0x000fe200078e007e */
[----:B------:R-:W2:Y:S01]  /*55f10*/  LDL.LU.64 R128, [R1+0x22d0] ;  /* 0x0022d00001807983 */ /* 0x000ea20000300a00 */
[----:B------:R-:W-:Y:S02]  /*55f20*/  IMAD.MOV.U32 R36, RZ, RZ, R127 ;  /* 0x000000ffff247224 */ /* 0x000fe400078e007f */
[----:B------:R-:W-:Y:S01]  /*55f30*/  IMAD.MOV.U32 R41, RZ, RZ, R124 ;  /* 0x000000ffff297224 */ /* 0x000fe200078e007c */
[----:B------:R-:W3:Y:S04]  /*55f40*/  LDL.LU.64 R126, [R1+0x22c8] ;  /* 0x0022c800017e7983 */ /* 0x000ee80000300a00 */
[----:B------:R-:W3:Y:S04]  /*55f50*/  LDL.LU.64 R124, [R1+0x22c0] ;  /* 0x0022c000017c7983 */ /* 0x000ee80000300a00 */
[----:B------:R-:W-:Y:S04]  /*55f60*/  STL.64 [R1+0x320], R120 ;  /* 0x0003207801007387 */ /* 0x000fe80000100a00 */
[----:B------:R1:W-:Y:S04]  /*55f70*/  STL.64 [R1+0x328], R122 ;  /* 0x0003287a01007387 */ /* 0x0003e80000100a00 */
[----:B-1----:R-:W4:Y:S04]  /*55f80*/  LDL.LU.64 R122, [R1+0x22b8] ;  /* 0x0022b800017a7983 */ /* 0x002f280000300a00 */
[----:B------:R-:W4:Y:S04]  /*55f90*/  LDL.LU.64 R120, [R1+0x22b0] ;  /* 0x0022b00001787983 */ /* 0x000f280000300a00 */
[----:B------:R-:W-:Y:S04]  /*55fa0*/  STL.64 [R1+0x310], R116 ;  /* 0x0003107401007387 */ /* 0x000fe80000100a00 */
[----:B------:R1:W-:Y:S04]  /*55fb0*/  STL.64 [R1+0x318], R118 ;  /* 0x0003187601007387 */ /* 0x0003e80000100a00 */
[----:B-1----:R-:W5:Y:S04]  /*55fc0*/  LDL.LU.64 R118, [R1+0x22a8] ;  /* 0x0022a80001767983 */ /* 0x002f680000300a00 */
[----:B------:R-:W5:Y:S04]  /*55fd0*/  LDL.LU.64 R116, [R1+0x22a0] ;  /* 0x0022a00001747983 */ /* 0x000f680000300a00 */
[----:B------:R-:W-:Y:S04]  /*55fe0*/  STL.64 [R1+0x300], R112 ;  /* 0x0003007001007387 */ /* 0x000fe80000100a00 */
[----:B------:R1:W-:Y:S04]  /*55ff0*/  STL.64 [R1+0x308], R114 ;  /* 0x0003087201007387 */ /* 0x0003e80000100a00 */
[----:B-1----:R-:W2:Y:S04]  /*56000*/  LDL.LU.64 R114, [R1+0x2298] ;  /* 0x0022980001727983 */ /* 0x002ea80000300a00 */
[----:B------:R-:W2:Y:S04]  /*56010*/  LDL.LU.64 R112, [R1+0x2290] ;  /* 0x0022900001707983 */ /* 0x000ea80000300a00 */
        /* <DEDUP_REMOVED lines=17> */
[----:B------:R1:W-:Y:S01]  /*56130*/  STL.64 [R1+0x2b8], R94 ;  /* 0x0002b85e01007387 */ /* 0x0003e20000100a00 */
[----:B------:R-:W-:Y:S03]  /*56140*/  HMMA.1688.F32.TF32 R244, R244, R14, R248 ;  /* 0x0000000ef4f4723c */ /* 0x000fe600000810f8 */
        /* <DEDUP_REMOVED lines=10> */
[----:B------:R-:W2:Y:S04]  /*561f0*/  LDL.LU.64 R250, [R1+0x2218] ;  /* 0x0022180001fa7983 */ /* 0x000ea80000300a00 */
[----:B------:R-:W2:Y:S01]  /*56200*/  LDL.LU.64 R248, [R1+0x2210] ;  /* 0x0022100001f87983 */ /* 0x000ea20000300a00 */
        /* <DEDUP_REMOVED lines=8> */
[----:B------:R-:W1:Y:S01]  /*56290*/  LDS R243, [R2+0x82c00] ;  /* 0x082c000002f37984 */ /* 0x000e620000000800 */
[----:B------:R-:W-:-:S03]  /*562a0*/  MOV R83, R0 ;  /* 0x0000000000537202 */ /* 0x000fc60000000f00 */
[----:B------:R-:W-:Y:S04]  /*562b0*/  STL.64 [R1+0x1c0], R244 ;  /* 0x0001c0f401007387 */ /* 0x000fe80000100a00 */
[----:B------:R-:W-:Y:S04]  /*562c0*/  STL.64 [R1+0x1c8], R246 ;  /* 0x0001c8f601007387 */ /* 0x000fe80000100a00 */
[----:B------:R-:W-:Y:S04]  /*562d0*/  LDS R244, [R3+0x82880] ;  /* 0x0828800003f47984 */ /* 0x000fe80000000800 */
[----:B------:R-:W-:Y:S04]  /*562e0*/  LDS R246, [R3+0x82c80] ;  /* 0x082c800003f67984 */ /* 0x000fe80000000800 */
[----:B------:R-:W-:Y:S04]  /*562f0*/  LDS R245, [R252+0x82880] ;  /* 0x08288000fcf57984 */ /* 0x000fe80000000800 */
[----:B------:R-:W2:Y:S01]  /*56300*/  LDS R247, [R252+0x82c80] ;  /* 0x082c8000fcf77984 */ /* 0x000ea20000000800 */
[C---:B-1----:R-:W-:Y:S08]  /*56310*/  HMMA.1688.F32.TF32 R80, R240.reuse, R62, R80 ;  /* 0x0000003ef050723c */ /* 0x042ff00000081050 */
[C---:B------:R-:W-:Y:S08]  /*56320*/  HMMA.1688.F32.TF32 R76, R240.reuse, R10, R76 ;  /* 0x0000000af04c723c */ /* 0x040ff0000008104c */
[C---:B------:R-:W-:Y:S08]  /*56330*/  HMMA.1688.F32.TF32 R72, R240.reuse, R6, R72 ;  /* 0x00000006f048723c */ /* 0x040ff00000081048 */
[C---:B------:R-:W-:Y:S08]  /*56340*/  HMMA.1688.F32.TF32 R68, R240.reuse, R58, R68 ;  /* 0x0000003af044723c */ /* 0x040ff00000081044 */
[C---:B--2---:R-:W-:Y:S11]  /*56350*/  HMMA.1688.F32.TF32 R248, R240.reuse, R66, R248 ;  /* 0x00000042f0f8723c */ /* 0x044ff600000810f8 */
[----:B------:R-:W-:Y:S11]  /*56360*/  @!UPT UIADD3 URZ, URZ, URZ, URZ ;  /* 0x0000003f3f3ff290 */ /* 0x000ff6000fffe03f */
[----:B------:R-:W-:Y:S01]  /*56370*/  @!UPT UIADD3 URZ, URZ, URZ, URZ ;  /* 0x0000003f3f3ff290 */ /* 0x000fe2000fffe03f */
[----:B------:R-:W-:Y:S04]  /*56380*/  STL.64 [R1+0x1b0], R248 ;  /* 0x0001b0f801007387 */ /* 0x000fe80000100a00 */
[----:B------:R-:W-:Y:S04]  /*56390*/  STL.64 [R1+0x1b8], R250 ;  /* 0x0001b8fa01007387 */ /* 0x000fe80000100a00 */
[----:B------:R-:W-:Y:S04]  /*563a0*/  STL.64 [R1+0x130], R80 ;  /* 0x0001305001007387 */ /* 0x000fe80000100a00 */
[----:B------:R1:W-:Y:S01]  /*563b0*/  STL.64 [R1+0x138], R82 ;  /* 0x0001385201007387 */ /* 0x0003e20000100a00 */
[----:B------:R-:W-:Y:S03]  /*563c0*/  HMMA.1688.F32.TF32 R92, R240, R30, R92 ;  /* 0x0000001ef05c723c */ /* 0x000fe6000008105c */
[----:B------:R-:W-:Y:S04]  /*563d0*/  LDS R248, [R65+0x82880] ;  /* 0x0828800041f87984 */ /* 0x000fe80000000800 */
[----:B------:R-:W-:Y:S04]  /*563e0*/  LDS R250, [R65+0x82c80] ;  /* 0x082c800041fa7984 */ /* 0x000fe80000000800 */
[----:B-1----:R-:W2:Y:S04]  /*563f0*/  LDL.LU.64 R82, [R1+0x2208] ;  /* 0x0022080001527983 */ /* 0x002ea80000300a00 */
[----:B------:R-:W2:Y:S04]  /*56400*/  LDL.LU.64 R80, [R1+0x2200] ;  /* 0x0022000001507983 */ /* 0x000ea80000300a00 */
[----:B------:R-:W-:Y:S04]  /*56410*/  STL.64 [R1+0x120], R76 ;  /* 0x0001204c01007387 */ /* 0x000fe80000100a00 */
[----:B------:R1:W-:Y:S04]  /*56420*/  STL.64 [R1+0x128], R78 ;  /* 0x0001284e01007387 */ /* 0x0003e80000100a00 */
[----:B------:R-:W-:Y:S04]  /*56430*/  LDS R249, [R2+0x82880] ;  /* 0x0828800002f97984 */ /* 0x000fe80000000800 */
[----:B------:R-:W2:Y:S04]  /*56440*/  LDS R251, [R2+0x82c80] ;  /* 0x082c800002fb7984 */ /* 0x000ea80000000800 */
        /* <DEDUP_REMOVED lines=9> */
[----:B------:R-:W2:Y:S01]  /*564e0*/  LDL.LU.64 R68, [R1+0x21d0] ;  /* 0x0021d00001447983 */ /* 0x000ea20000300a00 */
[----:B------:R-:W-:Y:S08]  /*564f0*/  HMMA.1688.F32.TF32 R140, R244, R46, R140 ;  /* 0x0000002ef48c723c */ /* 0x000ff0000008108c */
[C---:B--2---:R-:W-:Y:S11]  /*56500*/  HMMA.1688.F32.TF32 R68, R240.reuse, R54, R68 ;  /* 0x00000036f044723c */ /* 0x044ff60000081044 */
[----:B------:R-:W-:Y:S11]  /*56510*/  @!UPT UIADD3 URZ, URZ, URZ, URZ ;  /* 0x0000003f3f3ff290 */ /* 0x000ff6000fffe03f */
[----:B------:R-:W-:Y:S01]  /*56520*/  @!UPT UIADD3 URZ, URZ, URZ, URZ ;  /* 0x0000003f3f3ff290 */ /* 0x000fe2000fffe03f */
[----:B------:R-:W-:Y:S04]  /*56530*/  STL.64 [R1+0xf0], R68 ;  /* 0x0000f04401007387 */ /* 0x000fe80000100a00 */
[----:B------:R1:W-:Y:S02]  /*56540*/  STL.64 [R1+0xf8], R70 ;  /* 0x0000f84601007387 */ /* 0x0003e40000100a00 */
[C---:B-1----:R-:W-:Y:S08]  /*56550*/  HMMA.1688.F32.TF32 R68, R240.reuse, R50, R72 ;  /* 0x00000032f044723c */ /* 0x042ff00000081048 */
[C---:B------:R-:W-:Y:S11]  /*56560*/  HMMA.1688.F32.TF32 R72, R240.reuse, R46, R76 ;  /* 0x0000002ef048723c */ /* 0x040ff6000008104c */
[----:B------:R-:W-:Y:S04]  /*56570*/  @!UPT UIADD3 URZ, URZ, URZ, URZ ;  /* 0x0000003f3f3ff290 */ /* 0x000fe8000fffe03f */
[----:B------:R-:W-:Y:S04]  /*56580*/  STL.64 [R1+0x1a0], R68 ;  /* 0x0001a04401007387 */ /* 0x000fe80000100a00 */
[----:B------:R1:W-:Y:S02]  /*56590*/  STL.64 [R1+0x1a8], R70 ;  /* 0x0001a84601007387 */ /* 0x0003e40000100a00 */
[C---:B-1----:R-:W-:Y:S11]  /*565a0*/  HMMA.1688.F32.TF32 R68, R240.reuse, R42, R80 ;  /* 0x0000002af044723c */ /* 0x042ff60000081050 */
[----:B------:R-:W-:Y:S11]  /*565b0*/  @!UPT UIADD3 URZ, URZ, URZ, URZ ;  /* 0x0000003f3f3ff290 */ /* 0x000ff6000fffe03f */
[----:B------:R-:W-:Y:S01]  /*565c0*/  @!UPT UIADD3 URZ, URZ, URZ, URZ ;  /* 0x0000003f3f3ff290 */ /* 0x000fe2000fffe03f */
[----:B------:R-:W-:Y:S04]  /*565d0*/  STL [R1+0x21c4], R68 ;  /* 0x0021c44401007387 */ /* 0x000fe80000100800 */
[----:B------:R-:W-:Y:S04]  /*565e0*/  STL.64 [R1+0x190], R72 ;  /* 0x0001904801007387 */ /* 0x000fe80000100a00 */
[----:B------:R1:W-:Y:S04]  /*565f0*/  STL.64 [R1+0x198], R74 ;  /* 0x0001984a01007387 */ /* 0x0003e80000100a00 */
[----:B------:R-:W-:Y:S04]  /*56600*/  STL [R1+0x21c0], R69 ;  /* 0x0021c04501007387 */ /* 0x000fe80000100800 */
[----:B------:R-:W-:Y:S04]  /*56610*/  STL [R1+0x21bc], R70 ;  /* 0x0021bc4601007387 */ /* 0x000fe80000100800 */
[----:B------:R2:W-:Y:S01]  /*56620*/  STL [R1+0x21b8], R71 ;  /* 0x0021b84701007387 */ /* 0x0005e20000100800 */
[C---:B-1----:R-:W-:Y:S08]  /*56630*/  HMMA.1688.F32.TF32 R72, R240.reuse, R38, R84 ;  /* 0x00000026f048723c */ /* 0x042ff00000081054 */
[----:B--2---:R-:W-:Y:S11]  /*56640*/  HMMA.1688.F32.TF32 R68, R240, R34, R88 ;  /* 0x00000022f044723c */ /* 0x004ff60000081058 */
[----:B------:R-:W-:Y:S11]  /*56650*/  @!UPT UIADD3 URZ, URZ, URZ, URZ ;  /* 0x0000003f3f3ff290 */ /* 0x000ff6000fffe03f */
[----:B------:R-:W-:Y:S01]  /*56660*/  @!UPT UIADD3 URZ, URZ, URZ, URZ ;  /* 0x0000003f3f3ff290 */ /* 0x000fe2000fffe03f */
[----:B------:R-:W-:Y:S01]  /*56670*/  STL.64 [R1+0x170], R68 ;  /* 0x0001704401007387 */ /* 0x000fe20000100a00 */
[----:B------:R-:W-:-:S03]  /*56680*/  IMAD.MOV.U32 R0, RZ, RZ, R71 ;  /* 0x000000ffff007224 */ /* 0x000fc600078e0047 */
[----:B------:R-:W-:Y:S04]  /*56690*/  STL.64 [R1+0x180], R72 ;  /* 0x0001804801007387 */ /* 0x000fe80000100a00 */
[----:B------:R1:W-:Y:S04]  /*566a0*/  STL.64 [R1+0x188], R74 ;  /* 0x0001884a01007387 */ /* 0x0003e80000100a00 */
[----:B------:R2:W-:Y:S01]  /*566b0*/  STL [R1+0x178], R70 ;  /* 0x0001784601007387 */ /* 0x0005e20000100800 */
[C---:B-1----:R-:W-:Y:S08]  /*566c0*/  HMMA.1688.F32.TF32 R72, R240.reuse, R22, R100 ;  /* 0x00000016f048723c */ /* 0x042ff00000081064 */
[----:B--2---:R-:W-:Y:S01]  /*566d0*/  HMMA.1688.F32.TF32 R68, R240, R26, R96 ;  /* 0x0000001af044723c */ /* 0x004fe20000081060 */
[----:B------:R1:W-:Y:S11]  /*566e0*/  STL [R1+0x21c8], R95 ;  /* 0x0021c85f01007387 */ /* 0x0003f60000100800 */
[----:B------:R-:W-:Y:S04]  /*566f0*/  @!UPT UIADD3 URZ, URZ, URZ, URZ ;  /* 0x0000003f3f3ff290 */ /* 0x000fe8000fffe03f */
[----:B-1----:R-:W-:-:S07]  /*56700*/  IMAD.MOV.U32 R95, RZ, RZ, R72 ;  /* 0x000000ffff5f7224 */ /* 0x002fce00078e0048 */
[----:B------:R1:W-:Y:S04]  /*56710*/  STL.64 [R1+0x280], R68 ;  /* 0x0002804401007387 */ /* 0x0003e80000100a00 */
[----:B------:R2:W-:Y:S01]  /*56720*/  STL.64 [R1+0x288], R70 ;  /* 0x0002884601007387 */ /* 0x0005e20000100a00 */
[----:B-1----:R-:W-:Y:S01]  /*56730*/  IMAD.MOV.U32 R68, RZ, RZ, R73 ;  /* 0x000000ffff447224 */ /* 0x002fe200078e0049 */
[----:B------:R-:W-:Y:S01]  /*56740*/  MOV R69, R74 ;  /* 0x0000004a00457202 */ /* 0x000fe20000000f00 */
[----:B--2---:R-:W-:Y:S02]  /*56750*/  IMAD.MOV.U32 R70, RZ, RZ, R75 ;  /* 0x000000ffff467224 */ /* 0x004fe400078e004b */
[C---:B------:R-:W-:Y:S08]  /*56760*/  HMMA.1688.F32.TF32 R72, R240.reuse, R18, R104 ;  /* 0x00000012f048723c */ /* 0x040ff00000081068 */
[----:B------:R-:W-:Y:S11]  /*56770*/  HMMA.1688.F32.TF32 R80, R240, R14, R108 ;  /* 0x0000000ef050723c */ /* 0x000ff6000008106c */
[----:B------:R-:W-:Y:S05]  /*56780*/  @!UPT UIADD3 URZ, URZ, URZ, URZ ;  /* 0x0000003f3f3ff290 */ /* 0x000fea000fffe03f */
[----:B------:R-:W-:Y:S02]  /*56790*/  IMAD.MOV.U32 R71, RZ, RZ, R72 ;  /* 0x000000ffff477224 */ /* 0x000fe400078e0048 */
[----:B------:R-:W-:Y:S02]  /*567a0*/  IMAD.MOV.U32 R106, RZ, RZ, R73 ;  /* 0x000000ffff6a7224 */ /* 0x000fe400078e0049 */
[----:B------:R-:W-:Y:S02]  /*567b0*/  IMAD.MOV.U32 R105, RZ, RZ, R74 ;  /* 0x000000ffff697224 */ /* 0x000fe400078e004a */
[----:B------:R-:W-:Y:S02]  /*567c0*/  IMAD.MOV.U32 R104, RZ, RZ, R75 ;  /* 0x000000ffff687224 */ /* 0x000fe400078e004b */
[C---:B------:R-:W-:Y:S01]  /*567d0*/  HMMA.1688.F32.TF32 R72, R244.reuse, R66, R112 ;  /* 0x00000042f448723c */ /* 0x040fe20000081070 */
[----:B------:R-:W-:Y:S04]  /*567e0*/  STL [R1+0x21b4], R80 ;  /* 0x0021b45001007387 */ /* 0x000fe80000100800 */
[----:B------:R-:W-:Y:S04]  /*567f0*/  STL [R1+0x21b0], R81 ;  /* 0x0021b05101007387 */ /* 0x000fe80000100800 */
[----:B------:R-:W-:Y:S04]  /*56800*/  STL [R1+0x21ac], R82 ;  /* 0x0021ac5201007387 */ /* 0x000fe80000100800 */
[----:B------:R5:W-:Y:S10]  /*56810*/  STL [R1+0x21a8], R83 ;  /* 0x0021a85301007387 */ /* 0x000bf40000100800 */
[----:B------:R-:W-:Y:S01]  /*56820*/  STL.64 [R1+0x250], R72 ;  /* 0x0002504801007387 */ /* 0x000fe20000100a00 */
[C---:B-----5:R-:W-:Y:S03]  /*56830*/  HMMA.1688.F32.TF32 R80, R244.reuse, R62, R116 ;  /* 0x0000003ef450723c */ /* 0x060fe60000081074 */
[----:B------:R3:W-:Y:S05]  /*56840*/  STL.64 [R1+0x258], R74 ;  /* 0x0002584a01007387 */ /* 0x0007ea0000100a00 */
[C---:B---3--:R-:W-:Y:S11]  /*56850*/  HMMA.1688.F32.TF32 R72, R244.reuse, R6, R124 ;  /* 0x00000006f448723c */ /* 0x048ff6000008107c */
[----:B------:R-:W-:Y:S04]  /*56860*/  @!UPT UIADD3 URZ, URZ, URZ, URZ ;  /* 0x0000003f3f3ff290 */ /* 0x000fe8000fffe03f */
[----:B------:R1:W-:Y:S01]  /*56870*/  STL.64 [R1+0x240], R80 ;  /* 0x0002405001007387 */ /* 0x0003e20000100a00 */
[----:B----4-:R-:W-:Y:S03]  /*56880*/  HMMA.1688.F32.TF32 R76, R244, R10, R120 ;  /* 0x0000000af44c723c */ /* 0x010fe60000081078 */
[----:B------:R2:W-:Y:S05]  /*56890*/  STL.64 [R1+0x248], R82 ;  /* 0x0002485201007387 */ /* 0x0005ea0000100a00 */
[----:B-1----:R-:W-:Y:S01]  /*568a0*/  MOV R80, R72 ;  /* 0x0000004800507202 */ /* 0x002fe20000000f00 */
[----:B------:R-:W-:-:S02]  /*568b0*/  IMAD.MOV.U32 R81, RZ, RZ, R73 ;  /* 0x000000ffff517224 */ /* 0x000fc400078e0049 */
[----:B--2---:R-:W-:Y:S02]  /*568c0*/  IMAD.MOV.U32 R82, RZ, RZ, R74 ;  /* 0x000000ffff527224 */ /* 0x004fe400078e004a */
[----:B------:R-:W-:Y:S02]  /*568d0*/  IMAD.MOV.U32 R83, RZ, RZ, R75 ;  /* 0x000000ffff537224 */ /* 0x000fe400078e004b */
[C---:B------:R-:W-:Y:S08]  /*568e0*/  HMMA.1688.F32.TF32 R72, R244.reuse, R58, R128 ;  /* 0x0000003af448723c */ /* 0x040ff00000081080 */
[----:B------:R-:W-:Y:S04]  /*568f0*/  STL.64 [R1+0x230], R76 ;  /* 0x0002304c01007387 */ /* 0x000fe80000100a00 */
[----:B------:R1:W-:Y:S02]  /*56900*/  STL.64 [R1+0x238], R78 ;  /* 0x0002384e01007387 */ /* 0x0003e40000100a00 */
[----:B-1----:R-:W-:Y:S02]  /*56910*/  HMMA.1688.F32.TF32 R76, R244, R54, R132 ;  /* 0x00000036f44c723c */ /* 0x002fe40000081084 */
[----:B------:R-:W-:Y:S04]  /*56920*/  LDS R133, [R2+0x83000] ;  /* 0x0830000002857984 */ /* 0x000fe80000000800 */
[----:B------:R-:W-:Y:S04]  /*56930*/  LDS R135, [R2+0x83400] ;  /* 0x0834000002877984 */ /* 0x000fe80000000800 */
[----:B------:R-:W-:Y:S01]  /*56940*/  IMAD.MOV.U32 R131, RZ, RZ, R72 ;  /* 0x000000ffff837224 */ /* 0x000fe200078e0048 */
[----:B------:R-:W-:Y:S01]  /*56950*/  MOV R129, R74 ;  /* 0x0000004a00817202 */ /* 0x000fe20000000f00 */
[----:B------:R-:W-:-:S02]  /*56960*/  IMAD.MOV.U32 R130, RZ, RZ, R73 ;  /* 0x000000ffff827224 */ /* 0x000fc400078e0049 */
[----:B------:R-:W-:Y:S02]  /*56970*/  IMAD.MOV.U32 R128, RZ, RZ, R75 ;  /* 0x000000ffff807224 */ /* 0x000fe400078e004b */
[C---:B------:R-:W-:Y:S08]  /*56980*/  HMMA.1688.F32.TF32 R72, R244.reuse, R50, R136 ;  /* 0x00000032f448723c */ /* 0x040ff00000081088 */
[C---:B------:R-:W-:Y:S01]  /*56990*/  HMMA.1688.F32.TF32 R96, R244.reuse, R42, R144 ;  /* 0x0000002af460723c */ /* 0x040fe20000081090 */
[----:B------:R-:W-:Y:S07]  /*569a0*/  STL.64 [R1+0x200], R76 ;  /* 0x0002004c01007387 */ /* 0x000fee0000100a00 */
[----:B------:R-:W-:Y:S01]  /*569b0*/  HMMA.1688.F32.TF32 R144, R244, R38, R148 ;  /* 0x00000026f490723c */ /* 0x000fe20000081094 */
[----:B------:R1:W-:Y:S07]  /*569c0*/  STL.64 [R1+0x208], R78 ;  /* 0x0002084e01007387 */ /* 0x0003ee0000100a00 */
[----:B------:R-:W-:-:S02]  /*569d0*/  IMAD.MOV.U32 R139, RZ, RZ, R72 ;  /* 0x000000ffff8b7224 */ /* 0x000fc400078e0048 */
[----:B------:R-:W-:Y:S02]  /*569e0*/  IMAD.MOV.U32 R138, RZ, RZ, R73 ;  /* 0x000000ffff8a7224 */ /* 0x000fe400078e0049 */
[----:B------:R-:W-:Y:S01]  /*569f0*/  IMAD.MOV.U32 R137, RZ, RZ, R74 ;  /* 0x000000ffff897224 */ /* 0x000fe200078e004a */
[----:B-1----:R-:W-:Y:S01]  /*56a00*/  HMMA.1688.F32.TF32 R76, R244, R34, R152 ;  /* 0x00000022f44c723c */ /* 0x002fe20000081098 */
[----:B------:R-:W-:-:S07]  /*56a10*/  IMAD.MOV.U32 R136, RZ, RZ, R75 ;  /* 0x000000ffff887224 */ /* 0x000fce00078e004b */
[C---:B------:R-:W-:Y:S08]  /*56a20*/  HMMA.1688.F32.TF32 R72, R244.reuse, R30, R156 ;  /* 0x0000001ef448723c */ /* 0x040ff0000008109c */
[C---:B------:R-:W-:Y:S01]  /*56a30*/  HMMA.1688.F32.TF32 R156, R244.reuse, R26, R160 ;  /* 0x0000001af49c723c */ /* 0x040fe200000810a0 */
[----:B------:R-:W-:Y:S07]  /*56a40*/  STL [R1+0x2188], R140 ;  /* 0x0021888c01007387 */ /* 0x000fee0000100800 */
[C---:B------:R-:W-:Y:S01]  /*56a50*/  HMMA.1688.F32.TF32 R160, R244.reuse, R22, R164 ;  /* 0x00000016f4a0723c */ /* 0x040fe200000810a4 */
[----:B------:R-:W-:Y:S07]  /*56a60*/  STL [R1+0x2184], R141 ;  /* 0x0021848d01007387 */ /* 0x000fee0000100800 */
[C---:B------:R-:W-:Y:S01]  /*56a70*/  HMMA.1688.F32.TF32 R164, R244.reuse, R18, R168 ;  /* 0x00000012f4a4723c */ /* 0x040fe200000810a8 */
[----:B------:R-:W-:Y:S07]  /*56a80*/  STL [R1+0x2180], R142 ;  /* 0x0021808e01007387 */ /* 0x000fee0000100800 */
[----:B------:R-:W-:Y:S01]  /*56a90*/  HMMA.1688.F32.TF32 R240, R244, R14, R172 ;  /* 0x0000000ef4f0723c */ /* 0x000fe200000810ac */
[----:B------:R-:W-:Y:S01]  /*56aa0*/  STL [R1+0x217c], R143 ;  /* 0x00217c8f01007387 */ /* 0x000fe20000100800 */
[----:B------:R-:W-:Y:S01]  /*56ab0*/  IMAD.MOV.U32 R107, RZ, RZ, R65 ;  /* 0x000000ffff6b7224 */ /* 0x000fe200078e0041 */
[----:B------:R-:W-:Y:S01]  /*56ac0*/  MOV R89, R40 ;  /* 0x0000002800597202 */ /* 0x000fe20000000f00 */
[----:B------:R-:W-:-:S02]  /*56ad0*/  IMAD.MOV.U32 R88, RZ, RZ, R41 ;  /* 0x000000ffff587224 */ /* 0x000fc400078e0029 */
[----:B------:R-:W-:Y:S02]  /*56ae0*/  IMAD.MOV.U32 R90, RZ, RZ, R37 ;  /* 0x000000ffff5a7224 */ /* 0x000fe400078e0025 */
[----:B------:R-:W-:Y:S01]  /*56af0*/  IMAD.MOV.U32 R91, RZ, RZ, R36 ;  /* 0x000000ffff5b7224 */ /* 0x000fe200078e0024 */
[C---:B------:R-:W-:Y:S01]  /*56b00*/  HMMA.1688.F32.TF32 R172, R248.reuse, R66, R176 ;  /* 0x00000042f8ac723c */ /* 0x040fe200000810b0 */
[----:B------:R-:W-:Y:S01]  /*56b10*/  STL [R1+0x2198], R96 ;  /* 0x0021986001007387 */ /* 0x000fe20000100800 */
[----:B------:R-:W-:Y:S02]  /*56b20*/  IMAD.MOV.U32 R100, RZ, RZ, R25 ;  /* 0x000000ffff647224 */ /* 0x000fe400078e0019 */
[----:B------:R-:W-:Y:S02]  /*56b30*/  IMAD.MOV.U32 R101, RZ, RZ, R24 ;  /* 0x000000ffff657224 */ /* 0x000fe400078e0018 */
[----:B------:R-:W-:Y:S02]  /*56b40*/  IMAD.MOV.U32 R102, RZ, RZ, R21 ;  /* 0x000000ffff667224 */ /* 0x000fe400078e0015 */
[----:B------:R-:W-:Y:S01]  /*56b50*/  IMAD.MOV.U32 R103, RZ, RZ, R20 ;  /* 0x000000ffff677224 */ /* 0x000fe200078e0014 */
        /* <DEDUP_REMOVED lines=8> */
[----:B------:R-:W-:Y:S04]  /*56be0*/  STL [R1+0x2190], R98 ;  /* 0x0021906201007387 */ /* 0x000fe80000100800 */
[----:B------:R-:W-:Y:S04]  /*56bf0*/  STL [R1+0x218c], R99 ;  /* 0x00218c6301007387 */ /* 0x000fe80000100800 */
[----:B------:R1:W-:Y:S04]  /*56c00*/  STL [R1+0x21a4], R144 ;  /* 0x0021a49001007387 */ /* 0x0003e80000100800 */
[----:B------:R2:W-:Y:S04]  /*56c10*/  STL [R1+0x21a0], R145 ;  /* 0x0021a09101007387 */ /* 0x0005e80000100800 */
[----:B------:R3:W-:Y:S04]  /*56c20*/  STL [R1+0x219c], R146 ;  /* 0x00219c9201007387 */ /* 0x0007e80000100800 */
[----:B------:R4:W-:Y:S04]  /*56c30*/  STL [R1+0x2178], R147 ;  /* 0x0021789301007387 */ /* 0x0009e80000100800 */
[----:B------:R-:W-:Y:S04]  /*56c40*/  STL.64 [R1+0x1e0], R76 ;  /* 0x0001e04c01007387 */ /* 0x000fe80000100a00 */
[----:B------:R-:W-:Y:S04]  /*56c50*/  STL.64 [R1+0x1e8], R78 ;  /* 0x0001e84e01007387 */ /* 0x000fe80000100a00 */
[----:B------:R-:W-:Y:S04]  /*56c60*/  STL [R1+0x2168], R156 ;  /* 0x0021689c01007387 */ /* 0x000fe80000100800 */
[----:B------:R-:W-:Y:S04]  /*56c70*/  STL [R1+0x2164], R157 ;  /* 0x0021649d01007387 */ /* 0x000fe80000100800 */
[----:B------:R-:W-:Y:S04]  /*56c80*/  STL [R1+0x2160], R158 ;  /* 0x0021609e01007387 */ /* 0x000fe80000100800 */
[----:B------:R-:W-:Y:S04]  /*56c90*/  STL [R1+0x215c], R159 ;  /* 0x00215c9f01007387 */ /* 0x000fe80000100800 */
[----:B------:R2:W-:Y:S04]  /*56ca0*/  STL [R1+0x2174], R161 ;  /* 0x002174a101007387 */ /* 0x0005e80000100800 */
[----:B------:R1:W-:Y:S04]  /*56cb0*/  STL [R1+0x2170], R162 ;  /* 0x002170a201007387 */ /* 0x0003e80000100800 */
[----:B------:R1:W-:Y:S04]  /*56cc0*/  STL [R1+0x216c], R163 ;  /* 0x00216ca301007387 */ /* 0x0003e80000100800 */
[----:B------:R-:W-:Y:S04]  /*56cd0*/  STL [R1+0x2158], R167 ;  /* 0x002158a701007387 */ /* 0x000fe80000100800 */
[----:B------:R-:W-:Y:S04]  /*56ce0*/  STL [R1+0x2154], R175 ;  /* 0x002154af01007387 */ /* 0x000fe80000100800 */
[----:B------:R-:W-:Y:S04]  /*56cf0*/  STL [R1+0x2150], R179 ;  /* 0x002150b301007387 */ /* 0x000fe80000100800 */
[----:B------:R-:W-:Y:S04]  /*56d00*/  STL [R1+0x214c], R182 ;  /* 0x00214cb601007387 */ /* 0x000fe80000100800 */
[----:B------:R-:W-:Y:S04]  /*56d10*/  STL [R1+0x2148], R183 ;  /* 0x002148b701007387 */ /* 0x000fe80000100800 */
[----:B------:R-:W5:Y:S01]  /*56d20*/  LDL.LU R2, [R1+0x21cc] ;  /* 0x0021cc0001027983 */ /* 0x000f620000300800 */
[----:B------:R-:W-:Y:S01]  /*56d30*/  HMMA.1688.F32.TF32 R52, R248, R54, R196 ;  /* 0x00000036f834723c */ /* 0x000fe200000810c4 */
[----:B-1----:R-:W-:Y:S01]  /*56d40*/  MOV R144, R72 ;  /* 0x0000004800907202 */ /* 0x002fe20000000f00 */
[----:B--2---:R-:W-:Y:S01]  /*56d50*/  IMAD.MOV.U32 R145, RZ, RZ, R73 ;  /* 0x000000ffff917224 */ /* 0x004fe200078e0049 */
[----:B------:R-:W-:Y:S01]  /*56d60*/  MOV R87, R4 ;  /* 0x0000000400577202 */ /* 0x000fe20000000f00 */
[----:B---3--:R-:W-:Y:S01]  /*56d70*/  IMAD.MOV.U32 R146, RZ, RZ, R74 ;  /* 0x000000ffff927224 */ /* 0x008fe200078e004a */
[----:B------:R-:W-:Y:S01]  /*56d80*/  LDS R132, [R107+0x83000] ;  /* 0x083000006b847984 */ /* 0x000fe20000000800 */
[----:B------:R-:W-:-:S02]  /*56d90*/  IMAD.MOV.U32 R96, RZ, RZ, R75 ;  /* 0x000000ffff607224 */ /* 0x000fc400078e004b */
[----:B------:R-:W-:Y:S01]  /*56da0*/  HMMA.1688.F32.TF32 R72, R248, R6, R188 ;  /* 0x00000006f848723c */ /* 0x000fe200000810bc */
[----:B------:R-:W-:Y:S01]  /*56db0*/  IMAD.MOV.U32 R115, RZ, RZ, R12 ;  /* 0x000000ffff737224 */ /* 0x000fe200078e000c */
[----:B------:R-:W-:Y:S01]  /*56dc0*/  LDS R134, [R107+0x83400] ;  /* 0x083400006b867984 */ /* 0x000fe20000000800 */
[----:B------:R-:W-:-:S03]  /*56dd0*/  IMAD.MOV.U32 R86, RZ, RZ, R5 ;  /* 0x000000ffff567224 */ /* 0x000fc600078e0005 */
[----:B------:R-:W-:Y:S02]  /*56de0*/  LDS R168, [R3+0x83080] ;  /* 0x0830800003a87984 */ /* 0x000fe40000000800 */
[C---:B------:R-:W-:Y:S02]  /*56df0*/  HMMA.1688.F32.TF32 R116, R248.reuse, R50, R200 ;  /* 0x00000032f874723c */ /* 0x040fe400000810c8 */
[----:B------:R-:W-:Y:S04]  /*56e00*/  LDS R170, [R3+0x83480] ;  /* 0x0834800003aa7984 */ /* 0x000fe80000000800 */
[----:B------:R-:W-:Y:S02]  /*56e10*/  LDS R169, [R252+0x83080] ;  /* 0x08308000fca97984 */ /* 0x000fe40000000800 */
[----:B------:R-:W-:Y:S01]  /*56e20*/  IMAD.MOV.U32 R141, RZ, RZ, R52 ;  /* 0x000000ffff8d7224 */ /* 0x000fe200078e0034 */
[----:B----4-:R-:W-:Y:S01]  /*56e30*/  MOV R147, R55 ;  /* 0x0000003700937202 */ /* 0x010fe20000000f00 */
[----:B------:R-:W-:Y:S01]  /*56e40*/  IMAD.MOV.U32 R142, RZ, RZ, R53 ;  /* 0x000000ffff8e7224 */ /* 0x000fe200078e0035 */
[C---:B------:R-:W-:Y:S01]  /*56e50*/  HMMA.1688.F32.TF32 R148, R248.reuse, R42, R208 ;  /* 0x0000002af894723c */ /* 0x040fe200000810d0 */
[----:B------:R-:W-:Y:S01]  /*56e60*/  IMAD.MOV.U32 R143, RZ, RZ, R54 ;  /* 0x000000ffff8f7224 */ /* 0x000fe200078e0036 */
[----:B------:R-:W-:Y:S06]  /*56e70*/  LDS R171, [R252+0x83480] ;  /* 0x08348000fcab7984 */ /* 0x000fec0000000800 */
[C---:B------:R-:W-:Y:S01]  /*56e80*/  HMMA.1688.F32.TF32 R52, R248.reuse, R38, R212 ;  /* 0x00000026f834723c */ /* 0x040fe200000810d4 */
[----:B------:R-:W-:Y:S01]  /*56e90*/  IMAD.MOV.U32 R97, RZ, RZ, R72 ;  /* 0x000000ffff617224 */ /* 0x000fe200078e0048 */
[----:B------:R-:W-:Y:S01]  /*56ea0*/  MOV R98, R73 ;  /* 0x0000004900627202 */ /* 0x000fe20000000f00 */
[----:B------:R-:W-:Y:S01]  /*56eb0*/  IMAD.MOV.U32 R99, RZ, RZ, R74 ;  /* 0x000000ffff637224 */ /* 0x000fe200078e004a */
[----:B------:R-:W-:Y:S04]  /*56ec0*/  LDS R72, [R3+0x83000] ;  /* 0x0830000003487984 */ /* 0x000fe80000000800 */
[C---:B------:R-:W-:Y:S01]  /*56ed0*/  HMMA.1688.F32.TF32 R188, R248.reuse, R58, R192 ;  /* 0x0000003af8bc723c */ /* 0x040fe200000810c0 */
[----:B------:R-:W-:Y:S01]  /*56ee0*/  IMAD.MOV.U32 R140, RZ, RZ, R75 ;  /* 0x000000ffff8c7224 */ /* 0x000fe200078e004b */
[----:B------:R-:W-:Y:S04]  /*56ef0*/  LDS R74, [R3+0x83400] ;  /* 0x08340000034a7984 */ /* 0x000fe80000000800 */
[----:B------:R-:W-:Y:S02]  /*56f00*/  LDS R73, [R252+0x83000] ;  /* 0x08300000fc497984 */ /* 0x000fe40000000800 */
[----:B------:R-:W-:Y:S02]  /*56f10*/  HMMA.1688.F32.TF32 R192, R248, R46, R204 ;  /* 0x0000002ef8c0723c */ /* 0x000fe400000810cc */
[----:B------:R-:W-:Y:S06]  /*56f20*/  LDS R75, [R252+0x83400] ;  /* 0x08340000fc4b7984 */ /* 0x000fec0000000800 */
[----:B------:R-:W-:-:S02]  /*56f30*/  IMAD.MOV.U32 R161, RZ, RZ, R52 ;  /* 0x000000ffffa17224 */ /* 0x000fc400078e0034 */
[----:B------:R-:W-:Y:S02]  /*56f40*/  IMAD.MOV.U32 R162, RZ, RZ, R53 ;  /* 0x000000ffffa27224 */ /* 0x000fe400078e0035 */
[----:B------:R-:W-:Y:S02]  /*56f50*/  IMAD.MOV.U32 R163, RZ, RZ, R54 ;  /* 0x000000ffffa37224 */ /* 0x000fe400078e0036 */
[----:B------:R-:W-:Y:S01]  /*56f60*/  IMAD.MOV.U32 R156, RZ, RZ, R55 ;  /* 0x000000ffff9c7224 */ /* 0x000fe200078e0037 */
[----:B------:R-:W-:Y:S01]  /*56f70*/  HMMA.1688.F32.TF32 R152, R248, R34, R216 ;  /* 0x00000022f898723c */ /* 0x000fe200000810d8 */
[----:B------:R-:W-:Y:S02]  /*56f80*/  IMAD.MOV.U32 R76, RZ, RZ, R33 ;  /* 0x000000ffff4c7224 */ /* 0x000fe400078e0021 */
[----:B------:R-:W-:Y:S01]  /*56f90*/  IMAD.MOV.U32 R77, RZ, RZ, R32 ;  /* 0x000000ffff4d7224 */ /* 0x000fe200078e0020 */
[----:B------:R-:W-:Y:S01]  /*56fa0*/  MOV R79, R28 ;  /* 0x0000001c004f7202 */ /* 0x000fe20000000f00 */
[----:B------:R-:W-:-:S03]  /*56fb0*/  IMAD.MOV.U32 R78, RZ, RZ, R29 ;  /* 0x000000ffff4e7224 */ /* 0x000fc600078e001d */
[C---:B------:R-:W-:Y:S08]  /*56fc0*/  HMMA.1688.F32.TF32 R200, R248.reuse, R30, R220 ;  /* 0x0000001ef8c8723c */ /* 0x040ff000000810dc */
[C---:B------:R-:W-:Y:S08]  /*56fd0*/  HMMA.1688.F32.TF32 R212, R248.reuse, R26, R224 ;  /* 0x0000001af8d4723c */ /* 0x040ff000000810e0 */
[C---:B------:R-:W-:Y:S08]  /*56fe0*/  HMMA.1688.F32.TF32 R216, R248.reuse, R22, R228 ;  /* 0x00000016f8d8723c */ /* 0x040ff000000810e4 */
[C---:B------:R-:W-:Y:S08]  /*56ff0*/  HMMA.1688.F32.TF32 R220, R248.reuse, R18, R232 ;  /* 0x00000012f8dc723c */ /* 0x040ff000000810e8 */
[----:B------:R-:W-:Y:S01]  /*57000*/  HMMA.1688.F32.TF32 R248, R248, R14, R236 ;  /* 0x0000000ef8f8723c */ /* 0x000fe200000810ec */
[----:B-----5:R-:W1:Y:S04]  /*57010*/  LDSM.16.M88.4 R56, [R2+0x8080] ;  /* 0x008080000238783b */ /* 0x020e680000000200 */
[----:B------:R-:W-:Y:S04]  /*57020*/  LDSM.16.M88.4 R52, [R2+0xc080] ;  /* 0x00c080000234783b */ /* 0x000fe80000000200 */
[----:B------:R-:W2:Y:S04]  /*57030*/  LDSM.16.M88.4 R64, [R2+0x80] ;  /* 0x000080000240783b */ /* 0x000ea80000000200 */
[----:B------:R-:W3:Y:S04]  /*57040*/  LDSM.16.M88.4 R48, [R2+0x10080] ;  /* 0x010080000230783b */ /* 0x000ee80000000200 */
[----:B------:R-:W4:Y:S04]  /*57050*/  LDSM.16.M88.4 R44, [R2+0x14080] ;  /* 0x01408000022c783b */ /* 0x000f280000000200 */
[----:B------:R-:W5:Y:S04]  /*57060*/  LDSM.16.M88.4 R40, [R2+0x18080] ;  /* 0x018080000228783b */ /* 0x000f680000000200 */
[----:B------:R-:W1:Y:S04]  /*57070*/  LDSM.16.M88.4 R36, [R2+0x1c080] ;  /* 0x01c080000224783b */ /* 0x000e680000000200 */
[----:B------:R-:W3:Y:S04]  /*57080*/  LDSM.16.M88.4 R32, [R2+0x20080] ;  /* 0x020080000220783b */ /* 0x000ee80000000200 */
[----:B------:R-:W3:Y:S04]  /*57090*/  LDSM.16.M88.4 R28, [R2+0x24080] ;  /* 0x02408000021c783b */ /* 0x000ee80000000200 */
[----:B------:R-:W3:Y:S04]  /*570a0*/  LDSM.16.M88.4 R24, [R2+0x28080] ;  /* 0x028080000218783b */ /* 0x000ee80000000200 */
[----:B------:R-:W3:Y:S04]  /*570b0*/  LDSM.16.M88.4 R20, [R2+0x2c080] ;  /* 0x02c080000214783b */ /* 0x000ee80000000200 */
[----:B------:R-:W4:Y:S04]  /*570c0*/  LDSM.16.M88.4 R16, [R2+0x30080] ;  /* 0x030080000210783b */ /* 0x000f280000000200 */
[----:B------:R-:W4:Y:S04]  /*570d0*/  LDSM.16.M88.4 R12, [R2+0x34080] ;  /* 0x03408000020c783b */ /* 0x000f280000000200 */
[----:B------:R-:W5:Y:S04]  /*570e0*/  LDSM.16.M88.4 R8, [R2+0x38080] ;  /* 0x038080000208783b */ /* 0x000f680000000200 */
[----:B------:R-:W5:Y:S04]  /*570f0*/  LDSM.16.M88.4 R4, [R2+0x3c080] ;  /* 0x03c080000204783b */ /* 0x000f680000000200 */
[----:B------:R-:W5:Y:S04]  /*57100*/  LDSM.16.M88.4 R60, [R2+0x4080] ;  /* 0x00408000023c783b */ /* 0x000f680000000200 */
[----:B-1----:R-:W-:Y:S01]  /*57110*/  STL [R1+0x2090], R58 ;  /* 0x0020903a01007387 */ /* 0x002fe20000100800 */
[----:B--2---:R-:W-:Y:S03]  /*57120*/  HMMA.1688.F32.TF32 R84, R72, R64, R84 ;  /* 0x000000404854723c */ /* 0x004fe60000081054 */
[----:B------:R-:W-:Y:S04]  /*57130*/  STL [R1+0x208c], R59 ;  /* 0x00208c3b01007387 */ /* 0x000fe80000100800 */
[----:B------:R-:W-:Y:S04]  /*57140*/  STL [R1+0x2084], R54 ;  /* 0x0020843601007387 */ /* 0x000fe80000100800 */
        /* <DEDUP_REMOVED lines=22> */
[----:B------:R-:W-:-:S03]  /*572b0*/  IMAD.MOV.U32 R157, RZ, RZ, R84 ;  /* 0x000000ffff9d7224 */ /* 0x000fc600078e0054 */
[----:B------:R-:W-:Y:S01]  /*572c0*/  STL [R1+0x20d8], R11 ;  /* 0x0020d80b01007387 */ /* 0x000fe20000100800 */
[----:B------:R-:W-:-:S03]  /*572d0*/  IMAD.MOV.U32 R158, RZ, RZ, R85 ;  /* 0x000000ffff9e7224 */ /* 0x000fc600078e0055 */
[----:B------:R-:W-:Y:S01]  /*572e0*/  STL [R1+0x20e4], R6 ;  /* 0x0020e40601007387 */ /* 0x000fe20000100800 */
[----:B------:R-:W-:Y:S03]  /*572f0*/  HMMA.1688.F32.TF32 R112, R72, R60, R112 ;  /* 0x0000003c4870723c */ /* 0x000fe60000081070 */
[----:B------:R-:W-:Y:S01]  /*57300*/  STL [R1+0x20e0], R7 ;  /* 0x0020e00701007387 */ /* 0x000fe20000100800 */
[----:B------:R-:W-:-:S03]  /*57310*/  IMAD.MOV.U32 R159, RZ, RZ, R86 ;  /* 0x000000ffff9f7224 */ /* 0x000fc600078e0056 */
[----:B------:R-:W-:Y:S01]  /*57320*/  STL [R1+0x1d48], R2 ;  /* 0x001d480201007387 */ /* 0x000fe20000100800 */
[----:B------:R-:W-:-:S03]  /*57330*/  IMAD.MOV.U32 R167, RZ, RZ, R87 ;  /* 0x000000ffffa77224 */ /* 0x000fc600078e0057 */
[----:B------:R-:W2:Y:S04]  /*57340*/  LDL.LU R84, [R1+0x320] ;  /* 0x0003200001547983 */ /* 0x000ea80000300800 */
[----:B------:R-:W2:Y:S04]  /*57350*/  LDL.LU R85, [R1+0x324] ;  /* 0x0003240001557983 */ /* 0x000ea80000300800 */
[----:B------:R-:W2:Y:S04]  /*57360*/  LDL.LU R86, [R1+0x328] ;  /* 0x0003280001567983 */ /* 0x000ea80000300800 */
[----:B------:R-:W2:Y:S01]  /*57370*/  LDL.LU R87, [R1+0x32c] ;  /* 0x00032c0001577983 */ /* 0x000ea20000300800 */
[----:B------:R-:W-:Y:S01]  /*57380*/  IMAD.MOV.U32 R175, RZ, RZ, R112 ;  /* 0x000000ffffaf7224 */ /* 0x000fe200078e0070 */
[----:B------:R-:W-:Y:S01]  /*57390*/  MOV R179, R113 ;  /* 0x0000007100b37202 */ /* 0x000fe20000000f00 */
[----:B------:R-:W-:Y:S01]  /*573a0*/  IMAD.MOV.U32 R182, RZ, RZ, R114 ;  /* 0x000000ffffb67224 */ /* 0x000fe200078e0072 */
[----:B------:R-:W3:Y:S01]  /*573b0*/  LDL.LU R108, [R1+0x310] ;  /* 0x00031000016c7983 */ /* 0x000ee20000300800 */
[----:B------:R-:W-:-:S02]  /*573c0*/  IMAD.MOV.U32 R183, RZ, RZ, R115 ;  /* 0x000000ffffb77224 */ /* 0x000fc400078e0073 */
[C---:B------:R-:W-:Y:S01]  /*573d0*/  HMMA.1688.F32.TF32 R112, R72.reuse, R56, R100 ;  /* 0x000000384870723c */ /* 0x040fe20000081064 */
[----:B------:R-:W3:Y:S04]  /*573e0*/  LDL.LU R109, [R1+0x314] ;  /* 0x00031400016d7983 */ /* 0x000ee80000300800 */
[----:B------:R-:W3:Y:S03]  /*573f0*/  LDL.LU R110, [R1+0x318] ;  /* 0x00031800016e7983 */ /* 0x000ee60000300800 */
[C---:B------:R-:W-:Y:S01]  /*57400*/  HMMA.1688.F32.TF32 R100, R72.reuse, R52, R76 ;  /* 0x000000344864723c */ /* 0x040fe2000008104c */
[----:B------:R-:W3:Y:S04]  /*57410*/  LDL.LU R111, [R1+0x31c] ;  /* 0x00031c00016f7983 */ /* 0x000ee80000300800 */
[----:B------:R-:W4:Y:S10]  /*57420*/  LDL.LU R76, [R1+0x300] ;  /* 0x00030000014c7983 */ /* 0x000f340000300800 */
[----:B------:R-:W-:Y:S04]  /*57430*/  STL.64 [R1+0xc0], R112 ;  /* 0x0000c07001007387 */ /* 0x000fe80000100a00 */
[----:B------:R-:W-:Y:S04]  /*57440*/  STL.64 [R1+0xc8], R114 ;  /* 0x0000c87201007387 */ /* 0x000fe80000100a00 */
[----:B------:R1:W-:Y:S04]  /*57450*/  STL.64 [R1+0xb0], R100 ;  /* 0x0000b06401007387 */ /* 0x0003e80000100a00 */
[----:B------:R5:W-:Y:S04]  /*57460*/  STL.64 [R1+0xb8], R102 ;  /* 0x0000b86601007387 */ /* 0x000be80000100a00 */
[----:B------:R-:W4:Y:S04]  /*57470*/  LDL.LU R77, [R1+0x304] ;  /* 0x00030400014d7983 */ /* 0x000f280000300800 */
[----:B------:R-:W4:Y:S04]  /*57480*/  LDL.LU R78, [R1+0x308] ;  /* 0x00030800014e7983 */ /* 0x000f280000300800 */
[----:B------:R-:W4:Y:S01]  /*57490*/  LDL.LU R79, [R1+0x30c] ;  /* 0x00030c00014f7983 */ /* 0x000f220000300800 */
[----:B------:R-:W-:Y:S03]  /*574a0*/  HMMA.1688.F32.TF32 R88, R72, R48, R88 ;  /* 0x000000304858723c */ /* 0x000fe60000081058 */
[----:B-1----:R-:W4:Y:S04]  /*574b0*/  LDL.LU R100, [R1+0x2f0] ;  /* 0x0002f00001647983 */ /* 0x002f280000300800 */
[----:B------:R-:W4:Y:S04]  /*574c0*/  LDL.LU R101, [R1+0x2f4] ;  /* 0x0002f40001657983 */ /* 0x000f280000300800 */
[----:B-----5:R-:W5:Y:S04]  /*574d0*/  LDL.LU R102, [R1+0x2f8] ;  /* 0x0002f80001667983 */ /* 0x020f680000300800 */
[----:B------:R-:W5:Y:S09]  /*574e0*/  LDL.LU R103, [R1+0x2fc] ;  /* 0x0002fc0001677983 */ /* 0x000f720000300800 */
[----:B------:R-:W-:Y:S01]  /*574f0*/  IMAD.MOV.U32 R6, RZ, RZ, R88 ;  /* 0x000000ffff067224 */ /* 0x000fe200078e0058 */
[----:B------:R-:W-:Y:S01]  /*57500*/  MOV R11, R91 ;  /* 0x0000005b000b7202 */ /* 0x000fe20000000f00 */
[----:B------:R-:W-:Y:S01]  /*57510*/  IMAD.MOV.U32 R7, RZ, RZ, R89 ;  /* 0x000000ffff077224 */ /* 0x000fe200078e0059 */
[----:B------:R-:W5:Y:S01]  /*57520*/  LDL.LU R88, [R1+0x2e0] ;  /* 0x0002e00001587983 */ /* 0x000f620000300800 */
[----:B------:R-:W-:-:S03]  /*57530*/  IMAD.MOV.U32 R10, RZ, RZ, R90 ;  /* 0x000000ffff0a7224 */ /* 0x000fc600078e005a */
[----:B------:R-:W5:Y:S04]  /*57540*/  LDL.LU R89, [R1+0x2e4] ;  /* 0x0002e40001597983 */ /* 0x000f680000300800 */
[----:B------:R-:W5:Y:S04]  /*57550*/  LDL.LU R90, [R1+0x2e8] ;  /* 0x0002e800015a7983 */ /* 0x000f680000300800 */
[----:B------:R-:W5:Y:S04]  /*57560*/  LDL.LU R91, [R1+0x2ec] ;  /* 0x0002ec00015b7983 */ /* 0x000f680000300800 */
[----:B------:R1:W-:Y:S04]  /*57570*/  STL [R1+0x20f4], R11 ;  /* 0x0020f40b01007387 */ /* 0x0003e80000100800 */
[----:B------:R1:W-:Y:S04]  /*57580*/  STL [R1+0x20f0], R10 ;  /* 0x0020f00a01007387 */ /* 0x0003e80000100800 */
[----:B------:R1:W-:Y:S04]  /*57590*/  STL [R1+0x20ec], R7 ;  /* 0x0020ec0701007387 */ /* 0x0003e80000100800 */
[----:B------:R1:W-:Y:S01]  /*575a0*/  STL [R1+0x20e8], R6 ;  /* 0x0020e80601007387 */ /* 0x0003e20000100800 */
[C---:B--2---:R-:W-:Y:S03]  /*575b0*/  HMMA.1688.F32.TF32 R112, R72.reuse, R44, R84 ;  /* 0x0000002c4870723c */ /* 0x044fe60000081054 */
[----:B------:R-:W2:Y:S05]  /*575c0*/  LDL.LU R84, [R1+0x2d0] ;  /* 0x0002d00001547983 */ /* 0x000eaa0000300800 */
[----:B---3--:R-:W-:Y:S11]  /*575d0*/  HMMA.1688.F32.TF32 R108, R72, R40, R108 ;  /* 0x00000028486c723c */ /* 0x008ff6000008106c */
[----:B------:R-:W-:Y:S04]  /*575e0*/  @!UPT UIADD3 URZ, URZ, URZ, URZ ;  /* 0x0000003f3f3ff290 */ /* 0x000fe8000fffe03f */
[----:B------:R-:W-:Y:S04]  /*575f0*/  STL.64 [R1+0x90], R112 ;  /* 0x0000907001007387 */ /* 0x000fe80000100a00 */
[----:B------:R-:W-:Y:S04]  /*57600*/  STL.64 [R1+0x98], R114 ;  /* 0x0000987201007387 */ /* 0x000fe80000100a00 */
[----:B------:R-:W2:Y:S04]  /*57610*/  LDL.LU R85, [R1+0x2d4] ;  /* 0x0002d40001557983 */ /* 0x000ea80000300800 */
[----:B------:R-:W2:Y:S04]  /*57620*/  LDL.LU R86, [R1+0x2d8] ;  /* 0x0002d80001567983 */ /* 0x000ea80000300800 */
[----:B------:R-:W2:Y:S01]  /*57630*/  LDL.LU R87, [R1+0x2dc] ;  /* 0x0002dc0001577983 */ /* 0x000ea20000300800 */
[----:B-1----:R-:W-:-:S02]  /*57640*/  IMAD.MOV.U32 R11, RZ, RZ, R108 ;  /* 0x000000ffff0b7224 */ /* 0x002fc400078e006c */
[----:B------:R-:W-:Y:S02]  /*57650*/  IMAD.MOV.U32 R10, RZ, RZ, R109 ;  /* 0x000000ffff0a7224 */ /* 0x000fe400078e006d */
[----:B------:R-:W-:Y:S02]  /*57660*/  IMAD.MOV.U32 R7, RZ, RZ, R110 ;  /* 0x000000ffff077224 */ /* 0x000fe400078e006e */
[----:B------:R-:W-:Y:S02]  /*57670*/  IMAD.MOV.U32 R6, RZ, RZ, R111 ;  /* 0x000000ffff067224 */ /* 0x000fe400078e006f */
[C---:B----4-:R-:W-:Y:S03]  /*57680*/  HMMA.1688.F32.TF32 R108, R72.reuse, R36, R76 ;  /* 0x00000024486c723c */ /* 0x050fe6000008104c */
[----:B------:R-:W-:Y:S04]  /*57690*/  STL [R1+0x2104], R6 ;  /* 0x0021040601007387 */ /* 0x000fe80000100800 */
[----:B------:R-:W-:Y:S04]  /*576a0*/  STL [R1+0x2100], R7 ;  /* 0x0021000701007387 */ /* 0x000fe80000100800 */
[----:B------:R-:W-:Y:S04]  /*576b0*/  STL [R1+0x20fc], R11 ;  /* 0x0020fc0b01007387 */ /* 0x000fe80000100800 */
[----:B------:R1:W-:Y:S04]  /*576c0*/  STL [R1+0x20f8], R10 ;  /* 0x0020f80a01007387 */ /* 0x0003e80000100800 */
[----:B------:R-:W3:Y:S04]  /*576d0*/  LDL.LU R76, [R1+0x2c0] ;  /* 0x0002c000014c7983 */ /* 0x000ee80000300800 */
[----:B------:R-:W-:Y:S04]  /*576e0*/  STL.64 [R1+0x70], R108 ;  /* 0x0000706c01007387 */ /* 0x000fe80000100a00 */
[----:B------:R-:W-:Y:S04]  /*576f0*/  STL.64 [R1+0x78], R110 ;  /* 0x0000786e01007387 */ /* 0x000fe80000100a00 */
[----:B------:R-:W3:Y:S04]  /*57700*/  LDL.LU R77, [R1+0x2c4] ;  /* 0x0002c400014d7983 */ /* 0x000ee80000300800 */
[----:B------:R-:W3:Y:S04]  /*57710*/  LDL.LU R78, [R1+0x2c8] ;  /* 0x0002c800014e7983 */ /* 0x000ee80000300800 */
[----:B------:R-:W3:Y:S01]  /*57720*/  LDL.LU R79, [R1+0x2cc] ;  /* 0x0002cc00014f7983 */ /* 0x000ee20000300800 */
[C---:B-----5:R-:W-:Y:S03]  /*57730*/  HMMA.1688.F32.TF32 R100, R72.reuse, R32, R100 ;  /* 0x000000204864723c */ /* 0x060fe60000081064 */
[----:B------:R-:W4:Y:S05]  /*57740*/  LDL R2, [R1+0x474] ;  /* 0x0004740001027983 */ /* 0x000f2a0000100800 */
[----:B------:R-:W-:Y:S11]  /*57750*/  HMMA.1688.F32.TF32 R88, R72, R28, R88 ;  /* 0x0000001c4858723c */ /* 0x000ff60000081058 */
[----:B------:R-:W-:Y:S05]  /*57760*/  @!UPT UIADD3 URZ, URZ, URZ, URZ ;  /* 0x0000003f3f3ff290 */ /* 0x000fea000fffe03f */
[----:B------:R-:W-:Y:S01]  /*57770*/  IMAD.MOV.U32 R19, RZ, RZ, R103 ;  /* 0x000000ffff137224 */ /* 0x000fe200078e0067 */
[----:B------:R-:W-:Y:S01]  /*57780*/  MOV R15, R101 ;  /* 0x00000065000f7202 */ /* 0x000fe20000000f00 */
[----:B------:R-:W-:Y:S02]  /*57790*/  IMAD.MOV.U32 R18, RZ, RZ, R102 ;  /* 0x000000ffff127224 */ /* 0x000fe400078e0066 */
[----:B------:R-:W-:Y:S01]  /*577a0*/  IMAD.MOV.U32 R14, RZ, RZ, R100 ;  /* 0x000000ffff0e7224 */ /* 0x000fe200078e0064 */
[----:B------:R5:W-:Y:S03]  /*577b0*/  STL [R1+0x2114], R19 ;  /* 0x0021141301007387 */ /* 0x000be60000100800 */
[----:B-1----:R-:W-:Y:S01]  /*577c0*/  MOV R10, R91 ;  /* 0x0000005b000a7202 */ /* 0x002fe20000000f00 */
[----:B------:R-:W-:Y:S01]  /*577d0*/  IMAD.MOV.U32 R11, RZ, RZ, R90 ;  /* 0x000000ffff0b7224 */ /* 0x000fe200078e005a */
[----:B------:R1:W-:Y:S01]  /*577e0*/  STL [R1+0x2110], R18 ;  /* 0x0021101201007387 */ /* 0x0003e20000100800 */
[----:B------:R-:W-:-:S02]  /*577f0*/  IMAD.MOV.U32 R6, RZ, RZ, R88 ;  /* 0x000000ffff067224 */ /* 0x000fc400078e0058 */
[----:B------:R-:W-:Y:S01]  /*57800*/  IMAD.MOV.U32 R7, RZ, RZ, R89 ;  /* 0x000000ffff077224 */ /* 0x000fe200078e0059 */
[----:B------:R1:W-:Y:S04]  /*57810*/  STL [R1+0x210c], R15 ;  /* 0x00210c0f01007387 */ /* 0x0003e80000100800 */
[----:B------:R1:W-:Y:S04]  /*57820*/  STL [R1+0x2108], R14 ;  /* 0x0021080e01007387 */ /* 0x0003e80000100800 */
[----:B------:R1:W-:Y:S04]  /*57830*/  STL [R1+0x2124], R10 ;  /* 0x0021240a01007387 */ /* 0x0003e80000100800 */
[----:B------:R1:W-:Y:S04]  /*57840*/  STL [R1+0x2120], R11 ;  /* 0x0021200b01007387 */ /* 0x0003e80000100800 */
[----:B------:R1:W-:Y:S04]  /*57850*/  STL [R1+0x211c], R6 ;  /* 0x00211c0601007387 */ /* 0x0003e80000100800 */
[----:B------:R1:W-:Y:S01]  /*57860*/  STL [R1+0x2118], R7 ;  /* 0x0021180701007387 */ /* 0x0003e20000100800 */
[C---:B--2---:R-:W-:Y:S11]  /*57870*/  HMMA.1688.F32.TF32 R84, R72.reuse, R24, R84 ;  /* 0x000000184854723c */ /* 0x044ff60000081054 */
[----:B------:R-:W-:Y:S11]  /*57880*/  @!UPT UIADD3 URZ, URZ, URZ, URZ ;  /* 0x0000003f3f3ff290 */ /* 0x000ff6000fffe03f */
[----:B------:R-:W-:Y:S02]  /*57890*/  @!UPT UIADD3 URZ, URZ, URZ, URZ ;  /* 0x0000003f3f3ff290 */ /* 0x000fe4000fffe03f */
[----:B-----5:R-:W-:Y:S02]  /*578a0*/  IMAD.MOV.U32 R19, RZ, RZ, R84 ;  /* 0x000000ffff137224 */ /* 0x020fe400078e0054 */
[----:B-1----:R-:W-:Y:S01]  /*578b0*/  IMAD.MOV.U32 R18, RZ, RZ, R85 ;  /* 0x000000ffff127224 */ /* 0x002fe200078e0055 */
[----:B------:R-:W2:Y:S01]  /*578c0*/  LDL.LU R84, [R1+0x2b0] ;  /* 0x0002b00001547983 */ /* 0x000ea20000300800 */
[----:B------:R-:W-:Y:S02]  /*578d0*/  IMAD.MOV.U32 R15, RZ, RZ, R86 ;  /* 0x000000ffff0f7224 */ /* 0x000fe400078e0056 */
[----:B------:R-:W-:Y:S01]  /*578e0*/  IMAD.MOV.U32 R14, RZ, RZ, R87 ;  /* 0x000000ffff0e7224 */ /* 0x000fe200078e0057 */
[----:B------:R-:W2:Y:S04]  /*578f0*/  LDL.LU R85, [R1+0x2b4] ;  /* 0x0002b40001557983 */ /* 0x000ea80000300800 */
[----:B------:R-:W2:Y:S04]  /*57900*/  LDL.LU R86, [R1+0x2b8] ;  /* 0x0002b80001567983 */ /* 0x000ea80000300800 */
[----:B------:R-:W2:Y:S04]  /*57910*/  LDL.LU R87, [R1+0x2bc] ;  /* 0x0002bc0001577983 */ /* 0x000ea80000300800 */
[----:B------:R-:W-:Y:S04]  /*57920*/  STL [R1+0x2134], R14 ;  /* 0x0021340e01007387 */ /* 0x000fe80000100800 */
[----:B------:R-:W-:Y:S01]  /*57930*/  STL [R1+0x2130], R15 ;  /* 0x0021300f01007387 */ /* 0x000fe20000100800 */
[----:B---3--:R-:W-:Y:S03]  /*57940*/  HMMA.1688.F32.TF32 R76, R72, R20, R76 ;  /* 0x00000014484c723c */ /* 0x008fe6000008104c */
[----:B------:R-:W-:Y:S04]  /*57950*/  STL [R1+0x212c], R19 ;  /* 0x00212c1301007387 */ /* 0x000fe80000100800 */
[----:B------:R-:W-:Y:S04]  /*57960*/  STL [R1+0x2128], R18 ;  /* 0x0021281201007387 */ /* 0x000fe80000100800 */
[----:B------:R-:W3:Y:S04]  /*57970*/  LDL.LU R120, [R1+0x2a0] ;  /* 0x0002a00001787983 */ /* 0x000ee80000300800 */
[----:B------:R-:W3:Y:S04]  /*57980*/  LDL.LU R121, [R1+0x2a4] ;  /* 0x0002a40001797983 */ /* 0x000ee80000300800 */
[----:B------:R-:W3:Y:S04]  /*57990*/  LDL.LU R122, [R1+0x2a8] ;  /* 0x0002a800017a7983 */ /* 0x000ee80000300800 */
[----:B------:R-:W3:Y:S04]  /*579a0*/  LDL.LU R123, [R1+0x2ac] ;  /* 0x0002ac00017b7983 */ /* 0x000ee80000300800 */
        /* <DEDUP_REMOVED lines=8> */
[----:B------:R-:W-:-:S03]  /*57a30*/  IMAD.MOV.U32 R10, RZ, RZ, R76 ;  /* 0x000000ffff0a7224 */ /* 0x000fc600078e004c */
[----:B------:R-:W5:Y:S01]  /*57a40*/  LDL.LU R88, [R1+0x1c0] ;  /* 0x0001c00001587983 */ /* 0x000f620000300800 */
[----:B------:R-:W-:-:S03]  /*57a50*/  MOV R11, R77 ;  /* 0x0000004d000b7202 */ /* 0x000fc60000000f00 */
        /* <DEDUP_REMOVED lines=9> */
[----:B------:R-:W-:Y:S04]  /*57af0*/  STL [R1+0x2144], R7 ;  /* 0x0021440701007387 */ /* 0x000fe80000100800 */
[----:B------:R-:W-:Y:S04]  /*57b00*/  STL [R1+0x2140], R6 ;  /* 0x0021400601007387 */ /* 0x000fe80000100800 */
[----:B------:R-:W-:Y:S04]  /*57b10*/  STL [R1+0x213c], R10 ;  /* 0x00213c0a01007387 */ /* 0x000fe80000100800 */
[----:B------:R-:W-:Y:S04]  /*57b20*/  STL [R1+0x2138], R11 ;  /* 0x0021380b01007387 */ /* 0x000fe80000100800 */
[----:B------:R-:W5:Y:S04]  /*57b30*/  LDL.LU R100, [R1+0x120] ;  /* 0x0001200001647983 */ /* 0x000f680000300800 */
[----:B------:R-:W5:Y:S04]  /*57b40*/  LDL.LU R101, [R1+0x124] ;  /* 0x0001240001657983 */ /* 0x000f680000300800 */
[----:B------:R-:W5:Y:S04]  /*57b50*/  LDL.LU R102, [R1+0x128] ;  /* 0x0001280001667983 */ /* 0x000f680000300800 */
[----:B------:R-:W5:Y:S01]  /*57b60*/  LDL.LU R103, [R1+0x12c] ;  /* 0x00012c0001677983 */ /* 0x000f620000300800 */
        /* <DEDUP_REMOVED lines=10> */
[----:B------:R-:W-:Y:S01]  /*57c10*/  MOV R231, R147 ;  /* 0x0000009300e77202 */ /* 0x000fe20000000f00 */
[----:B------:R-:W-:Y:S01]  /*57c20*/  IMAD.MOV.U32 R230, RZ, RZ, R143 ;  /* 0x000000ffffe67224 */ /* 0x000fe200078e008f */
[----:B----4-:R-:W-:Y:S01]  /*57c30*/  LDS R245, [R2+0x83080] ;  /* 0x0830800002f57984 */ /* 0x010fe20000000800 */
[----:B------:R-:W-:Y:S02]  /*57c40*/  IMAD.MOV.U32 R232, RZ, RZ, R161 ;  /* 0x000000ffffe87224 */ /* 0x000fe400078e00a1 */
[----:B------:R-:W-:Y:S01]  /*57c50*/  IMAD.MOV.U32 R233, RZ, RZ, R162 ;  /* 0x000000ffffe97224 */ /* 0x000fe200078e00a2 */
[----:B------:R-:W-:Y:S01]  /*57c60*/  LDS R247, [R2+0x83480] ;  /* 0x0834800002f77984 */ /* 0x000fe20000000800 */
[C---:B--2---:R-:W-:Y:S11]  /*57c70*/  HMMA.1688.F32.TF32 R84, R72.reuse, R16, R84 ;  /* 0x000000104854723c */ /* 0x044ff60000081054 */
[----:B------:R-:W-:Y:S11]  /*57c80*/  @!UPT UIADD3 URZ, URZ, URZ, URZ ;  /* 0x0000003f3f3ff290 */ /* 0x000ff6000fffe03f */
[----:B------:R-:W-:Y:S02]  /*57c90*/  @!UPT UIADD3 URZ, URZ, URZ, URZ ;  /* 0x0000003f3f3ff290 */ /* 0x000fe4000fffe03f */
[----:B------:R-:W-:Y:S02]  /*57ca0*/  IMAD.MOV.U32 R22, RZ, RZ, R84 ;  /* 0x000000ffff167224 */ /* 0x000fe400078e0054 */
[----:B------:R-:W-:Y:S01]  /*57cb0*/  IMAD.MOV.U32 R23, RZ, RZ, R85 ;  /* 0x000000ffff177224 */ /* 0x000fe200078e0055 */
[----:B------:R-:W2:Y:S01]  /*57cc0*/  LDL.LU R84, [R1+0x110] ;  /* 0x0001100001547983 */ /* 0x000ea20000300800 */
[----:B------:R-:W-:Y:S01]  /*57cd0*/  IMAD.MOV.U32 R26, RZ, RZ, R86 ;  /* 0x000000ffff1a7224 */ /* 0x000fe200078e0056 */
[----:B------:R-:W-:Y:S02]  /*57ce0*/  MOV R27, R87 ;  /* 0x00000057001b7202 */ /* 0x000fe40000000f00 */
[----:B------:R-:W2:Y:S04]  /*57cf0*/  LDL.LU R85, [R1+0x114] ;  /* 0x0001140001557983 */ /* 0x000ea80000300800 */
[----:B------:R-:W2:Y:S04]  /*57d00*/  LDL.LU R86, [R1+0x118] ;  /* 0x0001180001567983 */ /* 0x000ea80000300800 */
[----:B------:R-:W2:Y:S01]  /*57d10*/  LDL.LU R87, [R1+0x11c] ;  /* 0x00011c0001577983 */ /* 0x000ea20000300800 */
[C---:B---3--:R-:W-:Y:S08]  /*57d20*/  HMMA.1688.F32.TF32 R120, R72.reuse, R12, R120 ;  /* 0x0000000c4878723c */ /* 0x048ff00000081078 */
[C---:B-----5:R-:W-:Y:S08]  /*57d30*/  HMMA.1688.F32.TF32 R112, R72.reuse, R8, R112 ;  /* 0x000000084870723c */ /* 0x060ff00000081070 */
[----:B------:R-:W-:Y:S01]  /*57d40*/  HMMA.1688.F32.TF32 R72, R72, R4, R88 ;  /* 0x000000044848723c */ /* 0x000fe20000081058 */
[----:B------:R-:W3:Y:S04]  /*57d50*/  LDL.LU R88, [R1+0x100] ;  /* 0x0001000001587983 */ /* 0x000ee80000300800 */
[----:B------:R-:W3:Y:S04]  /*57d60*/  LDL.LU R89, [R1+0x104] ;  /* 0x0001040001597983 */ /* 0x000ee80000300800 */
[----:B------:R-:W3:Y:S04]  /*57d70*/  LDL.LU R90, [R1+0x108] ;  /* 0x00010800015a7983 */ /* 0x000ee80000300800 */
[----:B------:R-:W3:Y:S01]  /*57d80*/  LDL.LU R91, [R1+0x10c] ;  /* 0x00010c00015b7983 */ /* 0x000ee20000300800 */
[C---:B------:R-:W-:Y:S09]  /*57d90*/  HMMA.1688.F32.TF32 R76, R132.reuse, R64, R76 ;  /* 0x00000040844c723c */ /* 0x040ff2000008104c */
[----:B------:R-:W-:Y:S04]  /*57da0*/  STL.64 [R1+0x1fb0], R74 ;  /* 0x001fb04a01007387 */ /* 0x000fe80000100a00 */
[----:B------:R1:W-:Y:S10]  /*57db0*/  STL.64 [R1+0x1fa8], R72 ;  /* 0x001fa84801007387 */ /* 0x0003f40000100a00 */
[----:B------:R4:W-:Y:S01]  /*57dc0*/  STL [R1+0x1fa4], R79 ;  /* 0x001fa44f01007387 */ /* 0x0009e20000100800 */
[----:B-1----:R-:W-:Y:S03]  /*57dd0*/  HMMA.1688.F32.TF32 R72, R132, R60, R108 ;  /* 0x0000003c8448723c */ /* 0x002fe6000008106c */
[----:B------:R-:W5:Y:S04]  /*57de0*/  LDL.LU R108, [R1+0xf0] ;  /* 0x0000f000016c7983 */ /* 0x000f680000300800 */
[----:B------:R-:W5:Y:S04]  /*57df0*/  LDL.LU R109, [R1+0xf4] ;  /* 0x0000f400016d7983 */ /* 0x000f680000300800 */
[----:B------:R-:W5:Y:S04]  /*57e00*/  LDL.LU R110, [R1+0xf8] ;  /* 0x0000f800016e7983 */ /* 0x000f680000300800 */
[----:B------:R-:W5:Y:S09]  /*57e10*/  LDL.LU R111, [R1+0xfc] ;  /* 0x0000fc00016f7983 */ /* 0x000f720000300800 */
[----:B------:R-:W-:Y:S01]  /*57e20*/  IMAD.MOV.U32 R54, RZ, RZ, R72 ;  /* 0x000000ffff367224 */ /* 0x000fe200078e0048 */
[----:B------:R-:W-:Y:S01]  /*57e30*/  MOV R51, R75 ;  /* 0x0000004b00337202 */ /* 0x000fe20000000f00 */
[----:B------:R-:W-:-:S02]  /*57e40*/  IMAD.MOV.U32 R55, RZ, RZ, R73 ;  /* 0x000000ffff377224 */ /* 0x000fc400078e0049 */
[----:B------:R-:W-:Y:S02]  /*57e50*/  IMAD.MOV.U32 R50, RZ, RZ, R74 ;  /* 0x000000ffff327224 */ /* 0x000fe400078e004a */
[----:B------:R-:W-:Y:S11]  /*57e60*/  HMMA.1688.F32.TF32 R72, R132, R56, R100 ;  /* 0x000000388448723c */ /* 0x000ff60000081064 */
[----:B------:R-:W-:Y:S11]  /*57e70*/  @!UPT UIADD3 URZ, URZ, URZ, URZ ;  /* 0x0000003f3f3ff290 */ /* 0x000ff6000fffe03f */
[----:B------:R-:W-:Y:S02]  /*57e80*/  @!UPT UIADD3 URZ, URZ, URZ, URZ ;  /* 0x0000003f3f3ff290 */ /* 0x000fe4000fffe03f */
        /* <DEDUP_REMOVED lines=14> */
[----:B--2---:R-:W-:Y:S01]  /*57f70*/  HMMA.1688.F32.TF32 R72, R132, R52, R84 ;  /* 0x000000348448723c */ /* 0x004fe20000081054 */
[----:B------:R-:W2:Y:S04]  /*57f80*/  LDL.LU R84, [R1+0x190] ;  /* 0x0001900001547983 */ /* 0x000ea80000300800 */
[----:B------:R-:W2:Y:S04]  /*57f90*/  LDL.LU R85, [R1+0x194] ;  /* 0x0001940001557983 */ /* 0x000ea80000300800 */
[----:B------:R-:W2:Y:S04]  /*57fa0*/  LDL.LU R86, [R1+0x198] ;  /* 0x0001980001567983 */ /* 0x000ea80000300800 */
[----:B------:R-:W2:Y:S04]  /*57fb0*/  LDL.LU R87, [R1+0x19c] ;  /* 0x00019c0001577983 */ /* 0x000ea80000300800 */
[----:B------:R-:W2:Y:S04]  /*57fc0*/  LDL.LU R124, [R1+0x1a0] ;  /* 0x0001a000017c7983 */ /* 0x000ea80000300800 */
[----:B------:R-:W2:Y:S03]  /*57fd0*/  LDL.LU R125, [R1+0x1a4] ;  /* 0x0001a400017d7983 */ /* 0x000ea60000300800 */
[----:B------:R-:W-:Y:S01]  /*57fe0*/  IMAD.MOV.U32 R38, RZ, RZ, R72 ;  /* 0x000000ffff267224 */ /* 0x000fe200078e0048 */
[----:B------:R-:W-:Y:S01]  /*57ff0*/  MOV R39, R73 ;  /* 0x0000004900277202 */ /* 0x000fe20000000f00 */
[----:B------:R-:W-:Y:S01]  /*58000*/  IMAD.MOV.U32 R42, RZ, RZ, R74 ;  /* 0x000000ffff2a7224 */ /* 0x000fe200078e004a */
[----:B------:R-:W2:Y:S01]  /*58010*/  LDL.LU R126, [R1+0x1a8] ;  /* 0x0001a800017e7983 */ /* 0x000ea20000300800 */
[----:B------:R-:W-:-:S03]  /*58020*/  IMAD.MOV.U32 R43, RZ, RZ, R75 ;  /* 0x000000ffff2b7224 */ /* 0x000fc600078e004b */
[----:B------:R-:W2:Y:S01]  /*58030*/  LDL.LU R127, [R1+0x1ac] ;  /* 0x0001ac00017f7983 */ /* 0x000ea20000300800 */
[----:B---3--:R-:W-:Y:S03]  /*58040*/  HMMA.1688.F32.TF32 R72, R132, R48, R88 ;  /* 0x000000308448723c */ /* 0x008fe60000081058 */
[----:B------:R-:W3:Y:S04]  /*58050*/  LDL.LU R88, [R1+0x180] ;  /* 0x0001800001587983 */ /* 0x000ee80000300800 */
[----:B------:R-:W3:Y:S04]  /*58060*/  LDL.LU R89, [R1+0x184] ;  /* 0x0001840001597983 */ /* 0x000ee80000300800 */
[----:B------:R-:W3:Y:S04]  /*58070*/  LDL.LU R90, [R1+0x188] ;  /* 0x00018800015a7983 */ /* 0x000ee80000300800 */
[----:B------:R-:W3:Y:S04]  /*58080*/  LDL.LU R91, [R1+0x18c] ;  /* 0x00018c00015b7983 */ /* 0x000ee80000300800 */
[----:B------:R-:W3:Y:S04]  /*58090*/  LDL.LU R100, [R1+0x170] ;  /* 0x0001700001647983 */ /* 0x000ee80000300800 */
[----:B------:R-:W3:Y:S01]  /*580a0*/  LDL.LU R101, [R1+0x174] ;  /* 0x0001740001657983 */ /* 0x000ee20000300800 */
[----:B------:R-:W-:Y:S01]  /*580b0*/  IMAD.MOV.U32 R30, RZ, RZ, R72 ;  /* 0x000000ffff1e7224 */ /* 0x000fe200078e0048 */
[----:B------:R-:W-:Y:S01]  /*580c0*/  MOV R35, R75 ;  /* 0x0000004b00237202 */ /* 0x000fe20000000f00 */
[----:B------:R-:W-:Y:S01]  /*580d0*/  IMAD.MOV.U32 R31, RZ, RZ, R73 ;  /* 0x000000ffff1f7224 */ /* 0x000fe200078e0049 */
[----:B------:R-:W3:Y:S01]  /*580e0*/  LDL.LU R102, [R1+0x178] ;  /* 0x0001780001667983 */ /* 0x000ee20000300800 */
[----:B------:R-:W-:-:S02]  /*580f0*/  IMAD.MOV.U32 R34, RZ, RZ, R74 ;  /* 0x000000ffff227224 */ /* 0x000fc400078e004a */
[----:B-----5:R-:W-:Y:S11]  /*58100*/  HMMA.1688.F32.TF32 R72, R132, R44, R108 ;  /* 0x0000002c8448723c */ /* 0x020ff6000008106c */
[----:B------:R-:W-:Y:S11]  /*58110*/  @!UPT UIADD3 URZ, URZ, URZ, URZ ;  /* 0x0000003f3f3ff290 */ /* 0x000ff6000fffe03f */
[----:B------:R-:W-:Y:S01]  /*58120*/  @!UPT UIADD3 URZ, URZ, URZ, URZ ;  /* 0x0000003f3f3ff290 */ /* 0x000fe2000fffe03f */
[----:B------:R-:W-:Y:S04]  /*58130*/  STL [R1+0xf4], R73 ;  /* 0x0000f44901007387 */ /* 0x000fe80000100800 */
[----:B------:R-:W-:Y:S04]  /*58140*/  STL [R1+0xf8], R74 ;  /* 0x0000f84a01007387 */ /* 0x000fe80000100800 */
        /* <DEDUP_REMOVED lines=10> */
[----:B----4-:R-:W-:Y:S01]  /*581f0*/  IMAD.MOV.U32 R79, RZ, RZ, R72 ;  /* 0x000000ffff4f7224 */ /* 0x010fe200078e0048 */
[----:B------:R-:W-:Y:S01]  /*58200*/  MOV R6, R113 ;  /* 0x0000007100067202 */ /* 0x000fe20000000f00 */
[----:B------:R-:W-:-:S03]  /*58210*/  IMAD.MOV.U32 R10, RZ, RZ, R114 ;  /* 0x000000ffff0a7224 */ /* 0x000fc600078e0072 */
[----:B------:R-:W-:Y:S01]  /*58220*/  STL.64 [R1+0x1fc0], R78 ;  /* 0x001fc04e01007387 */ /* 0x000fe20000100a00 */
[----:B------:R-:W-:-:S03]  /*58230*/  IMAD.MOV.U32 R11, RZ, RZ, R115 ;  /* 0x000000ffff0b7224 */ /* 0x000fc600078e0073 */
[----:B------:R-:W-:Y:S01]  /*58240*/  STL.64 [R1+0x1fb8], R76 ;  /* 0x001fb84c01007387 */ /* 0x000fe20000100a00 */
[----:B------:R-:W-:Y:S02]  /*58250*/  IMAD.MOV.U32 R113, RZ, RZ, R106 ;  /* 0x000000ffff717224 */ /* 0x000fe400078e006a */
[----:B------:R-:W-:Y:S02]  /*58260*/  IMAD.MOV.U32 R114, RZ, RZ, R105 ;  /* 0x000000ffff727224 */ /* 0x000fe400078e0069 */
[----:B------:R-:W-:Y:S02]  /*58270*/  IMAD.MOV.U32 R115, RZ, RZ, R104 ;  /* 0x000000ffff737224 */ /* 0x000fe400078e0068 */
[----:B------:R-:W-:Y:S01]  /*58280*/  IMAD.MOV.U32 R139, RZ, RZ, R128 ;  /* 0x000000ffff8b7224 */ /* 0x000fe200078e0080 */
[----:B------:R-:W-:Y:S01]  /*58290*/  MOV R137, R130 ;  /* 0x0000008200897202 */ /* 0x000fe20000000f00 */
[----:B------:R-:W-:Y:S02]  /*582a0*/  IMAD.MOV.U32 R138, RZ, RZ, R129 ;  /* 0x000000ffff8a7224 */ /* 0x000fe400078e0081 */
[----:B------:R-:W-:Y:S01]  /*582b0*/  IMAD.MOV.U32 R136, RZ, RZ, R131 ;  /* 0x000000ffff887224 */ /* 0x000fe200078e0083 */
[C---:B--2---:R-:W-:Y:S08]  /*582c0*/  HMMA.1688.F32.TF32 R84, R132.reuse, R36, R84 ;  /* 0x000000248454723c */ /* 0x044ff00000081054 */
[C---:B------:R-:W-:Y:S08]  /*582d0*/  HMMA.1688.F32.TF32 R236, R132.reuse, R40, R124 ;  /* 0x0000002884ec723c */ /* 0x040ff0000008107c */
[C---:B------:R-:W-:Y:S11]  /*582e0*/  HMMA.1688.F32.TF32 R124, R132.reuse, R12, R120 ;  /* 0x0000000c847c723c */ /* 0x040ff60000081078 */
[----:B------:R-:W-:Y:S04]  /*582f0*/  @!UPT UIADD3 URZ, URZ, URZ, URZ ;  /* 0x0000003f3f3ff290 */ /* 0x000fe8000fffe03f */
[----:B------:R1:W-:Y:S02]  /*58300*/  STL.64 [R1+0x1f68], R238 ;  /* 0x001f68ee01007387 */ /* 0x0003e40000100a00 */
[----:B-1----:R-:W-:Y:S01]  /*58310*/  MOV R239, R107 ;  /* 0x0000006b00ef7202 */ /* 0x002fe20000000f00 */
[C---:B---3--:R-:W-:Y:S08]  /*58320*/  HMMA.1688.F32.TF32 R88, R132.reuse, R28, R88 ;  /* 0x0000001c8458723c */ /* 0x048ff00000081058 */
[C---:B------:R-:W-:Y:S01]  /*58330*/  HMMA.1688.F32.TF32 R100, R132.reuse, R24, R100 ;  /* 0x000000188464723c */ /* 0x040fe20000081064 */
[----:B------:R-:W-:Y:S04]  /*58340*/  STL.64 [R1+0x1f60], R236 ;  /* 0x001f60ec01007387 */ /* 0x000fe80000100a00 */
[----:B------:R-:W-:Y:S04]  /*58350*/  STL.64 [R1+0x1f78], R86 ;  /* 0x001f785601007387 */ /* 0x000fe80000100a00 */
[----:B------:R-:W-:Y:S01]  /*58360*/  STL.64 [R1+0x1f70], R84 ;  /* 0x001f705401007387 */ /* 0x000fe20000100a00 */
[C---:B-----5:R-:W-:Y:S08]  /*58370*/  HMMA.1688.F32.TF32 R108, R132.reuse, R16, R108 ;  /* 0x00000010846c723c */ /* 0x060ff0000008106c */
[----:B------:R-:W-:Y:S08]  /*58380*/  HMMA.1688.F32.TF32 R68, R132, R32, R68 ;  /* 0x000000208444723c */ /* 0x000ff00000081044 */
[----:B------:R-:W-:Y:S01]  /*58390*/  HMMA.1688.F32.TF32 R204, R168, R52, R204 ;  /* 0x00000034a8cc723c */ /* 0x000fe200000810cc */
[----:B------:R-:W-:-:S02]  /*583a0*/  IMAD.MOV.U32 R72, RZ, RZ, R144 ;  /* 0x000000ffff487224 */ /* 0x000fc400078e0090 */
[----:B------:R-:W-:Y:S02]  /*583b0*/  IMAD.MOV.U32 R73, RZ, RZ, R145 ;  /* 0x000000ffff497224 */ /* 0x000fe400078e0091 */
[----:B------:R-:W-:Y:S02]  /*583c0*/  IMAD.MOV.U32 R0, RZ, RZ, R75 ;  /* 0x000000ffff007224 */ /* 0x000fe400078e004b */
[----:B------:R-:W-:Y:S01]  /*583d0*/  IMAD.MOV.U32 R74, RZ, RZ, R146 ;  /* 0x000000ffff4a7224 */ /* 0x000fe200078e0092 */
[C---:B------:R-:W-:Y:S01]  /*583e0*/  HMMA.1688.F32.TF32 R104, R132.reuse, R20, R92 ;  /* 0x000000148468723c */ /* 0x040fe2000008105c */
[----:B------:R-:W-:Y:S02]  /*583f0*/  IMAD.MOV.U32 R234, RZ, RZ, R163 ;  /* 0x000000ffffea7224 */ /* 0x000fe400078e00a3 */
[----:B------:R-:W-:Y:S01]  /*58400*/  IMAD.MOV.U32 R235, RZ, RZ, R156 ;  /* 0x000000ffffeb7224 */ /* 0x000fe200078e009c */
[----:B------:R-:W-:Y:S01]  /*58410*/  MOV R77, R158 ;  /* 0x0000009e004d7202 */ /* 0x000fe20000000f00 */
[----:B------:R-:W-:Y:S01]  /*58420*/  IMAD.MOV.U32 R76, RZ, RZ, R157 ;  /* 0x000000ffff4c7224 */ /* 0x000fe200078e009d */
[----:B------:R-:W-:Y:S04]  /*58430*/  LDS R244, [R239+0x83080] ;  /* 0x08308000eff47984 */ /* 0x000fe80000000800 */
        /* <DEDUP_REMOVED lines=24> */
[----:B------:R-:W5:Y:S04]  /*585c0*/  LDL.LU R80, [R1+0x21b4] ;  /* 0x0021b40001507983 */ /* 0x000f680000300800 */
[----:B------:R-:W5:Y:S04]  /*585d0*/  LDL.LU R81, [R1+0x21b0] ;  /* 0x0021b00001517983 */ /* 0x000f680000300800 */
[----:B------:R-:W5:Y:S04]  /*585e0*/  LDL.LU R82, [R1+0x21ac] ;  /* 0x0021ac0001527983 */ /* 0x000f680000300800 */
[----:B------:R-:W5:Y:S01]  /*585f0*/  LDL.LU R83, [R1+0x21a8] ;  /* 0x0021a80001537983 */ /* 0x000f620000300800 */
[----:B------:R-:W-:Y:S03]  /*58600*/  HMMA.1688.F32.TF32 R112, R132, R8, R112 ;  /* 0x000000088470723c */ /* 0x000fe60000081070 */
[----:B------:R-:W5:Y:S04]  /*58610*/  LDL.LU R196, [R1+0x200] ;  /* 0x0002000001c47983 */ /* 0x000f680000300800 */
[----:B------:R-:W5:Y:S01]  /*58620*/  LDL.LU R197, [R1+0x204] ;  /* 0x0002040001c57983 */ /* 0x000f620000300800 */
[----:B------:R-:W-:Y:S03]  /*58630*/  HMMA.1688.F32.TF32 R136, R168, R48, R136 ;  /* 0x00000030a888723c */ /* 0x000fe60000081088 */
[----:B------:R-:W5:Y:S04]  /*58640*/  LDL.LU R198, [R1+0x208] ;  /* 0x0002080001c67983 */ /* 0x000f680000300800 */
[----:B------:R-:W5:Y:S01]  /*58650*/  LDL.LU R199, [R1+0x20c] ;  /* 0x00020c0001c77983 */ /* 0x000f620000300800 */
[----:B------:R-:W-:-:S02]  /*58660*/  IMAD.MOV.U32 R75, RZ, RZ, R96 ;  /* 0x000000ffff4b7224 */ /* 0x000fc400078e0060 */
[----:B------:R-:W-:Y:S01]  /*58670*/  IMAD.MOV.U32 R78, RZ, RZ, R159 ;  /* 0x000000ffff4e7224 */ /* 0x000fe200078e009f */
[----:B------:R-:W1:Y:S04]  /*58680*/  LDS R246, [R239+0x83480] ;  /* 0x08348000eff67984 */ /* 0x000e680000000800 */
[----:B------:R-:W-:Y:S04]  /*58690*/  STL.64 [R1+0x2010], R114 ;  /* 0x0020107201007387 */ /* 0x000fe80000100a00 */
[----:B------:R-:W-:Y:S01]  /*586a0*/  STL.64 [R1+0x2008], R112 ;  /* 0x0020087001007387 */ /* 0x000fe20000100a00 */
[----:B------:R-:W-:Y:S07]  /*586b0*/  HMMA.1688.F32.TF32 R92, R168, R40, R224 ;  /* 0x00000028a85c723c */ /* 0x000fee00000810e0 */
[----:B------:R-:W-:Y:S01]  /*586c0*/  IMAD.MOV.U32 R224, RZ, RZ, R97 ;  /* 0x000000ffffe07224 */ /* 0x000fe200078e0061 */
[----:B------:R-:W-:Y:S01]  /*586d0*/  MOV R225, R98 ;  /* 0x0000006200e17202 */ /* 0x000fe20000000f00 */
[----:B------:R-:W-:-:S02]  /*586e0*/  IMAD.MOV.U32 R226, RZ, RZ, R99 ;  /* 0x000000ffffe27224 */ /* 0x000fc400078e0063 */
[----:B------:R-:W-:Y:S02]  /*586f0*/  IMAD.MOV.U32 R227, RZ, RZ, R140 ;  /* 0x000000ffffe37224 */ /* 0x000fe400078e008c */
[----:B------:R-:W-:Y:S01]  /*58700*/  IMAD.MOV.U32 R79, RZ, RZ, R167 ;  /* 0x000000ffff4f7224 */ /* 0x000fe200078e00a7 */
[C---:B--2---:R-:W-:Y:S08]  /*58710*/  HMMA.1688.F32.TF32 R120, R168.reuse, R64, R120 ;  /* 0x00000040a878723c */ /* 0x044ff00000081078 */
[C---:B---3--:R-:W-:Y:S08]  /*58720*/  HMMA.1688.F32.TF32 R184, R168.reuse, R60, R184 ;  /* 0x0000003ca8b8723c */ /* 0x048ff000000810b8 */
[----:B----4-:R-:W-:Y:S08]  /*58730*/  HMMA.1688.F32.TF32 R128, R168, R56, R128 ;  /* 0x00000038a880723c */ /* 0x010ff00000081080 */
[----:B-----5:R-:W-:Y:S11]  /*58740*/  HMMA.1688.F32.TF32 R132, R132, R4, R80 ;  /* 0x000000048484723c */ /* 0x020ff60000081050 */
[----:B------:R-:W-:Y:S11]  /*58750*/  @!UPT UIADD3 URZ, URZ, URZ, URZ ;  /* 0x0000003f3f3ff290 */ /* 0x000ff6000fffe03f */
[----:B------:R-:W-:Y:S01]  /*58760*/  @!UPT UIADD3 URZ, URZ, URZ, URZ ;  /* 0x0000003f3f3ff290 */ /* 0x000fe2000fffe03f */
[----:B------:R-:W-:Y:S04]  /*58770*/  STL.64 [R1+0x2020], R134 ;  /* 0x0020208601007387 */ /* 0x000fe80000100a00 */
[----:B------:R-:W-:Y:S04]  /*58780*/  STL.64 [R1+0x2018], R132 ;  /* 0x0020188401007387 */ /* 0x000fe80000100a00 */
[----:B------:R-:W2:Y:S04]  /*58790*/  LDL.LU R144, [R1+0x21a4] ;  /* 0x0021a40001907983 */ /* 0x000ea80000300800 */
[----:B------:R-:W2:Y:S04]  /*587a0*/  LDL.LU R145, [R1+0x21a0] ;  /* 0x0021a00001917983 */ /* 0x000ea80000300800 */
[----:B------:R-:W2:Y:S04]  /*587b0*/  LDL.LU R146, [R1+0x219c] ;  /* 0x00219c0001927983 */ /* 0x000ea80000300800 */
[----:B------:R-:W3:Y:S04]  /*587c0*/  LDL.LU R96, [R1+0x2198] ;  /* 0x0021980001607983 */ /* 0x000ee80000300800 */
[----:B------:R-:W4:Y:S04]  /*587d0*/  LDL.LU R208, [R1+0x1e0] ;  /* 0x0001e00001d07983 */ /* 0x000f280000300800 */
[----:B------:R-:W4:Y:S04]  /*587e0*/  LDL.LU R209, [R1+0x1e4] ;  /* 0x0001e40001d17983 */ /* 0x000f280000300800 */
[----:B------:R-:W4:Y:S04]  /*587f0*/  LDL.LU R210, [R1+0x1e8] ;  /* 0x0001e80001d27983 */ /* 0x000f280000300800 */
[----:B------:R-:W4:Y:S04]  /*58800*/  LDL.LU R211, [R1+0x1ec] ;  /* 0x0001ec0001d37983 */ /* 0x000f280000300800 */
        /* <DEDUP_REMOVED lines=10> */
[----:B------:R-:W3:Y:S04]  /*588b0*/  LDL.LU R97, [R1+0x2194] ;  /* 0x0021940001617983 */ /* 0x000ee80000300800 */
[----:B------:R-:W3:Y:S04]  /*588c0*/  LDL.LU R98, [R1+0x2190] ;  /* 0x0021900001627983 */ /* 0x000ee80000300800 */
[----:B------:R-:W3:Y:S04]  /*588d0*/  LDL.LU R99, [R1+0x218c] ;  /* 0x00218c0001637983 */ /* 0x000ee80000300800 */
        /* <DEDUP_REMOVED lines=13> */
[C---:B------:R-:W-:Y:S08]  /*589b0*/  HMMA.1688.F32.TF32 R196, R168.reuse, R44, R196 ;  /* 0x0000002ca8c4723c */ /* 0x040ff000000810c4 */
[----:B------:R-:W-:Y:S07]  /*589c0*/  HMMA.1688.F32.TF32 R80, R168, R20, R72 ;  /* 0x00000014a850723c */ /* 0x000fee0000081048 */
[----:B------:R-:W-:Y:S01]  /*589d0*/  IMAD.MOV.U32 R72, RZ, RZ, R175 ;  /* 0x000000ffff487224 */ /* 0x000fe200078e00af */
[----:B------:R-:W-:Y:S01]  /*589e0*/  MOV R75, R183 ;  /* 0x000000b7004b7202 */ /* 0x000fe20000000f00 */
[----:B------:R-:W-:Y:S01]  /*589f0*/  IMAD.MOV.U32 R73, RZ, RZ, R179 ;  /* 0x000000ffff497224 */ /* 0x000fe200078e00b3 */
[----:B------:R-:W2:Y:S01]  /*58a00*/  LDL.LU R175, [R1+0x2154] ;  /* 0x0021540001af7983 */ /* 0x000ea20000300800 */
[----:B------:R-:W-:Y:S01]  /*58a10*/  IMAD.MOV.U32 R74, RZ, RZ, R182 ;  /* 0x000000ffff4a7224 */ /* 0x000fe200078e00b6 */
[C---:B-1----:R-:W-:Y:S02]  /*58a20*/  HMMA.1688.F32.TF32 R220, R244.reuse, R8, R220 ;  /* 0x00000008f4dc723c */ /* 0x042fe400000810dc */
[----:B------:R-:W2:Y:S04]  /*58a30*/  LDL.LU R179, [R1+0x2150] ;  /* 0x0021500001b37983 */ /* 0x000ea80000300800 */
[----:B------:R-:W2:Y:S02]  /*58a40*/  LDL.LU R182, [R1+0x214c] ;  /* 0x00214c0001b67983 */ /* 0x000ea40000300800 */
[----:B------:R-:W-:Y:S02]  /*58a50*/  HMMA.1688.F32.TF32 R248, R244, R4, R248 ;  /* 0x00000004f4f8723c */ /* 0x000fe400000810f8 */
[----:B------:R-:W2:Y:S06]  /*58a60*/  LDL.LU R183, [R1+0x2148] ;  /* 0x0021480001b77983 */ /* 0x000eac0000300800 */
[C---:B----4-:R-:W-:Y:S08]  /*58a70*/  HMMA.1688.F32.TF32 R208, R168.reuse, R24, R208 ;  /* 0x00000018a8d0723c */ /* 0x050ff000000810d0 */
[C---:B---3--:R-:W-:Y:S08]  /*58a80*/  HMMA.1688.F32.TF32 R96, R168.reuse, R32, R96 ;  /* 0x00000020a860723c */ /* 0x048ff00000081060 */
[C---:B-----5:R-:W-:Y:S08]  /*58a90*/  HMMA.1688.F32.TF32 R140, R168.reuse, R36, R140 ;  /* 0x00000024a88c723c */ /* 0x060ff0000008108c */
[C---:B--2---:R-:W-:Y:S08]  /*58aa0*/  HMMA.1688.F32.TF32 R144, R168.reuse, R28, R144 ;  /* 0x0000001ca890723c */ /* 0x044ff00000081090 */
[C---:B------:R-:W-:Y:S08]  /*58ab0*/  HMMA.1688.F32.TF32 R160, R168.reuse, R12, R160 ;  /* 0x0000000ca8a0723c */ /* 0x040ff000000810a0 */
[C---:B------:R-:W-:Y:S08]  /*58ac0*/  HMMA.1688.F32.TF32 R156, R168.reuse, R16, R156 ;  /* 0x00000010a89c723c */ /* 0x040ff0000008109c */
[C---:B------:R-:W-:Y:S08]  /*58ad0*/  HMMA.1688.F32.TF32 R164, R168.reuse, R8, R164 ;  /* 0x00000008a8a4723c */ /* 0x040ff000000810a4 */
[----:B------:R-:W-:Y:S01]  /*58ae0*/  HMMA.1688.F32.TF32 R168, R168, R4, R240 ;  /* 0x00000004a8a8723c */ /* 0x000fe200000810f0 */
[----:B------:R-:W-:Y:S04]  /*58af0*/  LDS R240, [R3+0x83800] ;  /* 0x0838000003f07984 */ /* 0x000fe80000000800 */
[----:B------:R-:W-:Y:S04]  /*58b00*/  LDS R242, [R3+0x83c00] ;  /* 0x083c000003f27984 */ /* 0x000fe80000000800 */
[----:B------:R-:W-:Y:S04]  /*58b10*/  LDS R241, [R252+0x83800] ;  /* 0x08380000fcf17984 */ /* 0x000fe80000000800 */
[----:B------:R-:W1:Y:S02]  /*58b20*/  LDS R243, [R252+0x83c00] ;  /* 0x083c0000fcf37984 */ /* 0x000e640000000800 */
[C---:B-1----:R-:W-:Y:S11]  /*58b30*/  HMMA.1688.F32.TF32 R68, R240.reuse, R66, R76 ;  /* 0x00000042f044723c */ /* 0x042ff6000008104c */
[----:B------:R-:W-:Y:S11]  /*58b40*/  @!UPT UIADD3 URZ, URZ, URZ, URZ ;  /* 0x0000003f3f3ff290 */ /* 0x000ff6000fffe03f */
[----:B------:R-:W-:Y:S02]  /*58b50*/  @!UPT UIADD3 URZ, URZ, URZ, URZ ;  /* 0x0000003f3f3ff290 */ /* 0x000fe4000fffe03f */
[----:B------:R-:W-:Y:S02]  /*58b60*/  IMAD.MOV.U32 R9, RZ, RZ, R68 ;  /* 0x000000ffff097224 */ /* 0x000fe400078e0044 */
[----:B------:R-:W-:Y:S02]  /*58b70*/  IMAD.MOV.U32 R8, RZ, RZ, R69 ;  /* 0x000000ffff087224 */ /* 0x000fe400078e0045 */
[----:B------:R-:W-:Y:S02]  /*58b80*/  IMAD.MOV.U32 R5, RZ, RZ, R70 ;  /* 0x000000ffff057224 */ /* 0x000fe400078e0046 */
[----:B------:R-:W-:Y:S02]  /*58b90*/  IMAD.MOV.U32 R4, RZ, RZ, R71 ;  /* 0x000000ffff047224 */ /* 0x000fe400078e0047 */
[----:B------:R-:W-:Y:S07]  /*58ba0*/  HMMA.1688.F32.TF32 R68, R240, R62, R72 ;  /* 0x0000003ef044723c */ /* 0x000fee0000081048 */
[----:B------:R-:W-:Y:S01]  /*58bb0*/  IMAD.MOV.U32 R72, RZ, RZ, R7 ;  /* 0x000000ffff487224 */ /* 0x000fe200078e0007 */
[----:B------:R-:W-:Y:S01]  /*58bc0*/  MOV R74, R10 ;  /* 0x0000000a004a7202 */ /* 0x000fe20000000f00 */
[----:B------:R-:W2:Y:S01]  /*58bd0*/  LDL.LU R7, [R1+0x2144] ;  /* 0x0021440001077983 */ /* 0x000ea20000300800 */
[----:B------:R-:W-:-:S02]  /*58be0*/  IMAD.MOV.U32 R73, RZ, RZ, R6 ;  /* 0x000000ffff497224 */ /* 0x000fc400078e0006 */
[----:B------:R-:W-:Y:S01]  /*58bf0*/  IMAD.MOV.U32 R75, RZ, RZ, R11 ;  /* 0x000000ffff4b7224 */ /* 0x000fe200078e000b */
[----:B------:R-:W3:Y:S04]  /*58c00*/  LDL.LU R6, [R1+0x2140] ;  /* 0x0021400001067983 */ /* 0x000ee80000300800 */
[----:B------:R-:W4:Y:S04]  /*58c10*/  LDL.LU R10, [R1+0x213c] ;  /* 0x00213c00010a7983 */ /* 0x000f280000300800 */
[----:B------:R-:W5:Y:S01]  /*58c20*/  LDL.LU R11, [R1+0x2138] ;  /* 0x00213800010b7983 */ /* 0x000f620000300800 */
[----:B------:R-:W-:-:S02]  /*58c30*/  IMAD.MOV.U32 R76, RZ, RZ, R14 ;  /* 0x000000ffff4c7224 */ /* 0x000fc400078e000e */
[----:B------:R-:W-:Y:S01]  /*58c40*/  IMAD.MOV.U32 R77, RZ, RZ, R15 ;  /* 0x000000ffff4d7224 */ /* 0x000fe200078e000f */
[----:B------:R-:W5:Y:S01]  /*58c50*/  LDL.LU R14, [R1+0x2134] ;  /* 0x00213400010e7983 */ /* 0x000f620000300800 */
[----:B------:R-:W-:Y:S02]  /*58c60*/  IMAD.MOV.U32 R78, RZ, RZ, R19 ;  /* 0x000000ffff4e7224 */ /* 0x000fe400078e0013 */
[----:B------:R-:W-:Y:S01]  /*58c70*/  IMAD.MOV.U32 R79, RZ, RZ, R18 ;  /* 0x000000ffff4f7224 */ /* 0x000fe200078e0012 */
[----:B------:R-:W5:Y:S04]  /*58c80*/  LDL.LU R15, [R1+0x2130] ;  /* 0x00213000010f7983 */ /* 0x000f680000300800 */
[----:B------:R-:W5:Y:S04]  /*58c90*/  LDL.LU R19, [R1+0x212c] ;  /* 0x00212c0001137983 */ /* 0x000f680000300800 */
[----:B------:R-:W5:Y:S01]  /*58ca0*/  LDL.LU R18, [R1+0x2128] ;  /* 0x0021280001127983 */ /* 0x000f620000300800 */
[----:B--2---:R-:W-:-:S02]  /*58cb0*/  IMAD.MOV.U32 R107, RZ, RZ, R7 ;  /* 0x000000ffff6b7224 */ /* 0x004fc400078e0007 */
[----:B---3--:R-:W-:Y:S01]  /*58cc0*/  IMAD.MOV.U32 R106, RZ, RZ, R6 ;  /* 0x000000ffff6a7224 */ /* 0x008fe200078e0006 */
[----:B----4-:R-:W-:Y:S02]  /*58cd0*/  MOV R104, R10 ;  /* 0x0000000a00687202 */ /* 0x010fe40000000f00 */
[----:B------:R-:W2:Y:S01]  /*58ce0*/  LDL.LU R10, [R1+0x2124] ;  /* 0x00212400010a7983 */ /* 0x000ea20000300800 */
[----:B-----5:R-:W-:-:S03]  /*58cf0*/  IMAD.MOV.U32 R105, RZ, RZ, R11 ;  /* 0x000000ffff697224 */ /* 0x020fc600078e000b */
[----:B------:R-:W3:Y:S04]  /*58d00*/  LDL.LU R11, [R1+0x2120] ;  /* 0x00212000010b7983 */ /* 0x000ee80000300800 */
[----:B------:R-:W4:Y:S04]  /*58d10*/  LDL.LU R6, [R1+0x211c] ;  /* 0x00211c0001067983 */ /* 0x000f280000300800 */
[----:B------:R-:W5:Y:S01]  /*58d20*/  LDL.LU R7, [R1+0x2118] ;  /* 0x0021180001077983 */ /* 0x000f620000300800 */
[----:B------:R-:W-:Y:S01]  /*58d30*/  IMAD.MOV.U32 R108, RZ, RZ, R19 ;  /* 0x000000ffff6c7224 */ /* 0x000fe200078e0013 */
[----:B------:R-:W-:-:S02]  /*58d40*/  MOV R110, R15 ;  /* 0x0000000f006e7202 */ /* 0x000fc40000000f00 */
[----:B------:R-:W5:Y:S01]  /*58d50*/  LDL.LU R19, [R1+0x2114] ;  /* 0x0021140001137983 */ /* 0x000f620000300800 */
[----:B------:R-:W-:-:S03]  /*58d60*/  IMAD.MOV.U32 R109, RZ, RZ, R18 ;  /* 0x000000ffff6d7224 */ /* 0x000fc600078e0012 */
[----:B------:R-:W5:Y:S01]  /*58d70*/  LDL.LU R18, [R1+0x2110] ;  /* 0x0021100001127983 */ /* 0x000f620000300800 */
[----:B------:R-:W-:-:S03]  /*58d80*/  IMAD.MOV.U32 R111, RZ, RZ, R14 ;  /* 0x000000ffff6f7224 */ /* 0x000fc600078e000e */
[----:B------:R-:W5:Y:S04]  /*58d90*/  LDL.LU R15, [R1+0x210c] ;  /* 0x00210c00010f7983 */ /* 0x000f680000300800 */
[----:B------:R-:W5:Y:S01]  /*58da0*/  LDL.LU R14, [R1+0x2108] ;  /* 0x00210800010e7983 */ /* 0x000f620000300800 */
[----:B--2---:R-:W-:Y:S02]  /*58db0*/  IMAD.MOV.U32 R127, RZ, RZ, R10 ;  /* 0x000000ffff7f7224 */ /* 0x004fe400078e000a */
[----:B---3--:R-:W-:Y:S02]  /*58dc0*/  IMAD.MOV.U32 R126, RZ, RZ, R11 ;  /* 0x000000ffff7e7224 */ /* 0x008fe400078e000b */
[----:B----4-:R-:W-:Y:S02]  /*58dd0*/  IMAD.MOV.U32 R124, RZ, RZ, R6 ;  /* 0x000000ffff7c7224 */ /* 0x010fe400078e0006 */
[----:B------:R-:W2:Y:S01]  /*58de0*/  LDL.LU R6, [R1+0x2104] ;  /* 0x0021040001067983 */ /* 0x000ea20000300800 */
[----:B-----5:R-:W-:-:S03]  /*58df0*/  IMAD.MOV.U32 R125, RZ, RZ, R7 ;  /* 0x000000ffff7d7224 */ /* 0x020fc600078e0007 */
[----:B------:R-:W3:Y:S04]  /*58e00*/  LDL.LU R7, [R1+0x2100] ;  /* 0x0021000001077983 */ /* 0x000ee80000300800 */
[----:B------:R-:W4:Y:S04]  /*58e10*/  LDL.LU R11, [R1+0x20fc] ;  /* 0x0020fc00010b7983 */ /* 0x000f280000300800 */
[----:B------:R-:W5:Y:S04]  /*58e20*/  LDL.LU R10, [R1+0x20f8] ;  /* 0x0020f800010a7983 */ /* 0x000f680000300800 */
[----:B------:R-:W5:Y:S04]  /*58e30*/  LDL.LU R132, [R1+0x70] ;  /* 0x0000700001847983 */ /* 0x000f680000300800 */
        /* <DEDUP_REMOVED lines=25> */
[----:B------:R-:W-:Y:S01]  /*58fd0*/  IMAD.MOV.U32 R114, RZ, RZ, R18 ;  /* 0x000000ffff727224 */ /* 0x000fe200078e0012 */
[----:B------:R-:W-:Y:S01]  /*58fe0*/  MOV R100, R22 ;  /* 0x0000001600647202 */ /* 0x000fe20000000f00 */
[----:B------:R-:W-:Y:S02]  /*58ff0*/  IMAD.MOV.U32 R115, RZ, RZ, R19 ;  /* 0x000000ffff737224 */ /* 0x000fe400078e0013 */
[----:B------:R-:W-:Y:S02]  /*59000*/  IMAD.MOV.U32 R101, RZ, RZ, R23 ;  /* 0x000000ffff657224 */ /* 0x000fe400078e0017 */
[----:B------:R-:W-:Y:S02]  /*59010*/  IMAD.MOV.U32 R102, RZ, RZ, R26 ;  /* 0x000000ffff667224 */ /* 0x000fe400078e001a */
[----:B------:R-:W-:Y:S01]  /*59020*/  IMAD.MOV.U32 R103, RZ, RZ, R27 ;  /* 0x000000ffff677224 */ /* 0x000fe200078e001b */
[----:B------:R-:W-:Y:S01]  /*59030*/  HMMA.1688.F32.TF32 R172, R244, R64, R172 ;  /* 0x00000040f4ac723c */ /* 0x000fe200000810ac */
[----:B------:R-:W-:Y:S01]  /*59040*/  IMAD.MOV.U32 R236, RZ, RZ, R30 ;  /* 0x000000ffffec7224 */ /* 0x000fe200078e001e */
[----:B------:R-:W-:Y:S01]  /*59050*/  MOV R238, R34 ;  /* 0x0000002200ee7202 */ /* 0x000fe20000000f00 */
[----:B------:R-:W-:-:S02]  /*59060*/  IMAD.MOV.U32 R237, RZ, RZ, R31 ;  /* 0x000000ffffed7224 */ /* 0x000fc400078e001f */
[----:B------:R-:W-:Y:S02]  /*59070*/  IMAD.MOV.U32 R84, RZ, RZ, R38 ;  /* 0x000000ffff547224 */ /* 0x000fe400078e0026 */
[----:B------:R-:W-:Y:S02]  /*59080*/  IMAD.MOV.U32 R65, RZ, RZ, R239 ;  /* 0x000000ffff417224 */ /* 0x000fe400078e00ef */
[----:B------:R-:W-:Y:S01]  /*59090*/  IMAD.MOV.U32 R239, RZ, RZ, R35 ;  /* 0x000000ffffef7224 */ /* 0x000fe200078e0023 */
[----:B------:R-:W-:Y:S01]  /*590a0*/  HMMA.1688.F32.TF32 R212, R244, R16, R212 ;  /* 0x00000010f4d4723c */ /* 0x000fe200000810d4 */
[----:B------:R-:W-:Y:S02]  /*590b0*/  IMAD.MOV.U32 R85, RZ, RZ, R39 ;  /* 0x000000ffff557224 */ /* 0x000fe400078e0027 */
[----:B------:R-:W-:Y:S02]  /*590c0*/  IMAD.MOV.U32 R86, RZ, RZ, R42 ;  /* 0x000000ffff567224 */ /* 0x000fe400078e002a */
[----:B------:R-:W-:-:S02]  /*590d0*/  IMAD.MOV.U32 R87, RZ, RZ, R43 ;  /* 0x000000ffff577224 */ /* 0x000fc400078e002b */
[----:B------:R-:W-:Y:S01]  /*590e0*/  MOV R17, R68 ;  /* 0x0000004400117202 */ /* 0x000fe20000000f00 */
[----:B------:R-:W-:Y:S01]  /*590f0*/  HMMA.1688.F32.TF32 R216, R244, R12, R216 ;  /* 0x0000000cf4d8723c */ /* 0x000fe200000810d8 */
[----:B------:R-:W-:Y:S01]  /*59100*/  IMAD.MOV.U32 R16, RZ, RZ, R69 ;  /* 0x000000ffff107224 */ /* 0x000fe200078e0045 */
[----:B------:R-:W-:Y:S01]  /*59110*/  MOV R68, R46 ;  /* 0x0000002e00447202 */ /* 0x000fe20000000f00 */
[----:B------:R-:W-:-:S04]  /*59120*/  IMAD.MOV.U32 R69, RZ, RZ, R58 ;  /* 0x000000ffff457224 */ /* 0x000fc800078e003a */
        /* <DEDUP_REMOVED lines=8> */
[----:B--2---:R-:W-:Y:S01]  /*591b0*/  IMAD.MOV.U32 R131, RZ, RZ, R11 ;  /* 0x000000ffff837224 */ /* 0x004fe200078e000b */
[----:B---3--:R-:W-:Y:S01]  /*591c0*/  MOV R130, R10 ;  /* 0x0000000a00827202 */ /* 0x008fe20000000f00 */
[----:B----4-:R-:W-:Y:S02]  /*591d0*/  IMAD.MOV.U32 R129, RZ, RZ, R7 ;  /* 0x000000ffff817224 */ /* 0x010fe400078e0007 */
[----:B-----5:R-:W-:Y:S02]  /*591e0*/  IMAD.MOV.U32 R128, RZ, RZ, R6 ;  /* 0x000000ffff807224 */ /* 0x020fe400078e0006 */
[----:B------:R-:W2:Y:S04]  /*591f0*/  LDL.LU R6, [R1+0x20e4] ;  /* 0x0020e40001067983 */ /* 0x000ea80000300800 */
[----:B------:R-:W2:Y:S04]  /*59200*/  LDL.LU R7, [R1+0x20e0] ;  /* 0x0020e00001077983 */ /* 0x000ea80000300800 */
[----:B------:R-:W3:Y:S04]  /*59210*/  LDL.LU R10, [R1+0x20dc] ;  /* 0x0020dc00010a7983 */ /* 0x000ee80000300800 */
[----:B------:R-:W3:Y:S04]  /*59220*/  LDL.LU R11, [R1+0x20d8] ;  /* 0x0020d800010b7983 */ /* 0x000ee80000300800 */
[----:B------:R-:W4:Y:S04]  /*59230*/  LDL.LU R14, [R1+0x20d4] ;  /* 0x0020d400010e7983 */ /* 0x000f280000300800 */
[----:B------:R-:W4:Y:S04]  /*59240*/  LDL.LU R15, [R1+0x20d0] ;  /* 0x0020d000010f7983 */ /* 0x000f280000300800 */
        /* <DEDUP_REMOVED lines=23> */
[----:B------:R-:W-:Y:S08]  /*593c0*/  HMMA.1688.F32.TF32 R152, R244, R24, R152 ;  /* 0x00000018f498723c */ /* 0x000ff00000081098 */
[C---:B---3--:R-:W-:Y:S08]  /*593d0*/  HMMA.1688.F32.TF32 R72, R240.reuse, R10, R72 ;  /* 0x0000000af048723c */ /* 0x048ff00000081048 */
[C---:B----4-:R-:W-:Y:S08]  /*593e0*/  HMMA.1688.F32.TF32 R76, R240.reuse, R14, R76 ;  /* 0x0000000ef04c723c */ /* 0x050ff0000008104c */
[C---:B-----5:R-:W-:Y:S08]  /*593f0*/  HMMA.1688.F32.TF32 R100, R240.reuse, R18, R100 ;  /* 0x00000012f064723c */ /* 0x060ff00000081064 */
[C---:B--2---:R-:W-:Y:S08]  /*59400*/  HMMA.1688.F32.TF32 R104, R240.reuse, R22, R104 ;  /* 0x00000016f068723c */ /* 0x044ff00000081068 */
        /* <DEDUP_REMOVED lines=13> */
[----:B------:R-:W-:-:S03]  /*594e0*/  IMAD.MOV.U32 R24, RZ, RZ, R137 ;  /* 0x000000ffff187224 */ /* 0x000fc600078e0089 */
[----:B------:R-:W2:Y:S04]  /*594f0*/  LDL.LU.64 R136, [R1+0x2068] ;  /* 0x0020680001887983 */ /* 0x000ea80000300a00 */
[----:B------:R-:W-:Y:S04]  /*59500*/  STL.64 [R1+0x400], R204 ;  /* 0x000400cc01007387 */ /* 0x000fe80000100a00 */
[----:B------:R1:W-:Y:S04]  /*59510*/  STL.64 [R1+0x408], R206 ;  /* 0x000408ce01007387 */ /* 0x0003e80000100a00 */
[----:B-1----:R-:W3:Y:S04]  /*59520*/  LDL.LU.64 R206, [R1+0x2060] ;  /* 0x0020600001ce7983 */ /* 0x002ee80000300a00 */
        /* <DEDUP_REMOVED lines=45> */
[C---:B------:R-:W-:Y:S08]  /*59800*/  HMMA.1688.F32.TF32 R176, R244.reuse, R60, R176 ;  /* 0x0000003cf4b0723c */ /* 0x040ff000000810b0 */
[C---:B------:R-:W-:Y:S08]  /*59810*/  HMMA.1688.F32.TF32 R180, R244.reuse, R56, R180 ;  /* 0x00000038f4b4723c */ /* 0x040ff000000810b4 */
[C---:B------:R-:W-:Y:S08]  /*59820*/  HMMA.1688.F32.TF32 R224, R244.reuse, R52, R224 ;  /* 0x00000034f4e0723c */ /* 0x040ff000000810e0 */
[C---:B------:R-:W-:Y:S08]  /*59830*/  HMMA.1688.F32.TF32 R188, R244.reuse, R48, R188 ;  /* 0x00000030f4bc723c */ /* 0x040ff000000810bc */
[----:B------:R-:W-:Y:S08]  /*59840*/  HMMA.1688.F32.TF32 R228, R244, R44, R228 ;  /* 0x0000002cf4e4723c */ /* 0x000ff000000810e4 */
[----:B--2---:R-:W-:Y:S07]  /*59850*/  HMMA.1688.F32.TF32 R72, R240, R6, R72 ;  /* 0x00000006f048723c */ /* 0x004fee0000081048 */
[----:B------:R-:W-:-:S02]  /*59860*/  MOV R240, R79 ;  /* 0x0000004f00f07202 */ /* 0x000fc40000000f00 */
[----:B------:R-:W2:Y:S01]  /*59870*/  LDL.LU R79, [R1+0x1fa4] ;  /* 0x001fa400014f7983 */ /* 0x000ea20000300800 */
        /* <DEDUP_REMOVED lines=8> */
[----:B------:R-:W-:-:S03]  /*59900*/  IMAD.MOV.U32 R243, RZ, RZ, R0 ;  /* 0x000000fffff37224 */ /* 0x000fc600078e0000 */
[----:B------:R-:W-:Y:S04]  /*59910*/  STL.64 [R1+0x250], R72 ;  /* 0x0002504801007387 */ /* 0x000fe80000100a00 */
[----:B------:R-:W-:Y:S04]  /*59920*/  STL.64 [R1+0x258], R74 ;  /* 0x0002584a01007387 */ /* 0x000fe80000100a00 */
[----:B------:R-:W3:Y:S04]  /*59930*/  LDL.LU R241, [R1+0xf4] ;  /* 0x0000f40001f17983 */ /* 0x000ee80000300800 */
[----:B------:R-:W3:Y:S04]  /*59940*/  LDL.LU R242, [R1+0xf8] ;  /* 0x0000f80001f27983 */ /* 0x000ee80000300800 */
[----:B------:R-:W3:Y:S04]  /*59950*/  LDL.LU R0, [R1+0x1fa0] ;  /* 0x001fa00001007983 */ /* 0x000ee80000300800 */
[----:B------:R-:W-:Y:S04]  /*59960*/  LDS R72, [R3+0x83880] ;  /* 0x0838800003487984 */ /* 0x000fe80000000800 */
[----:B------:R-:W-:Y:S04]  /*59970*/  LDS R74, [R3+0x83c80] ;  /* 0x083c8000034a7984 */ /* 0x000fe80000000800 */
[----:B------:R-:W-:Y:S04]  /*59980*/  LDS R73, [R252+0x83880] ;  /* 0x08388000fc497984 */ /* 0x000fe80000000800 */
[----:B------:R-:W-:Y:S01]  /*59990*/  LDS R75, [R252+0x83c80] ;  /* 0x083c8000fc4b7984 */ /* 0x000fe20000000800 */
        /* <DEDUP_REMOVED lines=11> */
[C---:B------:R-:W-:Y:S03]  /*59a50*/  HMMA.1688.F32.TF32 R100, R244.reuse, R26, R100 ;  /* 0x0000001af464723c */ /* 0x040fe60000081064 */
[----:B------:R-:W-:Y:S04]  /*59a60*/  LDS R76, [R65+0x83880] ;  /* 0x08388000414c7984 */ /* 0x000fe80000000800 */
[----:B------:R-:W-:Y:S04]  /*59a70*/  LDS R78, [R65+0x83c80] ;  /* 0x083c8000414e7984 */ /* 0x000fe80000000800 */
[----:B-1----:R-:W2:Y:S04]  /*59a80*/  LDL.LU.64 R90, [R1+0x1f98] ;  /* 0x001f9800015a7983 */ /* 0x002ea80000300a00 */
[----:B------:R-:W2:Y:S04]  /*59a90*/  LDL.LU.64 R88, [R1+0x1f90] ;  /* 0x001f900001587983 */ /* 0x000ea80000300a00 */
[----:B------:R-:W-:Y:S04]  /*59aa0*/  STL.64 [R1+0xe0], R68 ;  /* 0x0000e04401007387 */ /* 0x000fe80000100a00 */
[----:B------:R1:W-:Y:S01]  /*59ab0*/  STL.64 [R1+0xe8], R70 ;  /* 0x0000e84601007387 */ /* 0x0003e20000100a00 */
[C---:B---3--:R-:W-:Y:S03]  /*59ac0*/  HMMA.1688.F32.TF32 R240, R244.reuse, R46, R240 ;  /* 0x0000002ef4f0723c */ /* 0x048fe600000810f0 */
[----:B------:R-:W-:Y:S04]  /*59ad0*/  LDS R77, [R2+0x83880] ;  /* 0x08388000024d7984 */ /* 0x000fe80000000800 */
[----:B------:R-:W3:Y:S04]  /*59ae0*/  LDS R79, [R2+0x83c80] ;  /* 0x083c8000024f7984 */ /* 0x000ee80000000800 */
        /* <DEDUP_REMOVED lines=11> */
[----:B------:R-:W-:Y:S01]  /*59ba0*/  STL.64 [R1+0x208], R242 ;  /* 0x000208f201007387 */ /* 0x000fe20000100a00 */
[----:B------:R-:W-:Y:S08]  /*59bb0*/  HMMA.1688.F32.TF32 R124, R244, R14, R124 ;  /* 0x0000000ef47c723c */ /* 0x000ff0000008107c */
[----:B---3--:R-:W-:Y:S08]  /*59bc0*/  HMMA.1688.F32.TF32 R228, R76, R46, R228 ;  /* 0x0000002e4ce4723c */ /* 0x008ff000000810e4 */
[C---:B--2---:R-:W-:Y:S11]  /*59bd0*/  HMMA.1688.F32.TF32 R236, R244.reuse, R42, R236 ;  /* 0x0000002af4ec723c */ /* 0x044ff600000810ec */
[----:B------:R-:W-:Y:S11]  /*59be0*/  @!UPT UIADD3 URZ, URZ, URZ, URZ ;  /* 0x0000003f3f3ff290 */ /* 0x000ff6000fffe03f */
[----:B------:R-:W-:Y:S01]  /*59bf0*/  @!UPT UIADD3 URZ, URZ, URZ, URZ ;  /* 0x0000003f3f3ff290 */ /* 0x000fe2000fffe03f */
[----:B------:R-:W-:Y:S04]  /*59c00*/  STL.64 [R1+0x1f0], R236 ;  /* 0x0001f0ec01007387 */ /* 0x000fe80000100a00 */
[----:B------:R1:W-:Y:S02]  /*59c10*/  STL.64 [R1+0x1f8], R238 ;  /* 0x0001f8ee01007387 */ /* 0x0003e40000100a00 */
[C---:B-1----:R-:W-:Y:S08]  /*59c20*/  HMMA.1688.F32.TF32 R236, R244.reuse, R34, R68 ;  /* 0x00000022f4ec723c */ /* 0x042ff00000081044 */
[C---:B------:R-:W-:Y:S08]  /*59c30*/  HMMA.1688.F32.TF32 R68, R244.reuse, R30, R88 ;  /* 0x0000001ef444723c */ /* 0x040ff00000081058 */
[C---:B------:R-:W-:Y:S07]  /*59c40*/  HMMA.1688.F32.TF32 R88, R244.reuse, R22, R104 ;  /* 0x00000016f458723c */ /* 0x040fee0000081068 */
[----:B------:R-:W-:Y:S04]  /*59c50*/  STL.64 [R1+0x1d0], R236 ;  /* 0x0001d0ec01007387 */ /* 0x000fe80000100a00 */
[----:B------:R-:W-:Y:S04]  /*59c60*/  STL.64 [R1+0x1d8], R238 ;  /* 0x0001d8ee01007387 */ /* 0x000fe80000100a00 */
[----:B------:R-:W-:Y:S04]  /*59c70*/  STL.64 [R1+0x1c0], R68 ;  /* 0x0001c04401007387 */ /* 0x000fe80000100a00 */
[----:B------:R1:W-:Y:S02]  /*59c80*/  STL.64 [R1+0x1c8], R70 ;  /* 0x0001c84601007387 */ /* 0x0003e40000100a00 */
[C---:B-1----:R-:W-:Y:S02]  /*59c90*/  HMMA.1688.F32.TF32 R68, R244.reuse, R18, R108 ;  /* 0x00000012f444723c */ /* 0x042fe4000008106c */
[----:B------:R-:W-:Y:S04]  /*59ca0*/  STL.64 [R1+0x1b0], R100 ;  /* 0x0001b06401007387 */ /* 0x000fe80000100a00 */
[----:B------:R-:W-:Y:S04]  /*59cb0*/  STL.64 [R1+0x1b8], R102 ;  /* 0x0001b86601007387 */ /* 0x000fe80000100a00 */
[----:B------:R-:W-:Y:S04]  /*59cc0*/  STL.64 [R1+0x1a0], R88 ;  /* 0x0001a05801007387 */ /* 0x000fe80000100a00 */
[----:B------:R1:W-:Y:S04]  /*59cd0*/  STL.64 [R1+0x1a8], R90 ;  /* 0x0001a85a01007387 */ /* 0x0003e80000100a00 */
[----:B------:R-:W-:Y:S05]  /*59ce0*/  STL [R1+0x1f3c], R124 ;  /* 0x001f3c7c01007387 */ /* 0x000fea0000100800 */
[----:B------:R-:W-:Y:S01]  /*59cf0*/  STL.64 [R1+0x340], R68 ;  /* 0x0003404401007387 */ /* 0x000fe20000100a00 */
[C---:B-1----:R-:W-:Y:S03]  /*59d00*/  HMMA.1688.F32.TF32 R88, R244.reuse, R10, R112 ;  /* 0x0000000af458723c */ /* 0x042fe60000081070 */
[----:B------:R1:W-:Y:S05]  /*59d10*/  STL.64 [R1+0x348], R70 ;  /* 0x0003484601007387 */ /* 0x0003ea0000100a00 */
[----:B-1----:R-:W-:Y:S01]  /*59d20*/  HMMA.1688.F32.TF32 R68, R244, R6, R132 ;  /* 0x00000006f444723c */ /* 0x002fe20000081084 */
[----:B------:R-:W-:Y:S04]  /*59d30*/  STL [R1+0x1f38], R125 ;  /* 0x001f387d01007387 */ /* 0x000fe80000100800 */
[----:B------:R-:W-:Y:S04]  /*59d40*/  STL [R1+0x1f34], R126 ;  /* 0x001f347e01007387 */ /* 0x000fe80000100800 */
[----:B------:R-:W-:Y:S06]  /*59d50*/  STL [R1+0x1f30], R127 ;  /* 0x001f307f01007387 */ /* 0x000fec0000100800 */
[----:B------:R-:W-:Y:S04]  /*59d60*/  STL.64 [R1+0x330], R88 ;  /* 0x0003305801007387 */ /* 0x000fe80000100a00 */
[----:B------:R-:W-:Y:S01]  /*59d70*/  STL.64 [R1+0x338], R90 ;  /* 0x0003385a01007387 */ /* 0x000fe20000100a00 */
[----:B------:R-:W-:Y:S08]  /*59d80*/  HMMA.1688.F32.TF32 R100, R72, R66, R120 ;  /* 0x000000424864723c */ /* 0x000ff00000081078 */
[----:B------:R-:W-:Y:S01]  /*59d90*/  HMMA.1688.F32.TF32 R240, R244, R38, R84 ;  /* 0x00000026f4f0723c */ /* 0x000fe20000081054 */
[----:B------:R-:W-:Y:S04]  /*59da0*/  STL.64 [R1+0x190], R68 ;  /* 0x0001904401007387 */ /* 0x000fe80000100a00 */
[----:B------:R4:W-:Y:S01]  /*59db0*/  STL.64 [R1+0x198], R70 ;  /* 0x0001984601007387 */ /* 0x0009e20000100a00 */
[----:B------:R-:W-:Y:S01]  /*59dc0*/  IMAD.MOV.U32 R106, RZ, RZ, R13 ;  /* 0x000000ffff6a7224 */ /* 0x000fe200078e000d */
[----:B------:R-:W-:Y:S01]  /*59dd0*/  MOV R107, R12 ;  /* 0x0000000c006b7202 */ /* 0x000fe20000000f00 */
[----:B------:R-:W-:-:S02]  /*59de0*/  IMAD.MOV.U32 R104, RZ, RZ, R17 ;  /* 0x000000ffff687224 */ /* 0x000fc400078e0011 */
[----:B------:R-:W-:Y:S01]  /*59df0*/  IMAD.MOV.U32 R105, RZ, RZ, R16 ;  /* 0x000000ffff697224 */ /* 0x000fe200078e0010 */
[----:B------:R-:W-:Y:S01]  /*59e00*/  HMMA.1688.F32.TF32 R236, R76, R38, R192 ;  /* 0x000000264cec723c */ /* 0x000fe200000810c0 */
[----:B------:R-:W-:Y:S04]  /*59e10*/  LDS R133, [R2+0x84000] ;  /* 0x0840000002857984 */ /* 0x000fe80000000800 */
[----:B------:R-:W-:Y:S03]  /*59e20*/  LDS R135, [R2+0x84400] ;  /* 0x0844000002877984 */ /* 0x000fe60000000800 */
[C---:B----4-:R-:W-:Y:S11]  /*59e30*/  HMMA.1688.F32.TF32 R68, R72.reuse, R58, R128 ;  /* 0x0000003a4844723c */ /* 0x050ff60000081080 */
[----:B------:R-:W-:Y:S11]  /*59e40*/  @!UPT UIADD3 URZ, URZ, URZ, URZ ;  /* 0x0000003f3f3ff290 */ /* 0x000ff6000fffe03f */
[----:B------:R-:W-:Y:S02]  /*59e50*/  @!UPT UIADD3 URZ, URZ, URZ, URZ ;  /* 0x0000003f3f3ff290 */ /* 0x000fe4000fffe03f */
[----:B------:R-:W-:Y:S01]  /*59e60*/  MOV R123, R68 ;  /* 0x00000044007b7202 */ /* 0x000fe20000000f00 */
        /* <DEDUP_REMOVED lines=10> */
[C---:B------:R-:W-:Y:S08]  /*59f10*/  HMMA.1688.F32.TF32 R68, R72.reuse, R50, R136 ;  /* 0x000000324844723c */ /* 0x040ff00000081088 */
[C---:B-----5:R-:W-:Y:S11]  /*59f20*/  HMMA.1688.F32.TF32 R88, R72.reuse, R62, R184 ;  /* 0x0000003e4858723c */ /* 0x060ff600000810b8 */
[----:B------:R-:W-:Y:S05]  /*59f30*/  @!UPT UIADD3 URZ, URZ, URZ, URZ ;  /* 0x0000003f3f3ff290 */ /* 0x000fea000fffe03f */
[----:B------:R-:W-:Y:S02]  /*59f40*/  IMAD.MOV.U32 R139, RZ, RZ, R68 ;  /* 0x000000ffff8b7224 */ /* 0x000fe400078e0044 */
[----:B------:R-:W-:Y:S02]  /*59f50*/  IMAD.MOV.U32 R138, RZ, RZ, R69 ;  /* 0x000000ffff8a7224 */ /* 0x000fe400078e0045 */
[----:B------:R-:W-:Y:S02]  /*59f60*/  IMAD.MOV.U32 R137, RZ, RZ, R70 ;  /* 0x000000ffff897224 */ /* 0x000fe400078e0046 */
[----:B------:R-:W-:Y:S02]  /*59f70*/  IMAD.MOV.U32 R136, RZ, RZ, R71 ;  /* 0x000000ffff887224 */ /* 0x000fe400078e0047 */
[----:B------:R-:W-:Y:S01]  /*59f80*/  HMMA.1688.F32.TF32 R68, R72, R42, R92 ;  /* 0x0000002a4844723c */ /* 0x000fe2000008105c */
[----:B------:R-:W-:Y:S04]  /*59f90*/  STL.64 [R1+0x320], R100 ;  /* 0x0003206401007387 */ /* 0x000fe80000100a00 */
[----:B------:R-:W-:Y:S04]  /*59fa0*/  STL.64 [R1+0x328], R102 ;  /* 0x0003286601007387 */ /* 0x000fe80000100a00 */
[----:B------:R-:W-:Y:S04]  /*59fb0*/  STL.64 [R1+0x310], R88 ;  /* 0x0003105801007387 */ /* 0x000fe80000100a00 */
[----:B------:R-:W-:Y:S04]  /*59fc0*/  STL.64 [R1+0x318], R90 ;  /* 0x0003185a01007387 */ /* 0x000fe80000100a00 */
[----:B------:R1:W-:Y:S04]  /*59fd0*/  STL [R1+0x1f4c], R120 ;  /* 0x001f4c7801007387 */ /* 0x0003e80000100800 */
[----:B------:R2:W-:Y:S04]  /*59fe0*/  STL [R1+0x1f48], R122 ;  /* 0x001f487a01007387 */ /* 0x0005e80000100800 */
[----:B------:R3:W-:Y:S01]  /*59ff0*/  STL [R1+0x1f44], R123 ;  /* 0x001f447b01007387 */ /* 0x0007e20000100800 */
[----:B-1----:R-:W-:-:S03]  /*5a000*/  MOV R120, R68 ;  /* 0x0000004400787202 */ /* 0x002fc60000000f00 */
[----:B------:R1:W-:Y:S01]  /*5a010*/  STL [R1+0x1f40], R121 ;  /* 0x001f407901007387 */ /* 0x0003e20000100800 */
[----:B--2---:R-:W-:Y:S02]  /*5a020*/  IMAD.MOV.U32 R122, RZ, RZ, R69 ;  /* 0x000000ffff7a7224 */ /* 0x004fe400078e0045 */
[----:B---3--:R-:W-:Y:S02]  /*5a030*/  IMAD.MOV.U32 R123, RZ, RZ, R70 ;  /* 0x000000ffff7b7224 */ /* 0x008fe400078e0046 */
[----:B-1----:R-:W-:Y:S02]  /*5a040*/  IMAD.MOV.U32 R121, RZ, RZ, R71 ;  /* 0x000000ffff797224 */ /* 0x002fe400078e0047 */
[C---:B------:R-:W-:Y:S08]  /*5a050*/  HMMA.1688.F32.TF32 R68, R72.reuse, R38, R140 ;  /* 0x000000264844723c */ /* 0x040ff0000008108c */
[----:B------:R-:W-:Y:S01]  /*5a060*/  HMMA.1688.F32.TF32 R88, R72, R46, R196 ;  /* 0x0000002e4858723c */ /* 0x000fe200000810c4 */
[----:B------:R-:W-:Y:S04]  /*5a070*/  STL [R1+0x1f5c], R128 ;  /* 0x001f5c8001007387 */ /* 0x000fe80000100800 */
[----:B------:R-:W-:Y:S03]  /*5a080*/  STL [R1+0x1f58], R129 ;  /* 0x001f588101007387 */ /* 0x000fe60000100800 */
[----:B------:R-:W-:Y:S01]  /*5a090*/  HMMA.1688.F32.TF32 R244, R76, R30, R232 ;  /* 0x0000001e4cf4723c */ /* 0x000fe200000810e8 */
[----:B------:R-:W-:Y:S01]  /*5a0a0*/  IMAD.MOV.U32 R87, RZ, RZ, R240 ;  /* 0x000000ffff577224 */ /* 0x000fe200078e00f0 */
[----:B------:R-:W-:Y:S06]  /*5a0b0*/  LDSM.16.M88.4 R36, [R0+0x20100] ;  /* 0x020100000024783b */ /* 0x000fec0000000200 */
[----:B------:R-:W-:Y:S01]  /*5a0c0*/  IMAD.MOV.U32 R143, RZ, RZ, R68 ;  /* 0x000000ffff8f7224 */ /* 0x000fe200078e0044 */
[----:B------:R-:W-:Y:S01]  /*5a0d0*/  MOV R141, R70 ;  /* 0x00000046008d7202 */ /* 0x000fe20000000f00 */
[----:B------:R-:W-:-:S02]  /*5a0e0*/  IMAD.MOV.U32 R142, RZ, RZ, R69 ;  /* 0x000000ffff8e7224 */ /* 0x000fc400078e0045 */
[----:B------:R-:W-:Y:S01]  /*5a0f0*/  IMAD.MOV.U32 R140, RZ, RZ, R71 ;  /* 0x000000ffff8c7224 */ /* 0x000fe200078e0047 */
[----:B------:R-:W-:Y:S01]  /*5a100*/  HMMA.1688.F32.TF32 R204, R76, R66, R172 ;  /* 0x000000424ccc723c */ /* 0x000fe200000810ac */
[----:B------:R-:W-:Y:S01]  /*5a110*/  IMAD.MOV.U32 R86, RZ, RZ, R241 ;  /* 0x000000ffff567224 */ /* 0x000fe200078e00f1 */
[----:B------:R-:W-:Y:S06]  /*5a120*/  LDSM.16.M88.4 R44, [R0+0x28100] ;  /* 0x02810000002c783b */ /* 0x000fec0000000200 */
[C---:B------:R-:W-:Y:S01]  /*5a130*/  HMMA.1688.F32.TF32 R68, R72.reuse, R34, R96 ;  /* 0x000000224844723c */ /* 0x040fe20000081060 */
[----:B------:R-:W-:Y:S04]  /*5a140*/  STL [R1+0x1f54], R130 ;  /* 0x001f548201007387 */ /* 0x000fe80000100800 */
[----:B------:R-:W-:Y:S04]  /*5a150*/  STL [R1+0x1f50], R131 ;  /* 0x001f508301007387 */ /* 0x000fe80000100800 */
[----:B------:R-:W-:Y:S04]  /*5a160*/  STL.64 [R1+0x2d0], R88 ;  /* 0x0002d05801007387 */ /* 0x000fe80000100a00 */
[----:B------:R1:W-:Y:S02]  /*5a170*/  STL.64 [R1+0x2d8], R90 ;  /* 0x0002d85a01007387 */ /* 0x0003e40000100a00 */
[----:B-1----:R-:W-:Y:S08]  /*5a180*/  HMMA.1688.F32.TF32 R88, R72, R30, R144 ;  /* 0x0000001e4858723c */ /* 0x002ff00000081090 */
[----:B------:R-:W-:Y:S01]  /*5a190*/  HMMA.1688.F32.TF32 R28, R76, R22, R200 ;  /* 0x000000164c1c723c */ /* 0x000fe200000810c8 */
[----:B------:R-:W-:Y:S01]  /*5a1a0*/  IMAD.MOV.U32 R128, RZ, RZ, R68 ;  /* 0x000000ffff807224 */ /* 0x000fe200078e0044 */
[----:B------:R-:W-:Y:S01]  /*5a1b0*/  LDS R200, [R3+0x84080] ;  /* 0x0840800003c87984 */ /* 0x000fe20000000800 */
[----:B------:R-:W-:-:S02]  /*5a1c0*/  IMAD.MOV.U32 R129, RZ, RZ, R69 ;  /* 0x000000ffff817224 */ /* 0x000fc400078e0045 */
[----:B------:R-:W-:Y:S01]  /*5a1d0*/  IMAD.MOV.U32 R130, RZ, RZ, R70 ;  /* 0x000000ffff827224 */ /* 0x000fe200078e0046 */
[----:B------:R-:W-:Y:S01]  /*5a1e0*/  LDS R202, [R3+0x84480] ;  /* 0x0844800003ca7984 */ /* 0x000fe20000000800 */
[----:B------:R-:W-:Y:S02]  /*5a1f0*/  IMAD.MOV.U32 R131, RZ, RZ, R71 ;  /* 0x000000ffff837224 */ /* 0x000fe400078e0047 */
[----:B------:R-:W-:Y:S08]  /*5a200*/  HMMA.1688.F32.TF32 R68, R72, R26, R208 ;  /* 0x0000001a4844723c */ /* 0x000ff000000810d0 */
[C---:B------:R-:W-:Y:S08]  /*5a210*/  HMMA.1688.F32.TF32 R56, R76.reuse, R58, R180 ;  /* 0x0000003a4c38723c */ /* 0x040ff000000810b4 */
[C---:B------:R-:W-:Y:S01]  /*5a220*/  HMMA.1688.F32.TF32 R52, R76.reuse, R54, R224 ;  /* 0x000000364c34723c */ /* 0x040fe200000810e0 */
[----:B------:R-:W-:Y:S07]  /*5a230*/  STL.64 [R1+0x290], R88 ;  /* 0x0002905801007387 */ /* 0x000fee0000100a00 */
[----:B------:R-:W-:Y:S01]  /*5a240*/  HMMA.1688.F32.TF32 R40, R76, R42, R116 ;  /* 0x0000002a4c28723c */ /* 0x000fe20000081074 */
[----:B------:R-:W-:Y:S01]  /*5a250*/  IMAD.MOV.U32 R85, RZ, RZ, R242 ;  /* 0x000000ffff557224 */ /* 0x000fe200078e00f2 */
[----:B------:R-:W-:Y:S01]  /*5a260*/  LDS R201, [R252+0x84080] ;  /* 0x08408000fcc97984 */ /* 0x000fe20000000800 */
[----:B------:R-:W-:-:S05]  /*5a270*/  IMAD.MOV.U32 R84, RZ, RZ, R243 ;  /* 0x000000ffff547224 */ /* 0x000fca00078e00f3 */
[----:B------:R-:W-:Y:S01]  /*5a280*/  HMMA.1688.F32.TF32 R184, R72, R22, R80 ;  /* 0x0000001648b8723c */ /* 0x000fe20000081050 */
[----:B------:R-:W-:Y:S01]  /*5a290*/  IMAD.MOV.U32 R103, RZ, RZ, R65 ;  /* 0x000000ffff677224 */ /* 0x000fe200078e0041 */
[----:B------:R-:W-:Y:S06]  /*5a2a0*/  LDS R203, [R252+0x84480] ;  /* 0x08448000fccb7984 */ /* 0x000fec0000000800 */
[C---:B------:R-:W-:Y:S08]  /*5a2b0*/  HMMA.1688.F32.TF32 R208, R76.reuse, R62, R176 ;  /* 0x0000003e4cd0723c */ /* 0x040ff000000810b0 */
[----:B------:R-:W-:Y:S01]  /*5a2c0*/  HMMA.1688.F32.TF32 R224, R76, R50, R188 ;  /* 0x000000324ce0723c */ /* 0x000fe200000810bc */
[----:B------:R-:W-:Y:S01]  /*5a2d0*/  IMAD.MOV.U32 R235, RZ, RZ, R28 ;  /* 0x000000ffffeb7224 */ /* 0x000fe200078e001c */
[----:B------:R-:W-:Y:S01]  /*5a2e0*/  MOV R232, R31 ;  /* 0x0000001f00e87202 */ /* 0x000fe20000000f00 */
[----:B------:R-:W-:-:S02]  /*5a2f0*/  IMAD.MOV.U32 R234, RZ, RZ, R29 ;  /* 0x000000ffffea7224 */ /* 0x000fc400078e001d */
[----:B------:R-:W-:Y:S01]  /*5a300*/  IMAD.MOV.U32 R233, RZ, RZ, R30 ;  /* 0x000000ffffe97224 */ /* 0x000fe200078e001e */
[----:B------:R-:W-:Y:S02]  /*5a310*/  STL.64 [R1+0x298], R90 ;  /* 0x0002985a01007387 */ /* 0x000fe40000100a00 */
[----:B------:R-:W-:Y:S02]  /*5a320*/  HMMA.1688.F32.TF32 R28, R76, R18, R212 ;  /* 0x000000124c1c723c */ /* 0x000fe400000810d4 */
[----:B------:R-:W-:Y:S04]  /*5a330*/  STL [R1+0x1f08], R204 ;  /* 0x001f08cc01007387 */ /* 0x000fe80000100800 */
[----:B------:R-:W-:Y:S04]  /*5a340*/  STL [R1+0x1f04], R205 ;  /* 0x001f04cd01007387 */ /* 0x000fe80000100800 */
[----:B------:R-:W-:Y:S04]  /*5a350*/  STL [R1+0x1f00], R206 ;  /* 0x001f00ce01007387 */ /* 0x000fe80000100800 */
[----:B------:R-:W-:Y:S01]  /*5a360*/  STL [R1+0x1efc], R207 ;  /* 0x001efccf01007387 */ /* 0x000fe20000100800 */
[----:B------:R-:W-:-:S03]  /*5a370*/  MOV R147, R68 ;  /* 0x0000004400937202 */ /* 0x000fc60000000f00 */
[----:B------:R-:W-:Y:S01]  /*5a380*/  STL [R1+0x1f10], R208 ;  /* 0x001f10d001007387 */ /* 0x000fe20000100800 */
[----:B------:R-:W-:-:S03]  /*5a390*/  IMAD.MOV.U32 R146, RZ, RZ, R69 ;  /* 0x000000ffff927224 */ /* 0x000fc600078e0045 */
[----:B------:R-:W-:Y:S01]  /*5a3a0*/  STL [R1+0x1f0c], R209 ;  /* 0x001f0cd101007387 */ /* 0x000fe20000100800 */
[----:B------:R-:W-:Y:S02]  /*5a3b0*/  IMAD.MOV.U32 R145, RZ, RZ, R70 ;  /* 0x000000ffff917224 */ /* 0x000fe400078e0046 */
[----:B------:R-:W-:Y:S01]  /*5a3c0*/  IMAD.MOV.U32 R144, RZ, RZ, R71 ;  /* 0x000000ffff907224 */ /* 0x000fe200078e0047 */
[----:B------:R-:W-:Y:S01]  /*5a3d0*/  STL [R1+0x1ef8], R210 ;  /* 0x001ef8d201007387 */ /* 0x000fe20000100800 */
[----:B------:R-:W-:Y:S03]  /*5a3e0*/  HMMA.1688.F32.TF32 R68, R72, R18, R156 ;  /* 0x000000124844723c */ /* 0x000fe6000008109c */
[----:B------:R-:W-:Y:S04]  /*5a3f0*/  STL [R1+0x1ef4], R211 ;  /* 0x001ef4d301007387 */ /* 0x000fe80000100800 */
[----:B------:R-:W-:Y:S04]  /*5a400*/  STL.64 [R1+0x170], R56 ;  /* 0x0001703801007387 */ /* 0x000fe80000100a00 */
[----:B------:R-:W-:Y:S04]  /*5a410*/  STL.64 [R1+0x178], R58 ;  /* 0x0001783a01007387 */ /* 0x000fe80000100a00 */
[----:B------:R-:W-:Y:S04]  /*5a420*/  STL [R1+0x1f1c], R224 ;  /* 0x001f1ce001007387 */ /* 0x000fe80000100800 */
[----:B------:R-:W-:Y:S04]  /*5a430*/  STL.64 [R1+0x160], R52 ;  /* 0x0001603401007387 */ /* 0x000fe80000100a00 */
[----:B------:R-:W-:Y:S04]  /*5a440*/  STL.64 [R1+0x168], R54 ;  /* 0x0001683601007387 */ /* 0x000fe80000100a00 */
[----:B------:R-:W-:Y:S04]  /*5a450*/  STL [R1+0x1f18], R225 ;  /* 0x001f18e101007387 */ /* 0x000fe80000100800 */
[----:B------:R-:W-:Y:S04]  /*5a460*/  STL [R1+0x1f14], R226 ;  /* 0x001f14e201007387 */ /* 0x000fe80000100800 */
[----:B------:R-:W-:Y:S04]  /*5a470*/  STL [R1+0x1ef0], R227 ;  /* 0x001ef0e301007387 */ /* 0x000fe80000100800 */
[----:B------:R1:W-:Y:S04]  /*5a480*/  STL [R1+0x1f2c], R228 ;  /* 0x001f2ce401007387 */ /* 0x0003e80000100800 */
[----:B------:R2:W-:Y:S04]  /*5a490*/  STL [R1+0x1f28], R229 ;  /* 0x001f28e501007387 */ /* 0x0005e80000100800 */
[----:B------:R3:W-:Y:S01]  /*5a4a0*/  STL [R1+0x1f24], R230 ;  /* 0x001f24e601007387 */ /* 0x0007e20000100800 */
[----:B-1----:R-:W-:-:S03]  /*5a4b0*/  IMAD.MOV.U32 R228, RZ, RZ, R28 ;  /* 0x000000ffffe47224 */ /* 0x002fc600078e001c */
[----:B------:R1:W-:Y:S01]  /*5a4c0*/  STL [R1+0x1f20], R231 ;  /* 0x001f20e701007387 */ /* 0x0003e20000100800 */
[----:B--2---:R-:W-:Y:S01]  /*5a4d0*/  IMAD.MOV.U32 R229, RZ, RZ, R29 ;  /* 0x000000ffffe57224 */ /* 0x004fe200078e001d */
[----:B------:R-:W-:Y:S01]  /*5a4e0*/  MOV R157, R70 ;  /* 0x00000046009d7202 */ /* 0x000fe20000000f00 */
[----:B------:R-:W-:Y:S01]  /*5a4f0*/  IMAD.MOV.U32 R159, RZ, RZ, R68 ;  /* 0x000000ffff9f7224 */ /* 0x000fe200078e0044 */
[----:B------:R-:W-:Y:S01]  /*5a500*/  HMMA.1688.F32.TF32 R196, R72, R10, R164 ;  /* 0x0000000a48c4723c */ /* 0x000fe200000810a4 */
[----:B---3--:R-:W-:Y:S01]  /*5a510*/  IMAD.MOV.U32 R230, RZ, RZ, R30 ;  /* 0x000000ffffe67224 */ /* 0x008fe200078e001e */
[----:B------:R-:W-:Y:S01]  /*5a520*/  LDSM.16.M88.4 R16, [R0+0xc100] ;  /* 0x00c100000010783b */ /* 0x000fe20000000200 */
[----:B-1----:R-:W-:Y:S01]  /*5a530*/  IMAD.MOV.U32 R231, RZ, RZ, R31 ;  /* 0x000000ffffe77224 */ /* 0x002fe200078e001f */
[----:B------:R-:W-:Y:S01]  /*5a540*/  MOV R89, R24 ;  /* 0x0000001800597202 */ /* 0x000fe20000000f00 */
[----:B------:R-:W-:-:S03]  /*5a550*/  IMAD.MOV.U32 R158, RZ, RZ, R69 ;  /* 0x000000ffff9e7224 */ /* 0x000fc600078e0045 */
[-C--:B------:R-:W-:Y:S01]  /*5a560*/  HMMA.1688.F32.TF32 R28, R76, R14.reuse, R216 ;  /* 0x0000000e4c1c723c */ /* 0x080fe200000810d8 */
[----:B------:R-:W-:Y:S01]  /*5a570*/  IMAD.MOV.U32 R156, RZ, RZ, R71 ;  /* 0x000000ffff9c7224 */ /* 0x000fe200078e0047 */
[----:B------:R-:W-:Y:S01]  /*5a580*/  LDSM.16.M88.4 R48, [R0+0x2c100] ;  /* 0x02c100000030783b */ /* 0x000fe20000000200 */
[----:B------:R-:W-:Y:S02]  /*5a590*/  IMAD.MOV.U32 R90, RZ, RZ, R21 ;  /* 0x000000ffff5a7224 */ /* 0x000fe400078e0015 */
[----:B------:R-:W-:Y:S01]  /*5a5a0*/  IMAD.MOV.U32 R91, RZ, RZ, R20 ;  /* 0x000000ffff5b7224 */ /* 0x000fe200078e0014 */
[----:B------:R-:W-:Y:S02]  /*5a5b0*/  STL.64 [R1+0x150], R40 ;  /* 0x0001502801007387 */ /* 0x000fe40000100a00 */
[----:B------:R-:W-:Y:S01]  /*5a5c0*/  HMMA.1688.F32.TF32 R68, R72, R14, R160 ;  /* 0x0000000e4844723c */ /* 0x000fe200000810a0 */
[----:B------:R-:W-:Y:S01]  /*5a5d0*/  IMAD.MOV.U32 R88, RZ, RZ, R25 ;  /* 0x000000ffff587224 */ /* 0x000fe200078e0019 */
[----:B------:R-:W-:Y:S04]  /*5a5e0*/  LDSM.16.M88.4 R52, [R0+0x30100] ;  /* 0x030100000034783b */ /* 0x000fe80000000200 */
[----:B------:R-:W-:Y:S02]  /*5a5f0*/  LDSM.16.M88.4 R56, [R0+0x34100] ;  /* 0x034100000038783b */ /* 0x000fe40000000200 */
[----:B------:R-:W-:Y:S02]  /*5a600*/  HMMA.1688.F32.TF32 R240, R76, R34, R148 ;  /* 0x000000224cf0723c */ /* 0x000fe40000081094 */
[----:B------:R-:W-:Y:S04]  /*5a610*/  LDSM.16.M88.4 R60, [R0+0x38100] ;  /* 0x03810000003c783b */ /* 0x000fe80000000200 */
[----:B------:R-:W-:Y:S02]  /*5a620*/  LDSM.16.M88.4 R64, [R0+0x3c100] ;  /* 0x03c100000040783b */ /* 0x000fe40000000200 */
[----:B------:R-:W-:Y:S01]  /*5a630*/  IMAD.MOV.U32 R209, RZ, RZ, R28 ;  /* 0x000000ffffd17224 */ /* 0x000fe200078e001c */
[----:B------:R-:W-:Y:S01]  /*5a640*/  MOV R204, R29 ;  /* 0x0000001d00cc7202 */ /* 0x000fe20000000f00 */
[----:B------:R-:W-:Y:S01]  /*5a650*/  IMAD.MOV.U32 R205, RZ, RZ, R30 ;  /* 0x000000ffffcd7224 */ /* 0x000fe200078e001e */
[----:B------:R-:W-:Y:S01]  /*5a660*/  LDS R132, [R103+0x84000] ;  /* 0x0840000067847984 */ /* 0x000fe20000000800 */
[----:B------:R-:W-:-:S02]  /*5a670*/  IMAD.MOV.U32 R206, RZ, RZ, R31 ;  /* 0x000000ffffce7224 */ /* 0x000fc400078e001f */
[----:B------:R-:W-:Y:S01]  /*5a680*/  HMMA.1688.F32.TF32 R28, R76, R10, R220 ;  /* 0x0000000a4c1c723c */ /* 0x000fe200000810dc */
[----:B------:R1:W-:Y:S01]  /*5a690*/  STL.64 [R1+0x158], R42 ;  /* 0x0001582a01007387 */ /* 0x0003e20000100a00 */
[----:B------:R-:W-:Y:S02]  /*5a6a0*/  IMAD.MOV.U32 R124, RZ, RZ, R68 ;  /* 0x000000ffff7c7224 */ /* 0x000fe400078e0044 */
[----:B------:R-:W-:Y:S01]  /*5a6b0*/  IMAD.MOV.U32 R125, RZ, RZ, R69 ;  /* 0x000000ffff7d7224 */ /* 0x000fe200078e0045 */
[----:B------:R-:W-:Y:S01]  /*5a6c0*/  LDSM.16.M88.4 R12, [R0+0x8100] ;  /* 0x00810000000c783b */ /* 0x000fe20000000200 */
[----:B------:R-:W-:Y:S02]  /*5a6d0*/  IMAD.MOV.U32 R126, RZ, RZ, R70 ;  /* 0x000000ffff7e7224 */ /* 0x000fe400078e0046 */
[----:B------:R-:W-:Y:S01]  /*5a6e0*/  IMAD.MOV.U32 R127, RZ, RZ, R71 ;  /* 0x000000ffff7f7224 */ /* 0x000fe200078e0047 */
[----:B------:R-:W-:Y:S01]  /*5a6f0*/  LDSM.16.M88.4 R20, [R0+0x10100] ;  /* 0x010100000014783b */ /* 0x000fe20000000200 */
[----:B------:R-:W-:Y:S03]  /*5a700*/  HMMA.1688.F32.TF32 R68, R72, R6, R168 ;  /* 0x000000064844723c */ /* 0x000fe600000810a8 */
[----:B------:R-:W-:Y:S04]  /*5a710*/  LDSM.16.M88.4 R32, [R0+0x1c100] ;  /* 0x01c100000020783b */ /* 0x000fe80000000200 */
[----:B------:R-:W-:Y:S07]  /*5a720*/  LDS R134, [R103+0x84400] ;  /* 0x0844000067867984 */ /* 0x000fee0000000800 */
[----:B------:R-:W-:Y:S01]  /*5a730*/  IMAD.MOV.U32 R215, RZ, RZ, R28 ;  /* 0x000000ffffd77224 */ /* 0x000fe200078e001c */
[----:B------:R-:W-:Y:S01]  /*5a740*/  MOV R212, R31 ;  /* 0x0000001f00d47202 */ /* 0x000fe20000000f00 */
[----:B------:R-:W-:-:S02]  /*5a750*/  IMAD.MOV.U32 R214, RZ, RZ, R29 ;  /* 0x000000ffffd67224 */ /* 0x000fc400078e001d */
[----:B------:R-:W-:Y:S02]  /*5a760*/  IMAD.MOV.U32 R213, RZ, RZ, R30 ;  /* 0x000000ffffd57224 */ /* 0x000fe400078e001e */
[C---:B------:R-:W-:Y:S08]  /*5a770*/  HMMA.1688.F32.TF32 R28, R76.reuse, R6, R248 ;  /* 0x000000064c1c723c */ /* 0x040ff000000810f8 */
[----:B-1----:R-:W-:Y:S01]  /*5a780*/  HMMA.1688.F32.TF32 R40, R76, R26, R152 ;  /* 0x0000001a4c28723c */ /* 0x002fe20000081098 */
[----:B------:R-:W-:-:S02]  /*5a790*/  IMAD.MOV.U32 R161, RZ, RZ, R70 ;  /* 0x000000ffffa17224 */ /* 0x000fc400078e0046 */
[----:B------:R-:W-:Y:S01]  /*5a7a0*/  IMAD.MOV.U32 R160, RZ, RZ, R71 ;  /* 0x000000ffffa07224 */ /* 0x000fe200078e0047 */
[----:B------:R-:W-:Y:S01]  /*5a7b0*/  MOV R163, R68 ;  /* 0x0000004400a37202 */ /* 0x000fe20000000f00 */
[----:B------:R-:W-:Y:S01]  /*5a7c0*/  IMAD.MOV.U32 R70, RZ, RZ, R5 ;  /* 0x000000ffff467224 */ /* 0x000fe200078e0005 */
[----:B------:R-:W-:Y:S01]  /*5a7d0*/  LDSM.16.M88.4 R24, [R0+0x14100] ;  /* 0x014100000018783b */ /* 0x000fe20000000200 */
[----:B------:R-:W-:Y:S02]  /*5a7e0*/  IMAD.MOV.U32 R71, RZ, RZ, R4 ;  /* 0x000000ffff477224 */ /* 0x000fe400078e0004 */
[----:B------:R-:W-:Y:S01]  /*5a7f0*/  IMAD.MOV.U32 R162, RZ, RZ, R69 ;  /* 0x000000ffffa27224 */ /* 0x000fe200078e0045 */
[----:B------:R-:W1:Y:S01]  /*5a800*/  LDSM.16.M88.4 R4, [R0+0x100] ;  /* 0x000100000004783b */ /* 0x000e620000000200 */
[----:B------:R-:W-:Y:S02]  /*5a810*/  IMAD.MOV.U32 R68, RZ, RZ, R9 ;  /* 0x000000ffff447224 */ /* 0x000fe400078e0009 */
[----:B------:R-:W-:Y:S01]  /*5a820*/  IMAD.MOV.U32 R69, RZ, RZ, R8 ;  /* 0x000000ffff457224 */ /* 0x000fe200078e0008 */
[----:B------:R-:W-:Y:S04]  /*5a830*/  LDS R76, [R3+0x84000] ;  /* 0x08400000034c7984 */ /* 0x000fe80000000800 */
[----:B------:R-:W2:Y:S01]  /*5a840*/  LDSM.16.M88.4 R8, [R0+0x4100] ;  /* 0x004100000008783b */ /* 0x000ea20000000200 */
[----:B------:R-:W-:-:S02]  /*5a850*/  IMAD.MOV.U32 R207, RZ, RZ, R28 ;  /* 0x000000ffffcf7224 */ /* 0x000fc400078e001c */
[----:B------:R-:W-:Y:S01]  /*5a860*/  IMAD.MOV.U32 R210, RZ, RZ, R29 ;  /* 0x000000ffffd27224 */ /* 0x000fe200078e001d */
[----:B------:R-:W-:Y:S01]  /*5a870*/  LDS R78, [R3+0x84400] ;  /* 0x08440000034e7984 */ /* 0x000fe20000000800 */
[----:B------:R-:W-:Y:S02]  /*5a880*/  IMAD.MOV.U32 R211, RZ, RZ, R30 ;  /* 0x000000ffffd37224 */ /* 0x000fe400078e001e */
[----:B------:R-:W-:Y:S01]  /*5a890*/  IMAD.MOV.U32 R227, RZ, RZ, R31 ;  /* 0x000000ffffe37224 */ /* 0x000fe200078e001f */
[----:B------:R-:W-:Y:S04]  /*5a8a0*/  LDS R77, [R252+0x84000] ;  /* 0x08400000fc4d7984 */ /* 0x000fe80000000800 */
[----:B------:R-:W3:Y:S04]  /*5a8b0*/  LDS R79, [R252+0x84400] ;  /* 0x08440000fc4f7984 */ /* 0x000ee80000000800 */
[----:B------:R-:W4:Y:S01]  /*5a8c0*/  LDSM.16.M88.4 R28, [R0+0x18100] ;  /* 0x01810000001c783b */ /* 0x000f220000000200 */
[----:B------:R-:W-:Y:S01]  /*5a8d0*/  IMAD.MOV.U32 R224, RZ, RZ, R40 ;  /* 0x000000ffffe07224 */ /* 0x000fe200078e0028 */
[----:B------:R-:W-:Y:S01]  /*5a8e0*/  MOV R225, R41 ;  /* 0x0000002900e17202 */ /* 0x000fe20000000f00 */
[----:B------:R-:W-:-:S02]  /*5a8f0*/  IMAD.MOV.U32 R226, RZ, RZ, R42 ;  /* 0x000000ffffe27224 */ /* 0x000fc400078e002a */
[----:B------:R-:W-:Y:S02]  /*5a900*/  IMAD.MOV.U32 R208, RZ, RZ, R43 ;  /* 0x000000ffffd07224 */ /* 0x000fe400078e002b */
[----:B------:R-:W5:Y:S04]  /*5a910*/  LDSM.16.M88.4 R40, [R0+0x24100] ;  /* 0x024100000028783b */ /* 0x000f680000000200 */
[----:B-1----:R-:W-:Y:S04]  /*5a920*/  STL [R1+0x1e40], R6 ;  /* 0x001e400601007387 */ /* 0x002fe80000100800 */
[----:B------:R-:W-:Y:S04]  /*5a930*/  STL [R1+0x1e3c], R7 ;  /* 0x001e3c0701007387 */ /* 0x000fe80000100800 */
[----:B--2---:R-:W-:Y:S04]  /*5a940*/  STL [R1+0x1e34], R10 ;  /* 0x001e340a01007387 */ /* 0x004fe80000100800 */
[----:B------:R-:W-:Y:S04]  /*5a950*/  STL [R1+0x1e30], R11 ;  /* 0x001e300b01007387 */ /* 0x000fe80000100800 */
[----:B------:R-:W-:Y:S04]  /*5a960*/  STL [R1+0x1e44], R14 ;  /* 0x001e440e01007387 */ /* 0x000fe80000100800 */
[----:B------:R-:W-:Y:S04]  /*5a970*/  STL [R1+0x1e38], R15 ;  /* 0x001e380f01007387 */ /* 0x000fe80000100800 */
[----:B------:R-:W-:Y:S04]  /*5a980*/  STL [R1+0x1e4c], R18 ;  /* 0x001e4c1201007387 */ /* 0x000fe80000100800 */
[----:B------:R-:W-:Y:S01]  /*5a990*/  STL [R1+0x1e48], R19 ;  /* 0x001e481301007387 */ /* 0x000fe20000100800 */
[C---:B---3--:R-:W-:Y:S03]  /*5a9a0*/  HMMA.1688.F32.TF32 R72, R76.reuse, R4, R68 ;  /* 0x000000044c48723c */ /* 0x048fe60000081044 */
[----:B------:R-:W-:Y:S04]  /*5a9b0*/  STL [R1+0x1e54], R22 ;  /* 0x001e541601007387 */ /* 0x000fe80000100800 */
[----:B------:R-:W-:Y:S04]  /*5a9c0*/  STL [R1+0x1e50], R23 ;  /* 0x001e501701007387 */ /* 0x000fe80000100800 */
[----:B------:R-:W-:Y:S04]  /*5a9d0*/  STL [R1+0x1e5c], R26 ;  /* 0x001e5c1a01007387 */ /* 0x000fe80000100800 */
[----:B------:R-:W-:Y:S04]  /*5a9e0*/  STL [R1+0x1e58], R27 ;  /* 0x001e581b01007387 */ /* 0x000fe80000100800 */
[----:B----4-:R-:W-:Y:S04]  /*5a9f0*/  STL [R1+0x1e64], R30 ;  /* 0x001e641e01007387 */ /* 0x010fe80000100800 */
[----:B------:R-:W-:Y:S04]  /*5aa00*/  STL [R1+0x1e60], R31 ;  /* 0x001e601f01007387 */ /* 0x000fe80000100800 */
[----:B------:R-:W-:Y:S04]  /*5aa10*/  STL [R1+0x1e6c], R34 ;  /* 0x001e6c2201007387 */ /* 0x000fe80000100800 */
[----:B------:R-:W-:Y:S04]  /*5aa20*/  STL [R1+0x1e68], R35 ;  /* 0x001e682301007387 */ /* 0x000fe80000100800 */
[----:B------:R-:W-:Y:S04]  /*5aa30*/  STL [R1+0x1e74], R38 ;  /* 0x001e742601007387 */ /* 0x000fe80000100800 */
        /* <DEDUP_REMOVED lines=16> */
[----:B------:R-:W2:Y:S04]  /*5ab40*/  LDL.LU R68, [R1+0x400] ;  /* 0x0004000001447983 */ /* 0x000ea80000300800 */
[----:B------:R-:W-:Y:S04]  /*5ab50*/  STL.64 [R1+0xd0], R72 ;  /* 0x0000d04801007387 */ /* 0x000fe80000100a00 */
[----:B------:R1:W-:Y:S04]  /*5ab60*/  STL.64 [R1+0xd8], R74 ;  /* 0x0000d84a01007387 */ /* 0x0003e80000100a00 */
[----:B------:R-:W2:Y:S04]  /*5ab70*/  LDL.LU R69, [R1+0x404] ;  /* 0x0004040001457983 */ /* 0x000ea80000300800 */
[----:B------:R-:W2:Y:S04]  /*5ab80*/  LDL.LU R70, [R1+0x408] ;  /* 0x0004080001467983 */ /* 0x000ea80000300800 */
[----:B------:R-:W2:Y:S04]  /*5ab90*/  LDL.LU R71, [R1+0x40c] ;  /* 0x00040c0001477983 */ /* 0x000ea80000300800 */
[----:B------:R-:W3:Y:S04]  /*5aba0*/  LDL.LU R108, [R1+0x3f0] ;  /* 0x0003f000016c7983 */ /* 0x000ee80000300800 */
[----:B------:R-:W3:Y:S04]  /*5abb0*/  LDL.LU R109, [R1+0x3f4] ;  /* 0x0003f400016d7983 */ /* 0x000ee80000300800 */
[----:B------:R-:W3:Y:S04]  /*5abc0*/  LDL.LU R110, [R1+0x3f8] ;  /* 0x0003f800016e7983 */ /* 0x000ee80000300800 */
[----:B------:R-:W3:Y:S01]  /*5abd0*/  LDL.LU R111, [R1+0x3fc] ;  /* 0x0003fc00016f7983 */ /* 0x000ee20000300800 */
[C---:B-1----:R-:W-:Y:S11]  /*5abe0*/  HMMA.1688.F32.TF32 R72, R76.reuse, R8, R104 ;  /* 0x000000084c48723c */ /* 0x042ff60000081068 */
[----:B------:R-:W-:Y:S11]  /*5abf0*/  @!UPT UIADD3 URZ, URZ, URZ, URZ ;  /* 0x0000003f3f3ff290 */ /* 0x000ff6000fffe03f */
[----:B------:R-:W-:Y:S02]  /*5ac00*/  @!UPT UIADD3 URZ, URZ, URZ, URZ ;  /* 0x0000003f3f3ff290 */ /* 0x000fe4000fffe03f */
[----:B------:R-:W-:Y:S01]  /*5ac10*/  IMAD.MOV.U32 R58, RZ, RZ, R72 ;  /* 0x000000ffff3a7224 */ /* 0x000fe200078e0048 */
[----:B------:R-:W-:Y:S01]  /*5ac20*/  MOV R59, R73 ;  /* 0x00000049003b7202 */ /* 0x000fe20000000f00 */
[----:B------:R-:W-:Y:S02]  /*5ac30*/  IMAD.MOV.U32 R54, RZ, RZ, R74 ;  /* 0x000000ffff367224 */ /* 0x000fe400078e004a */
[----:B------:R-:W-:Y:S02]  /*5ac40*/  IMAD.MOV.U32 R55, RZ, RZ, R75 ;  /* 0x000000ffff377224 */ /* 0x000fe400078e004b */
[----:B------:R-:W-:Y:S03]  /*5ac50*/  HMMA.1688.F32.TF32 R72, R76, R12, R88 ;  /* 0x0000000c4c48723c */ /* 0x000fe60000081058 */
[----:B------:R1:W-:Y:S04]  /*5ac60*/  STL [R1+0x1ebc], R55 ;  /* 0x001ebc3701007387 */ /* 0x0003e80000100800 */
[----:B------:R4:W-:Y:S04]  /*5ac70*/  STL [R1+0x1eb8], R54 ;  /* 0x001eb83601007387 */ /* 0x0009e80000100800 */
[----:B------:R5:W-:Y:S04]  /*5ac80*/  STL [R1+0x1eb4], R59 ;  /* 0x001eb43b01007387 */ /* 0x000be80000100800 */
[----:B------:R1:W-:Y:S04]  /*5ac90*/  STL [R1+0x1eb0], R58 ;  /* 0x001eb03a01007387 */ /* 0x0003e80000100800 */
[----:B------:R-:W4:Y:S04]  /*5aca0*/  LDL.LU R104, [R1+0x3e0] ;  /* 0x0003e00001687983 */ /* 0x000f280000300800 */
[----:B------:R-:W4:Y:S01]  /*5acb0*/  LDL.LU R105, [R1+0x3e4] ;  /* 0x0003e40001697983 */ /* 0x000f220000300800 */
[----:B------:R-:W-:Y:S01]  /*5acc0*/  MOV R39, R75 ;  /* 0x0000004b00277202 */ /* 0x000fe20000000f00 */
[----:B------:R-:W-:-:S02]  /*5acd0*/  IMAD.MOV.U32 R38, RZ, RZ, R74 ;  /* 0x000000ffff267224 */ /* 0x000fc400078e004a */
        /* <DEDUP_REMOVED lines=8> */
[----:B------:R1:W-:Y:S04]  /*5ad60*/  STL [R1+0x1ecc], R39 ;  /* 0x001ecc2701007387 */ /* 0x0003e80000100800 */
[----:B------:R1:W-:Y:S04]  /*5ad70*/  STL [R1+0x1ec8], R38 ;  /* 0x001ec82601007387 */ /* 0x0003e80000100800 */
[----:B------:R1:W-:Y:S04]  /*5ad80*/  STL [R1+0x1ec4], R43 ;  /* 0x001ec42b01007387 */ /* 0x0003e80000100800 */
[----:B------:R1:W-:Y:S01]  /*5ad90*/  STL [R1+0x1ec0], R42 ;  /* 0x001ec02a01007387 */ /* 0x0003e20000100800 */
[C---:B--2---:R-:W-:Y:S11]  /*5ada0*/  HMMA.1688.F32.TF32 R68, R76.reuse, R16, R68 ;  /* 0x000000104c44723c */ /* 0x044ff60000081044 */
[----:B------:R-:W-:Y:S11]  /*5adb0*/  @!UPT UIADD3 URZ, URZ, URZ, URZ ;  /* 0x0000003f3f3ff290 */ /* 0x000ff6000fffe03f */
[----:B------:R-:W-:Y:S02]  /*5adc0*/  @!UPT UIADD3 URZ, URZ, URZ, URZ ;  /* 0x0000003f3f3ff290 */ /* 0x000fe4000fffe03f */
[----:B------:R-:W-:Y:S02]  /*5add0*/  IMAD.MOV.U32 R34, RZ, RZ, R68 ;  /* 0x000000ffff227224 */ /* 0x000fe400078e0044 */
[----:B------:R-:W-:Y:S01]  /*5ade0*/  IMAD.MOV.U32 R35, RZ, RZ, R69 ;  /* 0x000000ffff237224 */ /* 0x000fe200078e0045 */
[----:B------:R-:W2:Y:S01]  /*5adf0*/  LDL.LU R68, [R1+0x3c0] ;  /* 0x0003c00001447983 */ /* 0x000ea20000300800 */
[----:B------:R-:W-:Y:S02]  /*5ae00*/  IMAD.MOV.U32 R30, RZ, RZ, R70 ;  /* 0x000000ffff1e7224 */ /* 0x000fe400078e0046 */
[----:B------:R-:W-:Y:S01]  /*5ae10*/  IMAD.MOV.U32 R31, RZ, RZ, R71 ;  /* 0x000000ffff1f7224 */ /* 0x000fe200078e0047 */
[----:B------:R-:W2:Y:S04]  /*5ae20*/  LDL.LU R69, [R1+0x3c4] ;  /* 0x0003c40001457983 */ /* 0x000ea80000300800 */
[----:B------:R-:W2:Y:S04]  /*5ae30*/  LDL.LU R70, [R1+0x3c8] ;  /* 0x0003c80001467983 */ /* 0x000ea80000300800 */
[----:B------:R-:W2:Y:S01]  /*5ae40*/  LDL.LU R71, [R1+0x3cc] ;  /* 0x0003cc0001477983 */ /* 0x000ea20000300800 */
[----:B---3--:R-:W-:Y:S03]  /*5ae50*/  HMMA.1688.F32.TF32 R72, R76, R20, R108 ;  /* 0x000000144c48723c */ /* 0x008fe6000008106c */
[----:B------:R3:W-:Y:S04]  /*5ae60*/  STL [R1+0x1edc], R31 ;  /* 0x001edc1f01007387 */ /* 0x0007e80000100800 */
[----:B------:R-:W-:Y:S04]  /*5ae70*/  STL [R1+0x1ed8], R30 ;  /* 0x001ed81e01007387 */ /* 0x000fe80000100800 */
[----:B------:R1:W-:Y:S04]  /*5ae80*/  STL [R1+0x1ed4], R35 ;  /* 0x001ed42301007387 */ /* 0x0003e80000100800 */
[----:B------:R1:W-:Y:S09]  /*5ae90*/  STL [R1+0x1ed0], R34 ;  /* 0x001ed02201007387 */ /* 0x0003f20000100800 */
[----:B------:R-:W-:Y:S01]  /*5aea0*/  IMAD.MOV.U32 R23, RZ, RZ, R75 ;  /* 0x000000ffff177224 */ /* 0x000fe200078e004b */
[----:B------:R-:W-:Y:S01]  /*5aeb0*/  MOV R27, R73 ;  /* 0x00000049001b7202 */ /* 0x000fe20000000f00 */
[----:B------:R-:W-:-:S02]  /*5aec0*/  IMAD.MOV.U32 R22, RZ, RZ, R74 ;  /* 0x000000ffff167224 */ /* 0x000fc400078e004a */
[----:B------:R-:W-:Y:S01]  /*5aed0*/  IMAD.MOV.U32 R26, RZ, RZ, R72 ;  /* 0x000000ffff1a7224 */ /* 0x000fe200078e0048 */
[----:B------:R1:W-:Y:S04]  /*5aee0*/  STL [R1+0x1eec], R23 ;  /* 0x001eec1701007387 */ /* 0x0003e80000100800 */
[----:B------:R1:W-:Y:S04]  /*5aef0*/  STL [R1+0x1ee8], R22 ;  /* 0x001ee81601007387 */ /* 0x0003e80000100800 */
[----:B------:R1:W-:Y:S04]  /*5af00*/  STL [R1+0x1ee4], R27 ;  /* 0x001ee41b01007387 */ /* 0x0003e80000100800 */
[----:B------:R1:W-:Y:S04]  /*5af10*/  STL [R1+0x1ee0], R26 ;  /* 0x001ee01a01007387 */ /* 0x0003e80000100800 */
        /* <DEDUP_REMOVED lines=15> */
[----:B------:R-:W5:Y:S01]  /*5b010*/  LDL.LU R111, [R1+0x38c] ;  /* 0x00038c00016f7983 */ /* 0x000f620000300800 */
[----:B----4-:R-:W-:Y:S03]  /*5b020*/  HMMA.1688.F32.TF32 R72, R76, R24, R104 ;  /* 0x000000184c48723c */ /* 0x010fe60000081068 */
[----:B------:R-:W4:Y:S04]  /*5b030*/  LDL.LU R104, [R1+0x370] ;  /* 0x0003700001687983 */ /* 0x000f280000300800 */
[----:B------:R-:W4:Y:S04]  /*5b040*/  LDL.LU R105, [R1+0x374] ;  /* 0x0003740001697983 */ /* 0x000f280000300800 */
[----:B------:R-:W4:Y:S04]  /*5b050*/  LDL.LU R106, [R1+0x378] ;  /* 0x00037800016a7983 */ /* 0x000f280000300800 */
[----:B------:R-:W4:Y:S01]  /*5b060*/  LDL.LU R107, [R1+0x37c] ;  /* 0x00037c00016b7983 */ /* 0x000f220000300800 */
[----:B------:R-:W-:-:S08]  /*5b070*/  IMAD.MOV.U32 R0, RZ, RZ, R103 ;  /* 0x000000ffff007224 */ /* 0x000fd000078e0067 */
[----:B------:R-:W-:Y:S01]  /*5b080*/  IMAD.MOV.U32 R18, RZ, RZ, R72 ;  /* 0x000000ffff127224 */ /* 0x000fe200078e0048 */
[----:B------:R-:W-:Y:S01]  /*5b090*/  MOV R6, R75 ;  /* 0x0000004b00067202 */ /* 0x000fe20000000f00 */
[----:B------:R-:W-:Y:S02]  /*5b0a0*/  IMAD.MOV.U32 R19, RZ, RZ, R73 ;  /* 0x000000ffff137224 */ /* 0x000fe400078e0049 */
[----:B------:R-:W-:Y:S02]  /*5b0b0*/  IMAD.MOV.U32 R14, RZ, RZ, R74 ;  /* 0x000000ffff0e7224 */ /* 0x000fe400078e004a */
[C---:B------:R-:W-:Y:S08]  /*5b0c0*/  HMMA.1688.F32.TF32 R72, R76.reuse, R28, R88 ;  /* 0x0000001c4c48723c */ /* 0x040ff00000081058 */
[----:B--2---:R-:W-:Y:S11]  /*5b0d0*/  HMMA.1688.F32.TF32 R68, R76, R32, R68 ;  /* 0x000000204c44723c */ /* 0x004ff60000081044 */
[----:B------:R-:W-:Y:S11]  /*5b0e0*/  @!UPT UIADD3 URZ, URZ, URZ, URZ ;  /* 0x0000003f3f3ff290 */ /* 0x000ff6000fffe03f */
[----:B------:R-:W-:Y:S02]  /*5b0f0*/  @!UPT UIADD3 URZ, URZ, URZ, URZ ;  /* 0x0000003f3f3ff290 */ /* 0x000fe4000fffe03f */
[----:B------:R-:W-:Y:S01]  /*5b100*/  MOV R50, R68 ;  /* 0x0000004400327202 */ /* 0x000fe20000000f00 */
[----:B------:R-:W-:Y:S01]  /*5b110*/  IMAD.MOV.U32 R51, RZ, RZ, R69 ;  /* 0x000000ffff337224 */ /* 0x000fe200078e0045 */
[----:B------:R-:W2:Y:S01]  /*5b120*/  LDL.LU R68, [R1+0x360] ;  /* 0x0003600001447983 */ /* 0x000ea20000300800 */
[----:B------:R-:W-:Y:S02]  /*5b130*/  IMAD.MOV.U32 R46, RZ, RZ, R70 ;  /* 0x000000ffff2e7224 */ /* 0x000fe400078e0046 */
[----:B------:R-:W-:Y:S01]  /*5b140*/  IMAD.MOV.U32 R47, RZ, RZ, R71 ;  /* 0x000000ffff2f7224 */ /* 0x000fe200078e0047 */
        /* <DEDUP_REMOVED lines=11> */
[----:B------:R-:W-:-:S02]  /*5b200*/  IMAD.MOV.U32 R7, RZ, RZ, R72 ;  /* 0x000000ffff077224 */ /* 0x000fc400078e0048 */
[----:B------:R-:W-:Y:S02]  /*5b210*/  IMAD.MOV.U32 R15, RZ, RZ, R73 ;  /* 0x000000ffff0f7224 */ /* 0x000fe400078e0049 */
        /* <DEDUP_REMOVED lines=12> */
[----:B-1----:R-:W-:Y:S02]  /*5b2e0*/  IMAD.MOV.U32 R55, RZ, RZ, R72 ;  /* 0x000000ffff377224 */ /* 0x002fe400078e0048 */
[----:B------:R-:W-:Y:S02]  /*5b2f0*/  IMAD.MOV.U32 R54, RZ, RZ, R73 ;  /* 0x000000ffff367224 */ /* 0x000fe400078e0049 */
[----:B-----5:R-:W-:Y:S02]  /*5b300*/  IMAD.MOV.U32 R59, RZ, RZ, R74 ;  /* 0x000000ffff3b7224 */ /* 0x020fe400078e004a */
[----:B------:R-:W-:Y:S02]  /*5b310*/  IMAD.MOV.U32 R58, RZ, RZ, R75 ;  /* 0x000000ffff3a7224 */ /* 0x000fe400078e004b */
[C---:B------:R-:W-:Y:S11]  /*5b320*/  HMMA.1688.F32.TF32 R72, R76.reuse, R44, R112 ;  /* 0x0000002c4c48723c */ /* 0x040ff60000081070 */
        /* <DEDUP_REMOVED lines=13> */
[C---:B----4-:R-:W-:Y:S11]  /*5b400*/  HMMA.1688.F32.TF32 R72, R76.reuse, R52, R104 ;  /* 0x000000344c48723c */ /* 0x050ff60000081068 */
[----:B------:R-:W-:Y:S11]  /*5b410*/  @!UPT UIADD3 URZ, URZ, URZ, URZ ;  /* 0x0000003f3f3ff290 */ /* 0x000ff6000fffe03f */
[----:B------:R-:W-:Y:S02]  /*5b420*/  @!UPT UIADD3 URZ, URZ, URZ, URZ ;  /* 0x0000003f3f3ff290 */ /* 0x000fe4000fffe03f */
[----:B------:R-:W-:Y:S02]  /*5b430*/  IMAD.MOV.U32 R23, RZ, RZ, R72 ;  /* 0x000000ffff177224 */ /* 0x000fe400078e0048 */
[----:B------:R-:W-:Y:S02]  /*5b440*/  IMAD.MOV.U32 R22, RZ, RZ, R73 ;  /* 0x000000ffff167224 */ /* 0x000fe400078e0049 */
[----:B------:R-:W-:Y:S02]  /*5b450*/  IMAD.MOV.U32 R27, RZ, RZ, R74 ;  /* 0x000000ffff1b7224 */ /* 0x000fe400078e004a */
[----:B------:R-:W-:Y:S01]  /*5b460*/  IMAD.MOV.U32 R26, RZ, RZ, R75 ;  /* 0x000000ffff1a7224 */ /* 0x000fe200078e004b */
[C---:B--2---:R-:W-:Y:S08]  /*5b470*/  HMMA.1688.F32.TF32 R68, R76.reuse, R56, R68 ;  /* 0x000000384c44723c */ /* 0x044ff00000081044 */
[----:B------:R-:W-:Y:S11]  /*5b480*/  HMMA.1688.F32.TF32 R72, R76, R60, R100 ;  /* 0x0000003c4c48723c */ /* 0x000ff60000081064 */
[----:B------:R-:W-:Y:S04]  /*5b490*/  @!UPT UIADD3 URZ, URZ, URZ, URZ ;  /* 0x0000003f3f3ff290 */ /* 0x000fe8000fffe03f */
[----:B------:R-:W-:Y:S04]  /*5b4a0*/  STL.64 [R1+0x1d68], R70 ;  /* 0x001d684601007387 */ /* 0x000fe80000100a00 */
[----:B------:R1:W-:Y:S04]  /*5b4b0*/  STL.64 [R1+0x1d60], R68 ;  /* 0x001d604401007387 */ /* 0x0003e80000100a00 */
[----:B------:R-:W-:Y:S04]  /*5b4c0*/  STL.64 [R1+0x1d78], R74 ;  /* 0x001d784a01007387 */ /* 0x000fe80000100a00 */
[----:B------:R2:W-:Y:S04]  /*5b4d0*/  STL.64 [R1+0x1d70], R72 ;  /* 0x001d704801007387 */ /* 0x0005e80000100a00 */
[----:B------:R-:W1:Y:S04]  /*5b4e0*/  LDL.LU R164, [R1+0xe0] ;  /* 0x0000e00001a47983 */ /* 0x000e680000300800 */
[----:B------:R-:W1:Y:S04]  /*5b4f0*/  LDL.LU R165, [R1+0xe4] ;  /* 0x0000e40001a57983 */ /* 0x000e680000300800 */
[----:B------:R-:W1:Y:S04]  /*5b500*/  LDL.LU R166, [R1+0xe8] ;  /* 0x0000e80001a67983 */ /* 0x000e680000300800 */
[----:B------:R-:W1:Y:S04]  /*5b510*/  LDL.LU R167, [R1+0xec] ;  /* 0x0000ec0001a77983 */ /* 0x000e680000300800 */
[----:B------:R-:W2:Y:S04]  /*5b520*/  LDL.LU R168, [R1+0x230] ;  /* 0x0002300001a87983 */ /* 0x000ea80000300800 */
[----:B------:R-:W2:Y:S04]  /*5b530*/  LDL.LU R169, [R1+0x234] ;  /* 0x0002340001a97983 */ /* 0x000ea80000300800 */
[----:B------:R-:W2:Y:S04]  /*5b540*/  LDL.LU R170, [R1+0x238] ;  /* 0x0002380001aa7983 */ /* 0x000ea80000300800 */
[----:B------:R-:W2:Y:S01]  /*5b550*/  LDL.LU R171, [R1+0x23c] ;  /* 0x00023c0001ab7983 */ /* 0x000ea20000300800 */
[----:B------:R-:W-:-:S03]  /*5b560*/  IMAD.MOV.U32 R103, RZ, RZ, R84 ;  /* 0x000000ffff677224 */ /* 0x000fc600078e0054 */
[----:B------:R-:W3:Y:S01]  /*5b570*/  LDL.LU R80, [R1+0x240] ;  /* 0x0002400001507983 */ /* 0x000ee20000300800 */
[----:B------:R-:W-:-:S03]  /*5b580*/  IMAD.MOV.U32 R102, RZ, RZ, R85 ;  /* 0x000000ffff667224 */ /* 0x000fc600078e0055 */
[----:B------:R-:W3:Y:S01]  /*5b590*/  LDL.LU R81, [R1+0x244] ;  /* 0x0002440001517983 */ /* 0x000ee20000300800 */
[----:B------:R-:W-:-:S03]  /*5b5a0*/  IMAD.MOV.U32 R101, RZ, RZ, R86 ;  /* 0x000000ffff657224 */ /* 0x000fc600078e0056 */
[----:B------:R-:W3:Y:S01]  /*5b5b0*/  LDL.LU R82, [R1+0x248] ;  /* 0x0002480001527983 */ /* 0x000ee20000300800 */
[----:B------:R-:W-:-:S03]  /*5b5c0*/  MOV R100, R87 ;  /* 0x0000005700647202 */ /* 0x000fc60000000f00 */
[----:B------:R-:W3:Y:S01]  /*5b5d0*/  LDL.LU R83, [R1+0x24c] ;  /* 0x00024c0001537983 */ /* 0x000ee20000300800 */
[----:B------:R-:W-:Y:S03]  /*5b5e0*/  HMMA.1688.F32.TF32 R76, R76, R64, R88 ;  /* 0x000000404c4c723c */ /* 0x000fe60000081058 */
        /* <DEDUP_REMOVED lines=24> */
[----:B------:R-:W-:Y:S03]  /*5b770*/  HMMA.1688.F32.TF32 R100, R132, R32, R100 ;  /* 0x000000208464723c */ /* 0x000fe60000081064 */
[----:B------:R-:W5:Y:S04]  /*5b780*/  LDL.LU R112, [R1+0x1b0] ;  /* 0x0001b00001707983 */ /* 0x000f680000300800 */
[----:B------:R-:W5:Y:S04]  /*5b790*/  LDL.LU R113, [R1+0x1b4] ;  /* 0x0001b40001717983 */ /* 0x000f680000300800 */
[----:B------:R-:W5:Y:S04]  /*5b7a0*/  LDL.LU R114, [R1+0x1b8] ;  /* 0x0001b80001727983 */ /* 0x000f680000300800 */
[----:B------:R-:W5:Y:S04]  /*5b7b0*/  LDL.LU R115, [R1+0x1bc] ;  /* 0x0001bc0001737983 */ /* 0x000f680000300800 */
[----:B------:R-:W-:Y:S04]  /*5b7c0*/  STL.64 [R1+0x1d88], R78 ;  /* 0x001d884e01007387 */ /* 0x000fe80000100a00 */
[----:B------:R-:W-:Y:S01]  /*5b7d0*/  STL.64 [R1+0x1d80], R76 ;  /* 0x001d804c01007387 */ /* 0x000fe20000100a00 */
[----:B------:R-:W-:Y:S01]  /*5b7e0*/  IMAD.MOV.U32 R172, RZ, RZ, R128 ;  /* 0x000000ffffac7224 */ /* 0x000fe200078e0080 */
[----:B------:R-:W-:Y:S01]  /*5b7f0*/  MOV R173, R129 ;  /* 0x0000008100ad7202 */ /* 0x000fe20000000f00 */
[----:B------:R-:W-:-:S02]  /*5b800*/  IMAD.MOV.U32 R174, RZ, RZ, R130 ;  /* 0x000000ffffae7224 */ /* 0x000fc400078e0082 */
[----:B------:R-:W-:Y:S01]  /*5b810*/  IMAD.MOV.U32 R175, RZ, RZ, R131 ;  /* 0x000000ffffaf7224 */ /* 0x000fe200078e0083 */
[C---:B-1----:R-:W-:Y:S08]  /*5b820*/  HMMA.1688.F32.TF32 R68, R132.reuse, R12, R164 ;  /* 0x0000000c8444723c */ /* 0x042ff000000810a4 */
[C---:B--2---:R-:W-:Y:S08]  /*5b830*/  HMMA.1688.F32.TF32 R72, R132.reuse, R8, R168 ;  /* 0x000000088448723c */ /* 0x044ff000000810a8 */
[C---:B---3--:R-:W-:Y:S08]  /*5b840*/  HMMA.1688.F32.TF32 R80, R132.reuse, R4, R80 ;  /* 0x000000048450723c */ /* 0x048ff00000081050 */
[C---:B----4-:R-:W-:Y:S08]  /*5b850*/  HMMA.1688.F32.TF32 R84, R132.reuse, R16, R84 ;  /* 0x000000108454723c */ /* 0x050ff00000081054 */
[C---:B-----5:R-:W-:Y:S07]  /*5b860*/  HMMA.1688.F32.TF32 R88, R132.reuse, R20, R88 ;  /* 0x000000148458723c */ /* 0x060fee0000081058 */
[----:B------:R1:W-:Y:S01]  /*5b870*/  STL [R1+0x1d5c], R83 ;  /* 0x001d5c5301007387 */ /* 0x0003e20000100800 */
[----:B------:R-:W-:Y:S01]  /*5b880*/  HMMA.1688.F32.TF32 R92, R132, R24, R92 ;  /* 0x00000018845c723c */ /* 0x000fe2000008105c */
[----:B-1----:R-:W-:-:S02]  /*5b890*/  IMAD.MOV.U32 R83, RZ, RZ, R68 ;  /* 0x000000ffff537224 */ /* 0x002fc400078e0044 */
[----:B------:R-:W-:Y:S05]  /*5b8a0*/  STL [R1+0xe4], R69 ;  /* 0x0000e44501007387 */ /* 0x000fea0000100800 */
[C---:B------:R-:W-:Y:S01]  /*5b8b0*/  HMMA.1688.F32.TF32 R96, R132.reuse, R28, R96 ;  /* 0x0000001c8460723c */ /* 0x040fe20000081060 */
[----:B------:R-:W-:Y:S04]  /*5b8c0*/  STL.64 [R1+0xf0], R72 ;  /* 0x0000f04801007387 */ /* 0x000fe80000100a00 */
[----:B------:R-:W-:Y:S03]  /*5b8d0*/  STL.64 [R1+0xf8], R74 ;  /* 0x0000f84a01007387 */ /* 0x000fe60000100a00 */
[C---:B------:R-:W-:Y:S01]  /*5b8e0*/  HMMA.1688.F32.TF32 R104, R132.reuse, R36, R104 ;  /* 0x000000248468723c */ /* 0x040fe20000081068 */
[----:B------:R-:W-:Y:S04]  /*5b8f0*/  STL.64 [R1+0xe8], R70 ;  /* 0x0000e84601007387 */ /* 0x000fe80000100a00 */
[----:B------:R-:W-:Y:S03]  /*5b900*/  STL.64 [R1+0x1d98], R82 ;  /* 0x001d985201007387 */ /* 0x000fe60000100a00 */
[----:B------:R-:W-:Y:S01]  /*5b910*/  HMMA.1688.F32.TF32 R108, R132, R40, R108 ;  /* 0x00000028846c723c */ /* 0x000fe2000008106c */
[----:B------:R1:W-:Y:S04]  /*5b920*/  STL.64 [R1+0x1d90], R80 ;  /* 0x001d905001007387 */ /* 0x0003e80000100a00 */
[----:B------:R2:W-:Y:S04]  /*5b930*/  STL.64 [R1+0x1da8], R86 ;  /* 0x001da85601007387 */ /* 0x0005e80000100a00 */
[----:B------:R3:W-:Y:S04]  /*5b940*/  STL.64 [R1+0x1da0], R84 ;  /* 0x001da05401007387 */ /* 0x0007e80000100a00 */
[----:B------:R-:W-:Y:S04]  /*5b950*/  STL.64 [R1+0x1db8], R90 ;  /* 0x001db85a01007387 */ /* 0x000fe80000100a00 */
[----:B------:R4:W-:Y:S04]  /*5b960*/  STL.64 [R1+0x1db0], R88 ;  /* 0x001db05801007387 */ /* 0x0009e80000100a00 */
[----:B------:R-:W-:Y:S04]  /*5b970*/  STL.64 [R1+0x1dc8], R94 ;  /* 0x001dc85e01007387 */ /* 0x000fe80000100a00 */
        /* <DEDUP_REMOVED lines=8> */
[----:B------:R-:W-:Y:S01]  /*5ba00*/  STL.64 [R1+0x1e00], R108 ;  /* 0x001e006c01007387 */ /* 0x000fe20000100a00 */
[----:B------:R-:W-:-:S03]  /*5ba10*/  IMAD.MOV.U32 R164, RZ, RZ, R120 ;  /* 0x000000ffffa47224 */ /* 0x000fc600078e0078 */
[----:B------:R-:W2:Y:S01]  /*5ba20*/  LDL.LU R128, [R1+0x1f5c] ;  /* 0x001f5c0001807983 */ /* 0x000ea20000300800 */
[----:B------:R-:W-:-:S03]  /*5ba30*/  IMAD.MOV.U32 R165, RZ, RZ, R122 ;  /* 0x000000ffffa57224 */ /* 0x000fc600078e007a */
[----:B------:R-:W3:Y:S01]  /*5ba40*/  LDL.LU R129, [R1+0x1f58] ;  /* 0x001f580001817983 */ /* 0x000ee20000300800 */
[----:B------:R-:W-:-:S03]  /*5ba50*/  IMAD.MOV.U32 R166, RZ, RZ, R123 ;  /* 0x000000ffffa67224 */ /* 0x000fc600078e007b */
[----:B------:R-:W4:Y:S01]  /*5ba60*/  LDL.LU R130, [R1+0x1f54] ;  /* 0x001f540001827983 */ /* 0x000f220000300800 */
[----:B------:R-:W-:-:S03]  /*5ba70*/  IMAD.MOV.U32 R167, RZ, RZ, R121 ;  /* 0x000000ffffa77224 */ /* 0x000fc600078e0079 */
        /* <DEDUP_REMOVED lines=9> */
[----:B------:R-:W-:Y:S01]  /*5bb10*/  IMAD.MOV.U32 R190, RZ, RZ, R157 ;  /* 0x000000ffffbe7224 */ /* 0x000fe200078e009d */
[----:B------:R-:W5:Y:S01]  /*5bb20*/  LDL.LU R136, [R1+0x190] ;  /* 0x0001900001887983 */ /* 0x000f620000300800 */
[----:B------:R-:W-:Y:S01]  /*5bb30*/  IMAD.MOV.U32 R158, RZ, RZ, R137 ;  /* 0x000000ffff9e7224 */ /* 0x000fe200078e0089 */
[----:B------:R-:W-:Y:S01]  /*5bb40*/  MOV R157, R138 ;  /* 0x0000008a009d7202 */ /* 0x000fe20000000f00 */
[----:B------:R-:W-:Y:S01]  /*5bb50*/  IMAD.MOV.U32 R156, RZ, RZ, R139 ;  /* 0x000000ffff9c7224 */ /* 0x000fe200078e008b */
[----:B------:R-:W5:Y:S04]  /*5bb60*/  LDL.LU R137, [R1+0x194] ;  /* 0x0001940001897983 */ /* 0x000f680000300800 */
[----:B------:R-:W5:Y:S04]  /*5bb70*/  LDL.LU R138, [R1+0x198] ;  /* 0x00019800018a7983 */ /* 0x000f680000300800 */
[----:B------:R-:W5:Y:S04]  /*5bb80*/  LDL.LU R139, [R1+0x19c] ;  /* 0x00019c00018b7983 */ /* 0x000f680000300800 */
[----:B------:R-:W5:Y:S04]  /*5bb90*/  LDL.LU R116, [R1+0x1a0] ;  /* 0x0001a00001747983 */ /* 0x000f680000300800 */
[----:B------:R-:W5:Y:S04]  /*5bba0*/  LDL.LU R117, [R1+0x1a4] ;  /* 0x0001a40001757983 */ /* 0x000f680000300800 */
[----:B------:R-:W5:Y:S04]  /*5bbb0*/  LDL.LU R118, [R1+0x1a8] ;  /* 0x0001a80001767983 */ /* 0x000f680000300800 */
[----:B------:R-:W5:Y:S01]  /*5bbc0*/  LDL.LU R119, [R1+0x1ac] ;  /* 0x0001ac0001777983 */ /* 0x000f620000300800 */
        /* <DEDUP_REMOVED lines=13> */
[----:B---3--:R-:W-:Y:S02]  /*5bca0*/  IMAD.MOV.U32 R154, RZ, RZ, R129 ;  /* 0x000000ffff9a7224 */ /* 0x008fe400078e0081 */
[----:B----4-:R-:W-:Y:S02]  /*5bcb0*/  IMAD.MOV.U32 R153, RZ, RZ, R130 ;  /* 0x000000ffff997224 */ /* 0x010fe400078e0082 */
[----:B-----5:R-:W-:-:S02]  /*5bcc0*/  IMAD.MOV.U32 R151, RZ, RZ, R120 ;  /* 0x000000ffff977224 */ /* 0x020fc400078e0078 */
[----:B------:R-:W2:Y:S01]  /*5bcd0*/  LDL.LU R120, [R1+0x340] ;  /* 0x0003400001787983 */ /* 0x000ea20000300800 */
[----:B------:R-:W-:Y:S02]  /*5bce0*/  IMAD.MOV.U32 R149, RZ, RZ, R122 ;  /* 0x000000ffff957224 */ /* 0x000fe400078e007a */
[----:B------:R-:W-:Y:S02]  /*5bcf0*/  IMAD.MOV.U32 R148, RZ, RZ, R123 ;  /* 0x000000ffff947224 */ /* 0x000fe400078e007b */
[----:B------:R-:W-:Y:S02]  /*5bd00*/  IMAD.MOV.U32 R150, RZ, RZ, R121 ;  /* 0x000000ffff967224 */ /* 0x000fe400078e0079 */
[----:B------:R-:W2:Y:S04]  /*5bd10*/  LDL.LU R121, [R1+0x344] ;  /* 0x0003440001797983 */ /* 0x000ea80000300800 */
[----:B------:R-:W2:Y:S01]  /*5bd20*/  LDL.LU R122, [R1+0x348] ;  /* 0x00034800017a7983 */ /* 0x000ea20000300800 */
[----:B------:R-:W-:-:S03]  /*5bd30*/  IMAD.MOV.U32 R152, RZ, RZ, R131 ;  /* 0x000000ffff987224 */ /* 0x000fc600078e0083 */
        /* <DEDUP_REMOVED lines=17> */
[----:B------:R-:W3:Y:S04]  /*5be50*/  LDL.LU R176, [R1+0x290] ;  /* 0x0002900001b07983 */ /* 0x000ee80000300800 */
[----:B------:R-:W3:Y:S04]  /*5be60*/  LDL.LU R177, [R1+0x294] ;  /* 0x0002940001b17983 */ /* 0x000ee80000300800 */
[----:B------:R-:W3:Y:S04]  /*5be70*/  LDL.LU R178, [R1+0x298] ;  /* 0x0002980001b27983 */ /* 0x000ee80000300800 */
[----:B------:R-:W3:Y:S01]  /*5be80*/  LDL.LU R179, [R1+0x29c] ;  /* 0x00029c0001b37983 */ /* 0x000ee20000300800 */
[----:B------:R-:W-:Y:S01]  /*5be90*/  HMMA.1688.F32.TF32 R112, R132, R44, R112 ;  /* 0x0000002c8470723c */ /* 0x000fe20000081070 */
[----:B------:R-:W-:Y:S01]  /*5bea0*/  IMAD.MOV.U32 R192, RZ, RZ, R124 ;  /* 0x000000ffffc07224 */ /* 0x000fe200078e007c */
[----:B------:R-:W-:Y:S01]  /*5beb0*/  MOV R193, R125 ;  /* 0x0000007d00c17202 */ /* 0x000fe20000000f00 */
[----:B------:R-:W3:Y:S01]  /*5bec0*/  LDL.LU R124, [R1+0x1f3c] ;  /* 0x001f3c00017c7983 */ /* 0x000ee20000300800 */
[----:B------:R-:W-:-:S02]  /*5bed0*/  IMAD.MOV.U32 R194, RZ, RZ, R126 ;  /* 0x000000ffffc27224 */ /* 0x000fc400078e007e */
[----:B------:R-:W-:Y:S01]  /*5bee0*/  IMAD.MOV.U32 R195, RZ, RZ, R127 ;  /* 0x000000ffffc37224 */ /* 0x000fe200078e007f */
[----:B------:R-:W3:Y:S01]  /*5bef0*/  LDL.LU R125, [R1+0x1f38] ;  /* 0x001f3800017d7983 */ /* 0x000ee20000300800 */
[----:B------:R-:W-:Y:S03]  /*5bf00*/  HMMA.1688.F32.TF32 R116, R132, R48, R116 ;  /* 0x000000308474723c */ /* 0x000fe60000081074 */
[----:B------:R-:W3:Y:S04]  /*5bf10*/  LDL.LU R126, [R1+0x1f34] ;  /* 0x001f3400017e7983 */ /* 0x000ee80000300800 */
[----:B------:R-:W3:Y:S01]  /*5bf20*/  LDL.LU R127, [R1+0x1f30] ;  /* 0x001f3000017f7983 */ /* 0x000ee20000300800 */
[----:B-1----:R-:W-:-:S02]  /*5bf30*/  IMAD.MOV.U32 R80, RZ, RZ, R228 ;  /* 0x000000ffff507224 */ /* 0x002fc400078e00e4 */
[----:B------:R-:W-:-:S05]  /*5bf40*/  IMAD.MOV.U32 R81, RZ, RZ, R229 ;  /* 0x000000ffff517224 */ /* 0x000fca00078e00e5 */
[----:B------:R-:W-:Y:S04]  /*5bf50*/  STL.64 [R1+0x1e18], R114 ;  /* 0x001e187201007387 */ /* 0x000fe80000100a00 */
[----:B------:R-:W-:Y:S01]  /*5bf60*/  STL.64 [R1+0x1e10], R112 ;  /* 0x001e107001007387 */ /* 0x000fe20000100a00 */
[----:B------:R-:W-:-:S03]  /*5bf70*/  IMAD.MOV.U32 R82, RZ, RZ, R230 ;  /* 0x000000ffff527224 */ /* 0x000fc600078e00e6 */
[----:B------:R-:W-:Y:S01]  /*5bf80*/  STL.64 [R1+0x1e28], R118 ;  /* 0x001e287601007387 */ /* 0x000fe20000100a00 */
[----:B------:R-:W-:-:S03]  /*5bf90*/  MOV R83, R231 ;  /* 0x000000e700537202 */ /* 0x000fc60000000f00 */
[----:B------:R-:W-:Y:S04]  /*5bfa0*/  STL.64 [R1+0x1e20], R116 ;  /* 0x001e207401007387 */ /* 0x000fe80000100a00 */
[----:B------:R-:W3:Y:S04]  /*5bfb0*/  LDL.LU R228, [R1+0x1f2c] ;  /* 0x001f2c0001e47983 */ /* 0x000ee80000300800 */
[----:B------:R-:W3:Y:S04]  /*5bfc0*/  LDL.LU R229, [R1+0x1f28] ;  /* 0x001f280001e57983 */ /* 0x000ee80000300800 */
[----:B------:R-:W3:Y:S01]  /*5bfd0*/  LDL.LU R230, [R1+0x1f24] ;  /* 0x001f240001e67983 */ /* 0x000ee20000300800 */
[C---:B------:R-:W-:Y:S03]  /*5bfe0*/  HMMA.1688.F32.TF32 R148, R200.reuse, R12, R148 ;  /* 0x0000000cc894723c */ /* 0x040fe60000081094 */
[----:B------:R-:W3:Y:S04]  /*5bff0*/  LDL.LU R231, [R1+0x1f20] ;  /* 0x001f200001e77983 */ /* 0x000ee80000300800 */
[----:B------:R-:W3:Y:S01]  /*5c000*/  LDL.LU R220, [R1+0x160] ;  /* 0x0001600001dc7983 */ /* 0x000ee20000300800 */
[C---:B------:R-:W-:Y:S03]  /*5c010*/  HMMA.1688.F32.TF32 R152, R200.reuse, R16, R152 ;  /* 0x00000010c898723c */ /* 0x040fe60000081098 */
[----:B------:R-:W3:Y:S04]  /*5c020*/  LDL.LU R221, [R1+0x164] ;  /* 0x0001640001dd7983 */ /* 0x000ee80000300800 */
[----:B------:R-:W3:Y:S01]  /*5c030*/  LDL.LU R222, [R1+0x168] ;  /* 0x0001680001de7983 */ /* 0x000ee20000300800 */
[C---:B------:R-:W-:Y:S03]  /*5c040*/  HMMA.1688.F32.TF32 R156, R200.reuse, R20, R156 ;  /* 0x00000014c89c723c */ /* 0x040fe6000008109c */
[----:B------:R-:W3:Y:S05]  /*5c050*/  LDL.LU R223, [R1+0x16c] ;  /* 0x00016c0001df7983 */ /* 0x000eea0000300800 */
[----:B------:R-:W-:Y:S01]  /*5c060*/  HMMA.1688.F32.TF32 R164, R200, R28, R164 ;  /* 0x0000001cc8a4723c */ /* 0x000fe200000810a4 */
[----:B------:R-:W-:-:S07]  /*5c070*/  IMAD.MOV.U32 R87, RZ, RZ, R232 ;  /* 0x000000ffff577224 */ /* 0x000fce00078e00e8 */
[----:B------:R-:W-:Y:S01]  /*5c080*/  HMMA.1688.F32.TF32 R168, R200, R32, R168 ;  /* 0x00000020c8a8723c */ /* 0x000fe200000810a8 */
[----:B------:R-:W-:-:S07]  /*5c090*/  IMAD.MOV.U32 R86, RZ, RZ, R233 ;  /* 0x000000ffff567224 */ /* 0x000fce00078e00e9 */
[----:B------:R-:W-:Y:S01]  /*5c0a0*/  HMMA.1688.F32.TF32 R172, R200, R36, R172 ;  /* 0x00000024c8ac723c */ /* 0x000fe200000810ac */
[----:B------:R-:W-:-:S07]  /*5c0b0*/  IMAD.MOV.U32 R85, RZ, RZ, R234 ;  /* 0x000000ffff557224 */ /* 0x000fce00078e00ea */
[C---:B------:R-:W-:Y:S08]  /*5c0c0*/  HMMA.1688.F32.TF32 R180, R200.reuse, R44, R180 ;  /* 0x0000002cc8b4723c */ /* 0x040ff000000810b4 */
[C---:B------:R-:W-:Y:S08]  /*5c0d0*/  HMMA.1688.F32.TF32 R184, R200.reuse, R48, R184 ;  /* 0x00000030c8b8723c */ /* 0x040ff000000810b8 */
[C---:B------:R-:W-:Y:S08]  /*5c0e0*/  HMMA.1688.F32.TF32 R188, R200.reuse, R52, R188 ;  /* 0x00000034c8bc723c */ /* 0x040ff000000810bc */
[C---:B------:R-:W-:Y:S08]  /*5c0f0*/  HMMA.1688.F32.TF32 R192, R200.reuse, R56, R192 ;  /* 0x00000038c8c0723c */ /* 0x040ff000000810c0 */
[----:B------:R-:W-:Y:S01]  /*5c100*/  HMMA.1688.F32.TF32 R196, R200, R60, R196 ;  /* 0x0000003cc8c4723c */ /* 0x000fe200000810c4 */
        /* <DEDUP_REMOVED lines=9> */
[----:B------:R-:W-:Y:S01]  /*5c1a0*/  IMAD.MOV.U32 R68, RZ, RZ, R207 ;  /* 0x000000ffff447224 */ /* 0x000fe200078e00cf */
[C---:B----4-:R-:W-:Y:S08]  /*5c1b0*/  HMMA.1688.F32.TF32 R140, R200.reuse, R4, R140 ;  /* 0x00000004c88c723c */ /* 0x050ff0000008108c */
[C---:B-----5:R-:W-:Y:S08]  /*5c1c0*/  HMMA.1688.F32.TF32 R144, R200.reuse, R8, R144 ;  /* 0x00000008c890723c */ /* 0x060ff00000081090 */
[C---:B--2---:R-:W-:Y:S08]  /*5c1d0*/  HMMA.1688.F32.TF32 R160, R200.reuse, R24, R160 ;  /* 0x00000018c8a0723c */ /* 0x044ff000000810a0 */
[C---:B---3--:R-:W-:Y:S08]  /*5c1e0*/  HMMA.1688.F32.TF32 R176, R200.reuse, R40, R176 ;  /* 0x00000028c8b0723c */ /* 0x048ff000000810b0 */
[----:B------:R-:W-:Y:S01]  /*5c1f0*/  HMMA.1688.F32.TF32 R200, R200, R64, R216 ;  /* 0x00000040c8c8723c */ /* 0x000fe200000810d8 */
        /* <DEDUP_REMOVED lines=11> */
[----:B------:R-:W5:Y:S04]  /*5c2b0*/  LDL.LU R208, [R1+0x1f10] ;  /* 0x001f100001d07983 */ /* 0x000f680000300800 */
[----:B------:R-:W5:Y:S04]  /*5c2c0*/  LDL.LU R209, [R1+0x1f0c] ;  /* 0x001f0c0001d17983 */ /* 0x000f680000300800 */
[----:B------:R-:W2:Y:S04]  /*5c2d0*/  LDL.LU R204, [R1+0x1f08] ;  /* 0x001f080001cc7983 */ /* 0x000ea80000300800 */
[----:B------:R-:W2:Y:S04]  /*5c2e0*/  LDL.LU R205, [R1+0x1f04] ;  /* 0x001f040001cd7983 */ /* 0x000ea80000300800 */
[----:B------:R-:W2:Y:S04]  /*5c2f0*/  LDL.LU R206, [R1+0x1f00] ;  /* 0x001f000001ce7983 */ /* 0x000ea80000300800 */
        /* <DEDUP_REMOVED lines=9> */
[----:B------:R-:W-:-:S02]  /*5c390*/  IMAD.MOV.U32 R69, RZ, RZ, R210 ;  /* 0x000000ffff457224 */ /* 0x000fc400078e00d2 */
[----:B------:R-:W-:Y:S01]  /*5c3a0*/  IMAD.MOV.U32 R70, RZ, RZ, R211 ;  /* 0x000000ffff467224 */ /* 0x000fe200078e00d3 */
[----:B------:R-:W-:Y:S01]  /*5c3b0*/  MOV R73, R214 ;  /* 0x000000d600497202 */ /* 0x000fe20000000f00 */
[----:B------:R-:W-:Y:S01]  /*5c3c0*/  IMAD.MOV.U32 R71, RZ, RZ, R227 ;  /* 0x000000ffff477224 */ /* 0x000fe200078e00e3 */
[----:B------:R-:W5:Y:S01]  /*5c3d0*/  LDL.LU R210, [R1+0x1ef8] ;  /* 0x001ef80001d27983 */ /* 0x000f620000300800 */
[----:B------:R-:W-:Y:S02]  /*5c3e0*/  IMAD.MOV.U32 R72, RZ, RZ, R215 ;  /* 0x000000ffff487224 */ /* 0x000fe400078e00d7 */
[----:B------:R-:W-:Y:S01]  /*5c3f0*/  IMAD.MOV.U32 R74, RZ, RZ, R213 ;  /* 0x000000ffff4a7224 */ /* 0x000fe200078e00d5 */
[----:B------:R-:W5:Y:S01]  /*5c400*/  LDL.LU R211, [R1+0x1ef4] ;  /* 0x001ef40001d37983 */ /* 0x000f620000300800 */
[----:B------:R-:W-:-:S03]  /*5c410*/  IMAD.MOV.U32 R75, RZ, RZ, R212 ;  /* 0x000000ffff4b7224 */ /* 0x000fc600078e00d4 */
[----:B------:R-:W4:Y:S01]  /*5c420*/  LDL.LU R227, [R1+0x1ef0] ;  /* 0x001ef00001e37983 */ /* 0x000f220000300800 */
[----:B------:R-:W-:Y:S02]  /*5c430*/  IMAD.MOV.U32 R88, RZ, RZ, R50 ;  /* 0x000000ffff587224 */ /* 0x000fe400078e0032 */
[----:B------:R-:W-:Y:S02]  /*5c440*/  IMAD.MOV.U32 R89, RZ, RZ, R51 ;  /* 0x000000ffff597224 */ /* 0x000fe400078e0033 */
[----:B------:R-:W-:Y:S02]  /*5c450*/  IMAD.MOV.U32 R90, RZ, RZ, R46 ;  /* 0x000000ffff5a7224 */ /* 0x000fe400078e002e */
[----:B------:R-:W-:Y:S01]  /*5c460*/  IMAD.MOV.U32 R91, RZ, RZ, R47 ;  /* 0x000000ffff5b7224 */ /* 0x000fe200078e002f */
[----:B------:R-:W-:Y:S01]  /*5c470*/  MOV R97, R19 ;  /* 0x0000001300617202 */ /* 0x000fe20000000f00 */
[----:B------:R-:W-:Y:S01]  /*5c480*/  IMAD.MOV.U32 R96, RZ, RZ, R18 ;  /* 0x000000ffff607224 */ /* 0x000fe200078e0012 */
[----:B------:R-:W-:Y:S01]  /*5c490*/  MOV R95, R11 ;  /* 0x0000000b005f7202 */ /* 0x000fe20000000f00 */
[----:B------:R-:W-:Y:S01]  /*5c4a0*/  IMAD.MOV.U32 R98, RZ, RZ, R14 ;  /* 0x000000ffff627224 */ /* 0x000fe200078e000e */
[----:B------:R-:W-:Y:S01]  /*5c4b0*/  LDS R212, [R3+0x84800] ;  /* 0x0848000003d47984 */ /* 0x000fe20000000800 */
[----:B------:R-:W-:-:S02]  /*5c4c0*/  IMAD.MOV.U32 R99, RZ, RZ, R6 ;  /* 0x000000ffff637224 */ /* 0x000fc400078e0006 */
[----:B------:R-:W-:Y:S01]  /*5c4d0*/  IMAD.MOV.U32 R92, RZ, RZ, R7 ;  /* 0x000000ffff5c7224 */ /* 0x000fe200078e0007 */
[----:B------:R-:W-:Y:S01]  /*5c4e0*/  LDS R214, [R3+0x84c00] ;  /* 0x084c000003d67984 */ /* 0x000fe20000000800 */
[----:B------:R-:W-:Y:S02]  /*5c4f0*/  IMAD.MOV.U32 R93, RZ, RZ, R15 ;  /* 0x000000ffff5d7224 */ /* 0x000fe400078e000f */
[----:B------:R-:W-:Y:S01]  /*5c500*/  IMAD.MOV.U32 R94, RZ, RZ, R10 ;  /* 0x000000ffff5e7224 */ /* 0x000fe200078e000a */
[----:B------:R-:W-:Y:S04]  /*5c510*/  LDS R213, [R252+0x84800] ;  /* 0x08480000fcd57984 */ /* 0x000fe80000000800 */
[----:B------:R-:W2:Y:S01]  /*5c520*/  LDS R215, [R252+0x84c00] ;  /* 0x084c0000fcd77984 */ /* 0x000ea20000000800 */
[C---:B-1----:R-:W-:Y:S08]  /*5c530*/  HMMA.1688.F32.TF32 R68, R136.reuse, R64, R68 ;  /* 0x000000408844723c */ /* 0x042ff00000081044 */
[C---:B------:R-:W-:Y:S08]  /*5c540*/  HMMA.1688.F32.TF32 R84, R136.reuse, R48, R84 ;  /* 0x000000308854723c */ /* 0x040ff00000081054 */
[C---:B------:R-:W-:Y:S08]  /*5c550*/  HMMA.1688.F32.TF32 R72, R136.reuse, R60, R72 ;  /* 0x0000003c8848723c */ /* 0x040ff00000081048 */
[C---:B------:R-:W-:Y:S08]  /*5c560*/  HMMA.1688.F32.TF32 R76, R136.reuse, R56, R76 ;  /* 0x00000038884c723c */ /* 0x040ff0000008104c */
[----:B------:R-:W-:Y:S01]  /*5c570*/  HMMA.1688.F32.TF32 R80, R136, R52, R80 ;  /* 0x000000348850723c */ /* 0x000fe20000081050 */
[----:B------:R-:W-:-:S02]  /*5c580*/  IMAD.MOV.U32 R65, RZ, RZ, R68 ;  /* 0x000000ffff417224 */ /* 0x000fc400078e0044 */
[----:B------:R-:W-:Y:S02]  /*5c590*/  IMAD.MOV.U32 R64, RZ, RZ, R69 ;  /* 0x000000ffff407224 */ /* 0x000fe400078e0045 */
[----:B------:R-:W-:Y:S01]  /*5c5a0*/  IMAD.MOV.U32 R68, RZ, RZ, R23 ;  /* 0x000000ffff447224 */ /* 0x000fe200078e0017 */
[----:B------:R-:W-:Y:S01]  /*5c5b0*/  MOV R60, R71 ;  /* 0x00000047003c7202 */ /* 0x000fe20000000f00 */
[----:B------:R-:W-:Y:S02]  /*5c5c0*/  IMAD.MOV.U32 R61, RZ, RZ, R70 ;  /* 0x000000ffff3d7224 */ /* 0x000fe400078e0046 */
[----:B------:R-:W-:Y:S02]  /*5c5d0*/  IMAD.MOV.U32 R69, RZ, RZ, R22 ;  /* 0x000000ffff457224 */ /* 0x000fe400078e0016 */
[----:B------:R-:W-:Y:S01]  /*5c5e0*/  IMAD.MOV.U32 R70, RZ, RZ, R27 ;  /* 0x000000ffff467224 */ /* 0x000fe200078e001b */
[----:B------:R-:W-:Y:S01]  /*5c5f0*/  HMMA.1688.F32.TF32 R248, R136, R44, R248 ;  /* 0x0000002c88f8723c */ /* 0x000fe200000810f8 */
        /* <DEDUP_REMOVED lines=13> */
[----:B------:R-:W-:Y:S01]  /*5c6d0*/  MOV R52, R83 ;  /* 0x0000005300347202 */ /* 0x000fe20000000f00 */
[----:B------:R-:W-:-:S02]  /*5c6e0*/  IMAD.MOV.U32 R53, RZ, RZ, R82 ;  /* 0x000000ffff357224 */ /* 0x000fc400078e0052 */
[----:B------:R-:W-:Y:S02]  /*5c6f0*/  IMAD.MOV.U32 R82, RZ, RZ, R59 ;  /* 0x000000ffff527224 */ /* 0x000fe400078e003b */
[----:B------:R-:W-:Y:S01]  /*5c700*/  IMAD.MOV.U32 R83, RZ, RZ, R58 ;  /* 0x000000ffff537224 */ /* 0x000fe200078e003a */
[----:B--2---:R-:W-:Y:S11]  /*5c710*/  HMMA.1688.F32.TF32 R204, R136, R4, R204 ;  /* 0x0000000488cc723c */ /* 0x004ff600000810cc */
[----:B------:R-:W-:Y:S11]  /*5c720*/  @!UPT UIADD3 URZ, URZ, URZ, URZ ;  /* 0x0000003f3f3ff290 */ /* 0x000ff6000fffe03f */
[----:B------:R-:W-:Y:S01]  /*5c730*/  @!UPT UIADD3 URZ, URZ, URZ, URZ ;  /* 0x0000003f3f3ff290 */ /* 0x000fe2000fffe03f */
[----:B------:R1:W-:Y:S04]  /*5c740*/  STL [R1+0x1d58], R204 ;  /* 0x001d58cc01007387 */ /* 0x0003e80000100800 */
[----:B------:R2:W-:Y:S04]  /*5c750*/  STL [R1+0x1d54], R205 ;  /* 0x001d54cd01007387 */ /* 0x0005e80000100800 */
[----:B------:R1:W-:Y:S04]  /*5c760*/  STL [R1+0x1d50], R206 ;  /* 0x001d50ce01007387 */ /* 0x0003e80000100800 */
[----:B------:R1:W-:Y:S04]  /*5c770*/  STL [R1+0x1d4c], R207 ;  /* 0x001d4ccf01007387 */ /* 0x0003e80000100800 */
[----:B------:R1:W-:Y:S04]  /*5c780*/  STL.64 [R1+0x130], R84 ;  /* 0x0001305401007387 */ /* 0x0003e80000100a00 */
[----:B------:R1:W-:Y:S04]  /*5c790*/  STL.64 [R1+0x138], R86 ;  /* 0x0001385601007387 */ /* 0x0003e80000100a00 */
[----:B------:R-:W3:Y:S04]  /*5c7a0*/  LDL.LU R23, [R1+0x1eec] ;  /* 0x001eec0001177983 */ /* 0x000ee80000300800 */
[----:B------:R-:W4:Y:S04]  /*5c7b0*/  LDL.LU R22, [R1+0x1ee8] ;  /* 0x001ee80001167983 */ /* 0x000f280000300800 */
[----:B------:R-:W5:Y:S01]  /*5c7c0*/  LDL.LU R27, [R1+0x1ee4] ;  /* 0x001ee400011b7983 */ /* 0x000f620000300800 */
[----:B-1----:R-:W-:-:S03]  /*5c7d0*/  IMAD.MOV.U32 R204, RZ, RZ, R76 ;  /* 0x000000ffffcc7224 */ /* 0x002fc600078e004c */
[----:B------:R-:W5:Y:S01]  /*5c7e0*/  LDL.LU R26, [R1+0x1ee0] ;  /* 0x001ee000011a7983 */ /* 0x000f620000300800 */
[----:B--2---:R-:W-:-:S03]  /*5c7f0*/  IMAD.MOV.U32 R205, RZ, RZ, R77 ;  /* 0x000000ffffcd7224 */ /* 0x004fc600078e004d */
        /* <DEDUP_REMOVED lines=12> */
[----:B------:R-:W2:Y:S04]  /*5c8c0*/  LDL.LU R43, [R1+0x1ec4] ;  /* 0x001ec400012b7983 */ /* 0x000ea80000300800 */
[----:B------:R-:W2:Y:S04]  /*5c8d0*/  LDL.LU R42, [R1+0x1ec0] ;  /* 0x001ec000012a7983 */ /* 0x000ea80000300800 */
[----:B------:R-:W2:Y:S04]  /*5c8e0*/  LDL.LU R55, [R1+0x1ebc] ;  /* 0x001ebc0001377983 */ /* 0x000ea80000300800 */
[----:B------:R-:W2:Y:S04]  /*5c8f0*/  LDL.LU R54, [R1+0x1eb8] ;  /* 0x001eb80001367983 */ /* 0x000ea80000300800 */
[----:B------:R-:W2:Y:S04]  /*5c900*/  LDL.LU R59, [R1+0x1eb4] ;  /* 0x001eb400013b7983 */ /* 0x000ea80000300800 */
[----:B------:R-:W2:Y:S01]  /*5c910*/  LDL.LU R58, [R1+0x1eb0] ;  /* 0x001eb000013a7983 */ /* 0x000ea20000300800 */
[----:B------:R-:W-:Y:S01]  /*5c920*/  IMAD.MOV.U32 R84, RZ, RZ, R66 ;  /* 0x000000ffff547224 */ /* 0x000fe200078e0042 */
[----:B------:R-:W-:Y:S01]  /*5c930*/  MOV R85, R67 ;  /* 0x0000004300557202 */ /* 0x000fe20000000f00 */
[----:B------:R-:W-:Y:S01]  /*5c940*/  IMAD.MOV.U32 R86, RZ, RZ, R62 ;  /* 0x000000ffff567224 */ /* 0x000fe200078e003e */
[----:B------:R-:W2:Y:S01]  /*5c950*/  LDL.LU R66, [R1+0x1eac] ;  /* 0x001eac0001427983 */ /* 0x000ea20000300800 */
[----:B------:R-:W-:-:S03]  /*5c960*/  IMAD.MOV.U32 R87, RZ, RZ, R63 ;  /* 0x000000ffff577224 */ /* 0x000fc600078e003f */
[----:B------:R-:W2:Y:S04]  /*5c970*/  LDL.LU R67, [R1+0x1ea8] ;  /* 0x001ea80001437983 */ /* 0x000ea80000300800 */
[----:B------:R-:W2:Y:S04]  /*5c980*/  LDL.LU R62, [R1+0x1ea4] ;  /* 0x001ea400013e7983 */ /* 0x000ea80000300800 */
[----:B------:R-:W2:Y:S04]  /*5c990*/  LDL.LU R63, [R1+0x1ea0] ;  /* 0x001ea000013f7983 */ /* 0x000ea80000300800 */
[----:B------:R-:W2:Y:S04]  /*5c9a0*/  LDL.LU R116, [R1+0xd0] ;  /* 0x0000d00001747983 */ /* 0x000ea80000300800 */
[----:B------:R-:W2:Y:S04]  /*5c9b0*/  LDL.LU R117, [R1+0xd4] ;  /* 0x0000d40001757983 */ /* 0x000ea80000300800 */
[----:B------:R-:W2:Y:S04]  /*5c9c0*/  LDL.LU R118, [R1+0xd8] ;  /* 0x0000d80001767983 */ /* 0x000ea80000300800 */
[----:B------:R-:W2:Y:S01]  /*5c9d0*/  LDL.LU R119, [R1+0xdc] ;  /* 0x0000dc0001777983 */ /* 0x000ea20000300800 */
[----:B---3--:R-:W-:-:S02]  /*5c9e0*/  IMAD.MOV.U32 R103, RZ, RZ, R23 ;  /* 0x000000ffff677224 */ /* 0x008fc400078e0017 */
[----:B----4-:R-:W-:Y:S02]  /*5c9f0*/  IMAD.MOV.U32 R102, RZ, RZ, R22 ;  /* 0x000000ffff667224 */ /* 0x010fe400078e0016 */
[----:B-----5:R-:W-:Y:S02]  /*5ca00*/  IMAD.MOV.U32 R101, RZ, RZ, R27 ;  /* 0x000000ffff657224 */ /* 0x020fe400078e001b */
[----:B------:R-:W-:Y:S01]  /*5ca10*/  IMAD.MOV.U32 R100, RZ, RZ, R26 ;  /* 0x000000ffff647224 */ /* 0x000fe200078e001a */
[----:B--2---:R-:W-:Y:S01]  /*5ca20*/  MOV R107, R31 ;  /* 0x0000001f006b7202 */ /* 0x004fe20000000f00 */
[----:B------:R-:W-:Y:S02]  /*5ca30*/  IMAD.MOV.U32 R106, RZ, RZ, R30 ;  /* 0x000000ffff6a7224 */ /* 0x000fe400078e001e */
[----:B------:R-:W-:Y:S02]  /*5ca40*/  IMAD.MOV.U32 R105, RZ, RZ, R35 ;  /* 0x000000ffff697224 */ /* 0x000fe400078e0023 */
[----:B------:R-:W-:-:S02]  /*5ca50*/  IMAD.MOV.U32 R104, RZ, RZ, R34 ;  /* 0x000000ffff687224 */ /* 0x000fc400078e0022 */
[----:B------:R-:W-:Y:S02]  /*5ca60*/  IMAD.MOV.U32 R111, RZ, RZ, R39 ;  /* 0x000000ffff6f7224 */ /* 0x000fe400078e0027 */
[----:B------:R-:W-:Y:S01]  /*5ca70*/  IMAD.MOV.U32 R110, RZ, RZ, R38 ;  /* 0x000000ffff6e7224 */ /* 0x000fe200078e0026 */
[----:B------:R-:W-:Y:S02]  /*5ca80*/  MOV R109, R43 ;  /* 0x0000002b006d7202 */ /* 0x000fe40000000f00 */
[----:B------:R-:W-:Y:S01]  /*5ca90*/  MOV R115, R55 ;  /* 0x0000003700737202 */ /* 0x000fe20000000f00 */
[----:B------:R-:W-:Y:S02]  /*5caa0*/  IMAD.MOV.U32 R114, RZ, RZ, R54 ;  /* 0x000000ffff727224 */ /* 0x000fe400078e0036 */
[----:B------:R-:W-:Y:S02]  /*5cab0*/  IMAD.MOV.U32 R113, RZ, RZ, R59 ;  /* 0x000000ffff717224 */ /* 0x000fe400078e003b */
[----:B------:R-:W-:-:S02]  /*5cac0*/  IMAD.MOV.U32 R112, RZ, RZ, R58 ;  /* 0x000000ffff707224 */ /* 0x000fc400078e003a */
[----:B------:R-:W2:Y:S04]  /*5cad0*/  LDL.LU R58, [R1+0x1e9c] ;  /* 0x001e9c00013a7983 */ /* 0x000ea80000300800 */
[----:B------:R-:W2:Y:S04]  /*5cae0*/  LDL.LU R59, [R1+0x1e98] ;  /* 0x001e9800013b7983 */ /* 0x000ea80000300800 */
[----:B------:R-:W3:Y:S04]  /*5caf0*/  LDL.LU R54, [R1+0x1e94] ;  /* 0x001e940001367983 */ /* 0x000ee80000300800 */
[----:B------:R-:W3:Y:S01]  /*5cb00*/  LDL.LU R55, [R1+0x1e90] ;  /* 0x001e900001377983 */ /* 0x000ee20000300800 */
[----:B------:R-:W-:-:S03]  /*5cb10*/  IMAD.MOV.U32 R108, RZ, RZ, R42 ;  /* 0x000000ffff6c7224 */ /* 0x000fc600078e002a */
        /* <DEDUP_REMOVED lines=50> */
[----:B------:R-:W-:-:S07]  /*5ce40*/  IMAD.MOV.U32 R29, RZ, RZ, R106 ;  /* 0x000000ffff1d7224 */ /* 0x000fce00078e006a */
[----:B------:R-:W-:Y:S02]  /*5ce50*/  IMAD.MOV.U32 R5, RZ, RZ, R118 ;  /* 0x000000ffff057224 */ /* 0x000fe400078e0076 */
[----:B------:R-:W-:Y:S02]  /*5ce60*/  IMAD.MOV.U32 R4, RZ, RZ, R119 ;  /* 0x000000ffff047224 */ /* 0x000fe400078e0077 */
[----:B------:R-:W-:Y:S01]  /*5ce70*/  IMAD.MOV.U32 R9, RZ, RZ, R116 ;  /* 0x000000ffff097224 */ /* 0x000fe200078e0074 */
[----:B------:R-:W2:Y:S01]  /*5ce80*/  LDL.LU.64 R118, [R1+0x1e28] ;  /* 0x001e280001767983 */ /* 0x000ea20000300a00 */
[----:B------:R-:W-:-:S03]  /*5ce90*/  IMAD.MOV.U32 R8, RZ, RZ, R117 ;  /* 0x000000ffff087224 */ /* 0x000fc600078e0075 */
[----:B------:R-:W2:Y:S01]  /*5cea0*/  LDL.LU.64 R116, [R1+0x1e20] ;  /* 0x001e200001747983 */ /* 0x000ea20000300a00 */
[----:B------:R-:W-:Y:S01]  /*5ceb0*/  IMAD.MOV.U32 R21, RZ, RZ, R110 ;  /* 0x000000ffff157224 */ /* 0x000fe200078e006e */
[----:B------:R-:W-:Y:S01]  /*5cec0*/  MOV R20, R111 ;  /* 0x0000006f00147202 */ /* 0x000fe20000000f00 */
[----:B------:R-:W-:-:S04]  /*5ced0*/  IMAD.MOV.U32 R25, RZ, RZ, R108 ;  /* 0x000000ffff197224 */ /* 0x000fc800078e006c */
[----:B------:R-:W-:Y:S01]  /*5cee0*/  IMAD.MOV.U32 R13, RZ, RZ, R114 ;  /* 0x000000ffff0d7224 */ /* 0x000fe200078e0072 */
[----:B------:R-:W-:Y:S01]  /*5cef0*/  MOV R16, R113 ;  /* 0x0000007100107202 */ /* 0x000fe20000000f00 */
[----:B------:R-:W-:Y:S02]  /*5cf00*/  IMAD.MOV.U32 R12, RZ, RZ, R115 ;  /* 0x000000ffff0c7224 */ /* 0x000fe400078e0073 */
[----:B------:R-:W-:Y:S01]  /*5cf10*/  IMAD.MOV.U32 R17, RZ, RZ, R112 ;  /* 0x000000ffff117224 */ /* 0x000fe200078e0070 */
[----:B------:R-:W3:Y:S01]  /*5cf20*/  LDL.LU.64 R114, [R1+0x1e18] ;  /* 0x001e180001727983 */ /* 0x000ee20000300a00 */
[----:B------:R-:W-:-:S03]  /*5cf30*/  IMAD.MOV.U32 R24, RZ, RZ, R109 ;  /* 0x000000ffff187224 */ /* 0x000fc600078e006d */
[----:B------:R-:W3:Y:S01]  /*5cf40*/  LDL.LU.64 R112, [R1+0x1e10] ;  /* 0x001e100001707983 */ /* 0x000ee20000300a00 */
[----:B------:R-:W-:-:S03]  /*5cf50*/  IMAD.MOV.U32 R28, RZ, RZ, R107 ;  /* 0x000000ffff1c7224 */ /* 0x000fc600078e006b */
[----:B------:R-:W4:Y:S01]  /*5cf60*/  LDL.LU.64 R110, [R1+0x1e08] ;  /* 0x001e0800016e7983 */ /* 0x000f220000300a00 */
[----:B------:R-:W-:Y:S02]  /*5cf70*/  IMAD.MOV.U32 R33, RZ, RZ, R104 ;  /* 0x000000ffff217224 */ /* 0x000fe400078e0068 */
[----:B------:R-:W-:Y:S01]  /*5cf80*/  IMAD.MOV.U32 R32, RZ, RZ, R105 ;  /* 0x000000ffff207224 */ /* 0x000fe200078e0069 */
[----:B------:R-:W4:Y:S01]  /*5cf90*/  LDL.LU.64 R108, [R1+0x1e00] ;  /* 0x001e0000016c7983 */ /* 0x000f220000300a00 */
[----:B------:R-:W-:Y:S01]  /*5cfa0*/  IMAD.MOV.U32 R37, RZ, RZ, R102 ;  /* 0x000000ffff257224 */ /* 0x000fe200078e0066 */
[----:B------:R-:W-:Y:S01]  /*5cfb0*/  MOV R40, R101 ;  /* 0x0000006500287202 */ /* 0x000fe20000000f00 */
[----:B------:R-:W-:Y:S01]  /*5cfc0*/  IMAD.MOV.U32 R36, RZ, RZ, R103 ;  /* 0x000000ffff247224 */ /* 0x000fe200078e0067 */
[----:B------:R-:W5:Y:S01]  /*5cfd0*/  LDL.LU.64 R106, [R1+0x1df8] ;  /* 0x001df800016a7983 */ /* 0x000f620000300a00 */
[----:B------:R-:W-:-:S03]  /*5cfe0*/  IMAD.MOV.U32 R41, RZ, RZ, R100 ;  /* 0x000000ffff297224 */ /* 0x000fc600078e0064 */
[----:B------:R-:W5:Y:S04]  /*5cff0*/  LDL.LU.64 R104, [R1+0x1df0] ;  /* 0x001df00001687983 */ /* 0x000f680000300a00 */
[----:B------:R-:W2:Y:S04]  /*5d000*/  LDL.LU.64 R102, [R1+0x1de8] ;  /* 0x001de80001667983 */ /* 0x000ea80000300a00 */
        /* <DEDUP_REMOVED lines=31> */
[----:B-1----:R-:W3:Y:S04]  /*5d200*/  LDL.LU.64 R70, [R1+0x1d68] ;  /* 0x001d680001467983 */ /* 0x002ee80000300a00 */
[----:B------:R-:W3:Y:S01]  /*5d210*/  LDL.LU.64 R68, [R1+0x1d60] ;  /* 0x001d600001447983 */ /* 0x000ee20000300a00 */
[C---:B--2---:R-:W-:Y:S08]  /*5d220*/  HMMA.1688.F32.TF32 R72, R212.reuse, R62, R72 ;  /* 0x0000003ed448723c */ /* 0x044ff00000081048 */
[C---:B---3--:R-:W-:Y:S11]  /*5d230*/  HMMA.1688.F32.TF32 R68, R212.reuse, R58, R68 ;  /* 0x0000003ad444723c */ /* 0x048ff60000081044 */
[----:B------:R-:W-:Y:S11]  /*5d240*/  @!UPT UIADD3 URZ, URZ, URZ, URZ ;  /* 0x0000003f3f3ff290 */ /* 0x000ff6000fffe03f */
[----:B------:R-:W-:Y:S01]  /*5d250*/  @!UPT UIADD3 URZ, URZ, URZ, URZ ;  /* 0x0000003f3f3ff290 */ /* 0x000fe2000fffe03f */
[----:B------:R-:W-:Y:S04]  /*5d260*/  STL.64 [R1+0x390], R68 ;  /* 0x0003904401007387 */ /* 0x000fe80000100a00 */
[----:B------:R1:W-:Y:S02]  /*5d270*/  STL.64 [R1+0x398], R70 ;  /* 0x0003984601007387 */ /* 0x0003e40000100a00 */
[----:B-1----:R-:W-:Y:S02]  /*5d280*/  HMMA.1688.F32.TF32 R68, R212, R66, R76 ;  /* 0x00000042d444723c */ /* 0x002fe4000008104c */
[----:B------:R-:W2:Y:S04]  /*5d290*/  LDL.LU R212, [R1+0xf0] ;  /* 0x0000f00001d47983 */ /* 0x000ea80000300800 */
[----:B------:R-:W-:Y:S04]  /*5d2a0*/  STL.64 [R1+0x380], R72 ;  /* 0x0003804801007387 */ /* 0x000fe80000100a00 */
[----:B------:R-:W-:Y:S01]  /*5d2b0*/  STL.64 [R1+0x388], R74 ;  /* 0x0003884a01007387 */ /* 0x000fe20000100a00 */
[----:B------:R-:W-:-:S03]  /*5d2c0*/  IMAD.MOV.U32 R76, RZ, RZ, R83 ;  /* 0x000000ffff4c7224 */ /* 0x000fc600078e0053 */
[----:B------:R-:W-:Y:S04]  /*5d2d0*/  LDS R72, [R3+0x84880] ;  /* 0x0848800003487984 */ /* 0x000fe80000000800 */
[----:B------:R-:W-:Y:S04]  /*5d2e0*/  LDS R74, [R3+0x84c80] ;  /* 0x084c8000034a7984 */ /* 0x000fe80000000800 */
[----:B------:R-:W-:Y:S04]  /*5d2f0*/  LDS R73, [R252+0x84880] ;  /* 0x08488000fc497984 */ /* 0x000fe80000000800 */
[----:B------:R-:W-:Y:S04]  /*5d300*/  STL.64 [R1+0x250], R68 ;  /* 0x0002504401007387 */ /* 0x000fe80000100a00 */
[----:B------:R-:W-:Y:S04]  /*5d310*/  STL.64 [R1+0x258], R70 ;  /* 0x0002584601007387 */ /* 0x000fe80000100a00 */
[----:B------:R-:W2:Y:S04]  /*5d320*/  LDL.LU R213, [R1+0xf4] ;  /* 0x0000f40001d57983 */ /* 0x000ea80000300800 */
[----:B------:R-:W2:Y:S04]  /*5d330*/  LDL.LU R214, [R1+0xf8] ;  /* 0x0000f80001d67983 */ /* 0x000ea80000300800 */
[----:B------:R-:W2:Y:S04]  /*5d340*/  LDL.LU R215, [R1+0xfc] ;  /* 0x0000fc0001d77983 */ /* 0x000ea80000300800 */
[----:B------:R-:W3:Y:S04]  /*5d350*/  LDL.LU R83, [R1+0x1d5c] ;  /* 0x001d5c0001537983 */ /* 0x000ee80000300800 */
[----:B------:R-:W2:Y:S04]  /*5d360*/  LDL.LU R77, [R1+0xe4] ;  /* 0x0000e400014d7983 */ /* 0x000ea80000300800 */
[----:B------:R-:W2:Y:S04]  /*5d370*/  LDL.LU R78, [R1+0xe8] ;  /* 0x0000e800014e7983 */ /* 0x000ea80000300800 */
[----:B------:R-:W2:Y:S04]  /*5d380*/  LDL.LU R79, [R1+0xec] ;  /* 0x0000ec00014f7983 */ /* 0x000ea80000300800 */
[----:B------:R-:W1:Y:S04]  /*5d390*/  LDS R75, [R252+0x84c80] ;  /* 0x084c8000fc4b7984 */ /* 0x000e680000000800 */
[----:B------:R-:W-:Y:S04]  /*5d3a0*/  LDS R68, [R0+0x84880] ;  /* 0x0848800000447984 */ /* 0x000fe80000000800 */
[----:B------:R-:W-:Y:S04]  /*5d3b0*/  LDS R70, [R0+0x84c80] ;  /* 0x084c800000467984 */ /* 0x000fe80000000800 */
[----:B------:R-:W-:Y:S04]  /*5d3c0*/  LDS R69, [R2+0x84880] ;  /* 0x0848800002457984 */ /* 0x000fe80000000800 */
[----:B------:R-:W1:Y:S01]  /*5d3d0*/  LDS R71, [R2+0x84c80] ;  /* 0x084c800002477984 */ /* 0x000e620000000800 */
[C---:B---3--:R-:W-:Y:S11]  /*5d3e0*/  HMMA.1688.F32.TF32 R80, R136.reuse, R6, R80 ;  /* 0x000000068850723c */ /* 0x048ff60000081050 */
[----:B------:R-:W-:Y:S11]  /*5d3f0*/  @!UPT UIADD3 URZ, URZ, URZ, URZ ;  /* 0x0000003f3f3ff290 */ /* 0x000ff6000fffe03f */
[----:B------:R-:W-:Y:S01]  /*5d400*/  @!UPT UIADD3 URZ, URZ, URZ, URZ ;  /* 0x0000003f3f3ff290 */ /* 0x000fe2000fffe03f */
[----:B------:R-:W-:Y:S04]  /*5d410*/  STL.64 [R1+0x240], R80 ;  /* 0x0002405001007387 */ /* 0x000fe80000100a00 */
[----:B------:R2:W-:Y:S02]  /*5d420*/  STL.64 [R1+0x248], R82 ;  /* 0x0002485201007387 */ /* 0x0005e40000100a00 */
[C---:B--2---:R-:W-:Y:S08]  /*5d430*/  HMMA.1688.F32.TF32 R80, R136.reuse, R10, R212 ;  /* 0x0000000a8850723c */ /* 0x044ff000000810d4 */
[C---:B------:R-:W-:Y:S08]  /*5d440*/  HMMA.1688.F32.TF32 R212, R136.reuse, R14, R76 ;  /* 0x0000000e88d4723c */ /* 0x040ff0000008104c */
[C---:B------:R-:W-:Y:S07]  /*5d450*/  HMMA.1688.F32.TF32 R76, R136.reuse, R22, R88 ;  /* 0x00000016884c723c */ /* 0x040fee0000081058 */
[----:B------:R-:W-:Y:S04]  /*5d460*/  STL.64 [R1+0x230], R80 ;  /* 0x0002305001007387 */ /* 0x000fe80000100a00 */
[----:B------:R2:W-:Y:S02]  /*5d470*/  STL.64 [R1+0x238], R82 ;  /* 0x0002385201007387 */ /* 0x0005e40000100a00 */
[C---:B--2---:R-:W-:Y:S02]  /*5d480*/  HMMA.1688.F32.TF32 R80, R136.reuse, R18, R84 ;  /* 0x000000128850723c */ /* 0x044fe40000081054 */
[----:B------:R-:W-:Y:S04]  /*5d490*/  STL.64 [R1+0x60], R212 ;  /* 0x000060d401007387 */ /* 0x000fe80000100a00 */
[----:B------:R-:W-:Y:S02]  /*5d4a0*/  STL.64 [R1+0x68], R214 ;  /* 0x000068d601007387 */ /* 0x000fe40000100a00 */
[C---:B------:R-:W-:Y:S11]  /*5d4b0*/  HMMA.1688.F32.TF32 R84, R136.reuse, R26, R92 ;  /* 0x0000001a8854723c */ /* 0x040ff6000008105c */
[----:B------:R-:W-:Y:S04]  /*5d4c0*/  @!UPT UIADD3 URZ, URZ, URZ, URZ ;  /* 0x0000003f3f3ff290 */ /* 0x000fe8000fffe03f */
[----:B------:R-:W-:Y:S04]  /*5d4d0*/  STL.64 [R1+0x220], R80 ;  /* 0x0002205001007387 */ /* 0x000fe80000100a00 */
[----:B------:R2:W-:Y:S04]  /*5d4e0*/  STL.64 [R1+0x228], R82 ;  /* 0x0002285201007387 */ /* 0x0005e80000100a00 */
[----:B------:R-:W-:Y:S04]  /*5d4f0*/  STL.64 [R1+0x210], R76 ;  /* 0x0002104c01007387 */ /* 0x000fe80000100a00 */
[----:B------:R3:W-:Y:S01]  /*5d500*/  STL.64 [R1+0x218], R78 ;  /* 0x0002184e01007387 */ /* 0x0007e20000100a00 */
[C---:B--2---:R-:W-:Y:S08]  /*5d510*/  HMMA.1688.F32.TF32 R80, R136.reuse, R30, R96 ;  /* 0x0000001e8850723c */ /* 0x044ff00000081060 */
[C---:B---3--:R-:W-:Y:S01]  /*5d520*/  HMMA.1688.F32.TF32 R76, R136.reuse, R34, R100 ;  /* 0x00000022884c723c */ /* 0x048fe20000081064 */
[----:B------:R-:W-:Y:S04]  /*5d530*/  STL.64 [R1+0x200], R84 ;  /* 0x0002005401007387 */ /* 0x000fe80000100a00 */
[----:B------:R5:W-:Y:S10]  /*5d540*/  STL.64 [R1+0x208], R86 ;  /* 0x0002085601007387 */ /* 0x000bf40000100a00 */
[----:B------:R-:W-:Y:S01]  /*5d550*/  STL.64 [R1+0x1f0], R80 ;  /* 0x0001f05001007387 */ /* 0x000fe20000100a00 */
[C---:B-----5:R-:W-:Y:S03]  /*5d560*/  HMMA.1688.F32.TF32 R84, R136.reuse, R38, R104 ;  /* 0x000000268854723c */ /* 0x060fe60000081068 */
[----:B------:R4:W-:Y:S04]  /*5d570*/  STL.64 [R1+0x1f8], R82 ;  /* 0x0001f85201007387 */ /* 0x0009e80000100a00 */
[----:B------:R-:W-:Y:S04]  /*5d580*/  STL.64 [R1+0x1e0], R76 ;  /* 0x0001e04c01007387 */ /* 0x000fe80000100a00 */
[----:B------:R2:W-:Y:S01]  /*5d590*/  STL.64 [R1+0x1e8], R78 ;  /* 0x0001e84e01007387 */ /* 0x0005e20000100a00 */
[C---:B----4-:R-:W-:Y:S08]  /*5d5a0*/  HMMA.1688.F32.TF32 R80, R136.reuse, R42, R108 ;  /* 0x0000002a8850723c */ /* 0x050ff0000008106c */
[C---:B--2---:R-:W-:Y:S03]  /*5d5b0*/  HMMA.1688.F32.TF32 R76, R136.reuse, R46, R112 ;  /* 0x0000002e884c723c */ /* 0x044fe60000081070 */
[----:B------:R-:W-:Y:S04]  /*5d5c0*/  STL.64 [R1+0x1d0], R84 ;  /* 0x0001d05401007387 */ /* 0x000fe80000100a00 */
[----:B------:R2:W-:Y:S01]  /*5d5d0*/  STL.64 [R1+0x1d8], R86 ;  /* 0x0001d85601007387 */ /* 0x0005e20000100a00 */
[----:B------:R-:W-:Y:S01]  /*5d5e0*/  HMMA.1688.F32.TF32 R212, R136, R66, R132 ;  /* 0x0000004288d4723c */ /* 0x000fe20000081084 */
[----:B------:R-:W-:-:S02]  /*5d5f0*/  IMAD.MOV.U32 R88, RZ, RZ, R206 ;  /* 0x000000ffff587224 */ /* 0x000fc400078e00ce */
[----:B------:R-:W-:Y:S01]  /*5d600*/  IMAD.MOV.U32 R89, RZ, RZ, R207 ;  /* 0x000000ffff597224 */ /* 0x000fe200078e00cf */
[----:B------:R-:W-:Y:S01]  /*5d610*/  MOV R90, R53 ;  /* 0x00000035005a7202 */ /* 0x000fe20000000f00 */
[----:B------:R-:W-:Y:S01]  /*5d620*/  IMAD.MOV.U32 R91, RZ, RZ, R52 ;  /* 0x000000ffff5b7224 */ /* 0x000fe200078e0034 */
[----:B------:R-:W-:Y:S04]  /*5d630*/  LDS R112, [R3+0x85000] ;  /* 0x0850000003707984 */ /* 0x000fe80000000800 */
[----:B------:R-:W-:Y:S04]  /*5d640*/  STL.64 [R1+0x1c0], R80 ;  /* 0x0001c05001007387 */ /* 0x000fe80000100a00 */
[----:B------:R-:W-:Y:S04]  /*5d650*/  STL.64 [R1+0x1c8], R82 ;  /* 0x0001c85201007387 */ /* 0x000fe80000100a00 */
[----:B------:R-:W-:Y:S04]  /*5d660*/  STL.64 [R1+0x1b0], R76 ;  /* 0x0001b04c01007387 */ /* 0x000fe80000100a00 */
[----:B------:R3:W-:Y:S01]  /*5d670*/  STL.64 [R1+0x1b8], R78 ;  /* 0x0001b84e01007387 */ /* 0x0007e20000100a00 */
[C---:B--2---:R-:W-:Y:S03]  /*5d680*/  HMMA.1688.F32.TF32 R84, R136.reuse, R50, R116 ;  /* 0x000000328854723c */ /* 0x044fe60000081074 */
[----:B------:R-:W-:Y:S04]  /*5d690*/  LDS R114, [R3+0x85400] ;  /* 0x0854000003727984 */ /* 0x000fe80000000800 */
[----:B------:R-:W-:Y:S01]  /*5d6a0*/  LDS R113, [R252+0x85000] ;  /* 0x08500000fc717984 */ /* 0x000fe20000000800 */
[C---:B---3--:R-:W-:Y:S03]  /*5d6b0*/  HMMA.1688.F32.TF32 R76, R136.reuse, R58, R124 ;  /* 0x0000003a884c723c */ /* 0x048fe6000008107c */
[----:B------:R-:W-:Y:S05]  /*5d6c0*/  LDS R115, [R252+0x85400] ;  /* 0x08540000fc737984 */ /* 0x000fea0000000800 */
[----:B------:R-:W-:Y:S07]  /*5d6d0*/  HMMA.1688.F32.TF32 R80, R136, R54, R120 ;  /* 0x000000368850723c */ /* 0x000fee0000081078 */
[----:B------:R-:W-:Y:S04]  /*5d6e0*/  STL.64 [R1+0x1a0], R84 ;  /* 0x0001a05401007387 */ /* 0x000fe80000100a00 */
[----:B------:R-:W-:Y:S05]  /*5d6f0*/  STL.64 [R1+0x1a8], R86 ;  /* 0x0001a85601007387 */ /* 0x000fea0000100a00 */
[----:B------:R-:W-:Y:S01]  /*5d700*/  IMAD.MOV.U32 R119, RZ, RZ, R76 ;  /* 0x000000ffff777224 */ /* 0x000fe200078e004c */
[----:B------:R-:W-:Y:S01]  /*5d710*/  MOV R117, R78 ;  /* 0x0000004e00757202 */ /* 0x000fe20000000f00 */
[----:B------:R-:W-:-:S02]  /*5d720*/  IMAD.MOV.U32 R118, RZ, RZ, R77 ;  /* 0x000000ffff767224 */ /* 0x000fc400078e004d */
[----:B------:R-:W-:Y:S02]  /*5d730*/  IMAD.MOV.U32 R116, RZ, RZ, R79 ;  /* 0x000000ffff747224 */ /* 0x000fe400078e004f */
[----:B------:R-:W-:Y:S01]  /*5d740*/  HMMA.1688.F32.TF32 R76, R136, R62, R128 ;  /* 0x0000003e884c723c */ /* 0x000fe20000081080 */
[----:B------:R-:W-:Y:S04]  /*5d750*/  STL.64 [R1+0x370], R80 ;  /* 0x0003705001007387 */ /* 0x000fe80000100a00 */
[----:B------:R1:W-:Y:S03]  /*5d760*/  STL.64 [R1+0x378], R82 ;  /* 0x0003785201007387 */ /* 0x0003e60000100a00 */
[C---:B-1----:R-:W-:Y:S01]  /*5d770*/  HMMA.1688.F32.TF32 R80, R72.reuse, R6, R140 ;  /* 0x000000064850723c */ /* 0x042fe2000008108c */
[----:B------:R-:W-:Y:S11]  /*5d780*/  STL [R1+0x1d44], R212 ;  /* 0x001d44d401007387 */ /* 0x000ff60000100800 */
[----:B------:R-:W-:Y:S03]  /*5d790*/  @!UPT UIADD3 URZ, URZ, URZ, URZ ;  /* 0x0000003f3f3ff290 */ /* 0x000fe6000fffe03f */
[----:B------:R-:W-:Y:S04]  /*5d7a0*/  STL.64 [R1+0x350], R76 ;  /* 0x0003504c01007387 */ /* 0x000fe80000100a00 */
[----:B------:R1:W-:Y:S01]  /*5d7b0*/  STL.64 [R1+0x358], R78 ;  /* 0x0003584e01007387 */ /* 0x0003e20000100a00 */
[C---:B------:R-:W-:Y:S03]  /*5d7c0*/  HMMA.1688.F32.TF32 R84, R72.reuse, R14, R148 ;  /* 0x0000000e4854723c */ /* 0x040fe60000081094 */
[----:B------:R-:W-:Y:S04]  /*5d7d0*/  STL [R1+0x1d40], R213 ;  /* 0x001d40d501007387 */ /* 0x000fe80000100800 */
[----:B------:R-:W-:Y:S01]  /*5d7e0*/  STL [R1+0x1d3c], R214 ;  /* 0x001d3cd601007387 */ /* 0x000fe20000100800 */
[C---:B-1----:R-:W-:Y:S03]  /*5d7f0*/  HMMA.1688.F32.TF32 R76, R72.reuse, R10, R144 ;  /* 0x0000000a484c723c */ /* 0x042fe60000081090 */
[----:B------:R-:W-:Y:S04]  /*5d800*/  STL [R1+0x1d38], R215 ;  /* 0x001d38d701007387 */ /* 0x000fe80000100800 */
[----:B------:R-:W-:Y:S04]  /*5d810*/  STL.64 [R1+0x340], R80 ;  /* 0x0003405001007387 */ /* 0x000fe80000100a00 */
[----:B------:R1:W-:Y:S02]  /*5d820*/  STL.64 [R1+0x348], R82 ;  /* 0x0003485201007387 */ /* 0x0003e40000100a00 */
[C---:B-1----:R-:W-:Y:S10]  /*5d830*/  HMMA.1688.F32.TF32 R80, R72.reuse, R18, R152 ;  /* 0x000000124850723c */ /* 0x042ff40000081098 */
[----:B------:R-:W-:Y:S04]  /*5d840*/  STL.64 [R1+0x330], R76 ;  /* 0x0003304c01007387 */ /* 0x000fe80000100a00 */
[----:B------:R1:W-:Y:S04]  /*5d850*/  STL.64 [R1+0x338], R78 ;  /* 0x0003384e01007387 */ /* 0x0003e80000100a00 */
[----:B------:R-:W-:Y:S04]  /*5d860*/  STL.64 [R1+0x320], R84 ;  /* 0x0003205401007387 */ /* 0x000fe80000100a00 */
[----:B------:R2:W-:Y:S01]  /*5d870*/  STL.64 [R1+0x328], R86 ;  /* 0x0003285601007387 */ /* 0x0005e20000100a00 */
[C---:B-1----:R-:W-:Y:S03]  /*5d880*/  HMMA.1688.F32.TF32 R76, R72.reuse, R22, R156 ;  /* 0x00000016484c723c */ /* 0x042fe6000008109c */
[----:B------:R-:W-:Y:S05]  /*5d890*/  STL.64 [R1+0x310], R80 ;  /* 0x0003105001007387 */ /* 0x000fea0000100a00 */
[C---:B--2---:R-:W-:Y:S01]  /*5d8a0*/  HMMA.1688.F32.TF32 R84, R72.reuse, R26, R160 ;  /* 0x0000001a4854723c */ /* 0x044fe200000810a0 */
[----:B------:R1:W-:Y:S07]  /*5d8b0*/  STL.64 [R1+0x318], R82 ;  /* 0x0003185201007387 */ /* 0x0003ee0000100a00 */
[C---:B-1----:R-:W-:Y:S07]  /*5d8c0*/  HMMA.1688.F32.TF32 R80, R72.reuse, R30, R164 ;  /* 0x0000001e4850723c */ /* 0x042fee00000810a4 */
[----:B------:R-:W-:Y:S04]  /*5d8d0*/  STL.64 [R1+0x300], R76 ;  /* 0x0003004c01007387 */ /* 0x000fe80000100a00 */
[----:B------:R-:W-:Y:S04]  /*5d8e0*/  STL.64 [R1+0x308], R78 ;  /* 0x0003084e01007387 */ /* 0x000fe80000100a00 */
[----:B------:R-:W-:Y:S04]  /*5d8f0*/  STL.64 [R1+0x2f0], R84 ;  /* 0x0002f05401007387 */ /* 0x000fe80000100a00 */
[----:B------:R1:W-:Y:S04]  /*5d900*/  STL.64 [R1+0x2f8], R86 ;  /* 0x0002f85601007387 */ /* 0x0003e80000100a00 */
[----:B------:R-:W-:Y:S01]  /*5d910*/  STL.64 [R1+0x2e0], R80 ;  /* 0x0002e05001007387 */ /* 0x000fe20000100a00 */
[C---:B-1----:R-:W-:Y:S03]  /*5d920*/  HMMA.1688.F32.TF32 R84, R72.reuse, R38, R172 ;  /* 0x000000264854723c */ /* 0x042fe600000810ac */
[----:B------:R1:W-:Y:S04]  /*5d930*/  STL.64 [R1+0x2e8], R82 ;  /* 0x0002e85201007387 */ /* 0x0003e80000100a00 */
[----:B------:R-:W-:Y:S01]  /*5d940*/  LDS R173, [R2+0x85000] ;  /* 0x0850000002ad7984 */ /* 0x000fe20000000800 */
[----:B------:R-:W-:Y:S03]  /*5d950*/  HMMA.1688.F32.TF32 R76, R72, R34, R168 ;  /* 0x00000022484c723c */ /* 0x000fe600000810a8 */
[----:B------:R-:W-:Y:S05]  /*5d960*/  LDS R175, [R2+0x85400] ;  /* 0x0854000002af7984 */ /* 0x000fea0000000800 */
[C---:B------:R-:W-:Y:S08]  /*5d970*/  HMMA.1688.F32.TF32 R100, R68.reuse, R26, R228 ;  /* 0x0000001a4464723c */ /* 0x040ff000000810e4 */
[----:B------:R-:W-:Y:S01]  /*5d980*/  HMMA.1688.F32.TF32 R96, R68, R30, R232 ;  /* 0x0000001e4460723c */ /* 0x000fe200000810e8 */
[----:B------:R-:W-:Y:S01]  /*5d990*/  IMAD.MOV.U32 R167, RZ, RZ, R116 ;  /* 0x000000ffffa77224 */ /* 0x000fe200078e0074 */
[----:B------:R-:W-:Y:S01]  /*5d9a0*/  MOV R164, R119 ;  /* 0x0000007700a47202 */ /* 0x000fe20000000f00 */
[----:B------:R-:W-:Y:S01]  /*5d9b0*/  IMAD.MOV.U32 R166, RZ, RZ, R117 ;  /* 0x000000ffffa67224 */ /* 0x000fe200078e0075 */
[----:B------:R-:W-:Y:S04]  /*5d9c0*/  LDS R172, [R0+0x85000] ;  /* 0x0850000000ac7984 */ /* 0x000fe80000000800 */
[----:B-1----:R-:W-:Y:S01]  /*5d9d0*/  HMMA.1688.F32.TF32 R80, R72, R42, R176 ;  /* 0x0000002a4850723c */ /* 0x002fe200000810b0 */
[----:B------:R-:W-:Y:S04]  /*5d9e0*/  STL.64 [R1+0x2c0], R84 ;  /* 0x0002c05401007387 */ /* 0x000fe80000100a00 */
[----:B------:R-:W-:Y:S01]  /*5d9f0*/  STL.64 [R1+0x2c8], R86 ;  /* 0x0002c85601007387 */ /* 0x000fe20000100a00 */
[----:B------:R-:W-:-:S03]  /*5da00*/  IMAD.MOV.U32 R165, RZ, RZ, R118 ;  /* 0x000000ffffa57224 */ /* 0x000fc600078e0076 */
[----:B------:R-:W-:Y:S11]  /*5da10*/  LDS R174, [R0+0x85400] ;  /* 0x0854000000ae7984 */ /* 0x000ff60000000800 */
[----:B------:R-:W-:Y:S03]  /*5da20*/  @!UPT UIADD3 URZ, URZ, URZ, URZ ;  /* 0x0000003f3f3ff290 */ /* 0x000fe6000fffe03f */
[----:B------:R-:W-:Y:S04]  /*5da30*/  STL.64 [R1+0x2b0], R80 ;  /* 0x0002b05001007387 */ /* 0x000fe80000100a00 */
[----:B------:R1:W-:Y:S02]  /*5da40*/  STL.64 [R1+0x2b8], R82 ;  /* 0x0002b85201007387 */ /* 0x0003e40000100a00 */
[----:B-1----:R-:W-:Y:S01]  /*5da50*/  HMMA.1688.F32.TF32 R80, R72, R54, R188 ;  /* 0x000000364850723c */ /* 0x002fe200000810bc */
[----:B------:R-:W-:Y:S01]  /*5da60*/  MOV R84, R204 ;  /* 0x000000cc00547202 */ /* 0x000fe20000000f00 */
[----:B------:R-:W-:Y:S11]  /*5da70*/  IMAD.MOV.U32 R85, RZ, RZ, R205 ;  /* 0x000000ffff557224 */ /* 0x000ff600078e00cd */
[----:B------:R-:W-:Y:S10]  /*5da80*/  @!UPT UIADD3 URZ, URZ, URZ, URZ ;  /* 0x0000003f3f3ff290 */ /* 0x000ff4000fffe03f */
        /* <DEDUP_REMOVED lines=10> */
[----:B------:R-:W-:-:S02]  /*5db30*/  IMAD.MOV.U32 R171, RZ, RZ, R76 ;  /* 0x000000ffffab7224 */ /* 0x000fc400078e004c */
[----:B------:R-:W-:Y:S02]  /*5db40*/  IMAD.MOV.U32 R170, RZ, RZ, R77 ;  /* 0x000000ffffaa7224 */ /* 0x000fe400078e004d */
[----:B------:R-:W-:Y:S02]  /*5db50*/  IMAD.MOV.U32 R169, RZ, RZ, R78 ;  /* 0x000000ffffa97224 */ /* 0x000fe400078e004e */
        /* <DEDUP_REMOVED lines=18> */
[----:B------:R-:W-:Y:S02]  /*5dc80*/  IMAD.MOV.U32 R191, RZ, RZ, R76 ;  /* 0x000000ffffbf7224 */ /* 0x000fe400078e004c */
[----:B------:R-:W-:Y:S02]  /*5dc90*/  IMAD.MOV.U32 R190, RZ, RZ, R77 ;  /* 0x000000ffffbe7224 */ /* 0x000fe400078e004d */
[----:B------:R-:W-:Y:S02]  /*5dca0*/  IMAD.MOV.U32 R189, RZ, RZ, R78 ;  /* 0x000000ffffbd7224 */ /* 0x000fe400078e004e */
[----:B------:R-:W-:Y:S02]  /*5dcb0*/  IMAD.MOV.U32 R188, RZ, RZ, R79 ;  /* 0x000000ffffbc7224 */ /* 0x000fe400078e004f */
[C---:B------:R-:W-:Y:S08]  /*5dcc0*/  HMMA.1688.F32.TF32 R76, R72.reuse, R62, R196 ;  /* 0x0000003e484c723c */ /* 0x040ff000000810c4 */
[----:B------:R-:W-:Y:S11]  /*5dcd0*/  HMMA.1688.F32.TF32 R72, R72, R66, R200 ;  /* 0x000000424848723c */ /* 0x000ff600000810c8 */
[----:B------:R-:W-:Y:S11]  /*5dce0*/  @!UPT UIADD3 URZ, URZ, URZ, URZ ;  /* 0x0000003f3f3ff290 */ /* 0x000ff6000fffe03f */
[----:B------:R-:W-:Y:S02]  /*5dcf0*/  @!UPT UIADD3 URZ, URZ, URZ, URZ ;  /* 0x0000003f3f3ff290 */ /* 0x000fe4000fffe03f */
[----:B------:R-:W-:Y:S01]  /*5dd00*/  IMAD.MOV.U32 R199, RZ, RZ, R72 ;  /* 0x000000ffffc77224 */ /* 0x000fe200078e0048 */
[----:B------:R-:W-:Y:S01]  /*5dd10*/  MOV R197, R74 ;  /* 0x0000004a00c57202 */ /* 0x000fe20000000f00 */
[----:B------:R-:W-:Y:S02]  /*5dd20*/  IMAD.MOV.U32 R198, RZ, RZ, R73 ;  /* 0x000000ffffc67224 */ /* 0x000fe400078e0049 */
[----:B------:R-:W-:Y:S02]  /*5dd30*/  IMAD.MOV.U32 R196, RZ, RZ, R75 ;  /* 0x000000ffffc47224 */ /* 0x000fe400078e004b */
[C---:B--2---:R-:W-:Y:S11]  /*5dd40*/  HMMA.1688.F32.TF32 R72, R68.reuse, R6, R204 ;  /* 0x000000064448723c */ /* 0x044ff600000810cc */
[----:B------:R-:W-:Y:S11]  /*5dd50*/  @!UPT UIADD3 URZ, URZ, URZ, URZ ;  /* 0x0000003f3f3ff290 */ /* 0x000ff6000fffe03f */
[----:B------:R-:W-:Y:S01]  /*5dd60*/  @!UPT UIADD3 URZ, URZ, URZ, URZ ;  /* 0x0000003f3f3ff290 */ /* 0x000fe2000fffe03f */
[----:B------:R1:W-:Y:S01]  /*5dd70*/  STL [R1+0x180], R72 ;  /* 0x0001804801007387 */ /* 0x0003e20000100800 */
[----:B------:R-:W-:Y:S01]  /*5dd80*/  MOV R212, R73 ;  /* 0x0000004900d47202 */ /* 0x000fe20000000f00 */
[----:B------:R-:W-:Y:S02]  /*5dd90*/  IMAD.MOV.U32 R213, RZ, RZ, R74 ;  /* 0x000000ffffd57224 */ /* 0x000fe400078e004a */
[----:B------:R-:W-:Y:S02]  /*5dda0*/  IMAD.MOV.U32 R214, RZ, RZ, R75 ;  /* 0x000000ffffd67224 */ /* 0x000fe400078e004b */
[C---:B-1----:R-:W-:Y:S11]  /*5ddb0*/  HMMA.1688.F32.TF32 R72, R68.reuse, R10, R208 ;  /* 0x0000000a4448723c */ /* 0x042ff600000810d0 */
[----:B------:R-:W-:Y:S11]  /*5ddc0*/  @!UPT UIADD3 URZ, URZ, URZ, URZ ;  /* 0x0000003f3f3ff290 */ /* 0x000ff6000fffe03f */
[----:B------:R-:W-:Y:S02]  /*5ddd0*/  @!UPT UIADD3 URZ, URZ, URZ, URZ ;  /* 0x0000003f3f3ff290 */ /* 0x000fe4000fffe03f */
[----:B------:R-:W-:Y:S01]  /*5dde0*/  IMAD.MOV.U32 R203, RZ, RZ, R72 ;  /* 0x000000ffffcb7224 */ /* 0x000fe200078e0048 */
[----:B------:R-:W-:Y:S01]  /*5ddf0*/  MOV R200, R75 ;  /* 0x0000004b00c87202 */ /* 0x000fe20000000f00 */
[----:B------:R-:W-:Y:S02]  /*5de00*/  IMAD.MOV.U32 R202, RZ, RZ, R73 ;  /* 0x000000ffffca7224 */ /* 0x000fe400078e0049 */
[----:B------:R-:W-:Y:S02]  /*5de10*/  IMAD.MOV.U32 R201, RZ, RZ, R74 ;  /* 0x000000ffffc97224 */ /* 0x000fe400078e004a */
[----:B------:R-:W-:Y:S11]  /*5de20*/  HMMA.1688.F32.TF32 R72, R68, R14, R216 ;  /* 0x0000000e4448723c */ /* 0x000ff600000810d8 */
[----:B------:R-:W-:Y:S11]  /*5de30*/  @!UPT UIADD3 URZ, URZ, URZ, URZ ;  /* 0x0000003f3f3ff290 */ /* 0x000ff6000fffe03f */
[----:B------:R-:W-:Y:S01]  /*5de40*/  @!UPT UIADD3 URZ, URZ, URZ, URZ ;  /* 0x0000003f3f3ff290 */ /* 0x000fe2000fffe03f */
[----:B------:R-:W-:Y:S01]  /*5de50*/  STL [R1+0x164], R73 ;  /* 0x0001644901007387 */ /* 0x000fe20000100800 */
[----:B------:R-:W-:-:S03]  /*5de60*/  IMAD.MOV.U32 R215, RZ, RZ, R72 ;  /* 0x000000ffffd77224 */ /* 0x000fc600078e0048 */
[----:B------:R1:W-:Y:S02]  /*5de70*/  STL.64 [R1+0x168], R74 ;  /* 0x0001684a01007387 */ /* 0x0003e40000100a00 */
[C---:B-1----:R-:W-:Y:S11]  /*5de80*/  HMMA.1688.F32.TF32 R72, R68.reuse, R18, R220 ;  /* 0x000000124448723c */ /* 0x042ff600000810dc */
[----:B------:R-:W-:Y:S11]  /*5de90*/  @!UPT UIADD3 URZ, URZ, URZ, URZ ;  /* 0x0000003f3f3ff290 */ /* 0x000ff6000fffe03f */
[----:B------:R-:W-:Y:S02]  /*5dea0*/  @!UPT UIADD3 URZ, URZ, URZ, URZ ;  /* 0x0000003f3f3ff290 */ /* 0x000fe4000fffe03f */
[----:B------:R-:W-:Y:S02]  /*5deb0*/  IMAD.MOV.U32 R207, RZ, RZ, R72 ;  /* 0x000000ffffcf7224 */ /* 0x000fe400078e0048 */
[----:B------:R-:W-:Y:S02]  /*5dec0*/  IMAD.MOV.U32 R206, RZ, RZ, R73 ;  /* 0x000000ffffce7224 */ /* 0x000fe400078e0049 */
[----:B------:R-:W-:Y:S02]  /*5ded0*/  IMAD.MOV.U32 R205, RZ, RZ, R74 ;  /* 0x000000ffffcd7224 */ /* 0x000fe400078e004a */
[----:B------:R-:W-:Y:S02]  /*5dee0*/  IMAD.MOV.U32 R204, RZ, RZ, R75 ;  /* 0x000000ffffcc7224 */ /* 0x000fe400078e004b */
[C---:B------:R-:W-:Y:S01]  /*5def0*/  HMMA.1688.F32.TF32 R72, R68.reuse, R22, R224 ;  /* 0x000000164448723c */ /* 0x040fe200000810e0 */
[----:B------:R-:W-:Y:S11]  /*5df00*/  STL.64 [R1+0xf0], R100 ;  /* 0x0000f06401007387 */ /* 0x000ff60000100a00 */
[----:B------:R-:W-:Y:S11]  /*5df10*/  @!UPT UIADD3 URZ, URZ, URZ, URZ ;  /* 0x0000003f3f3ff290 */ /* 0x000ff6000fffe03f */
[----:B------:R-:W-:Y:S01]  /*5df20*/  @!UPT UIADD3 URZ, URZ, URZ, URZ ;  /* 0x0000003f3f3ff290 */ /* 0x000fe2000fffe03f */
[----:B------:R-:W-:Y:S01]  /*5df30*/  MOV R179, R72 ;  /* 0x0000004800b37202 */ /* 0x000fe20000000f00 */
[----:B------:R-:W-:Y:S02]  /*5df40*/  IMAD.MOV.U32 R178, RZ, RZ, R73 ;  /* 0x000000ffffb27224 */ /* 0x000fe400078e0049 */
[----:B------:R-:W-:Y:S02]  /*5df50*/  IMAD.MOV.U32 R177, RZ, RZ, R74 ;  /* 0x000000ffffb17224 */ /* 0x000fe400078e004a */
[----:B------:R-:W-:Y:S02]  /*5df60*/  IMAD.MOV.U32 R176, RZ, RZ, R75 ;  /* 0x000000ffffb07224 */ /* 0x000fe400078e004b */
[C---:B------:R-:W-:Y:S01]  /*5df70*/  HMMA.1688.F32.TF32 R72, R68.reuse, R34, R236 ;  /* 0x000000224448723c */ /* 0x040fe200000810ec */
[----:B------:R1:W-:Y:S04]  /*5df80*/  STL.64 [R1+0xf8], R102 ;  /* 0x0000f86601007387 */ /* 0x0003e80000100a00 */
[----:B------:R-:W-:Y:S04]  /*5df90*/  STL.64 [R1+0xe0], R96 ;  /* 0x0000e06001007387 */ /* 0x000fe80000100a00 */
[----:B------:R2:W-:Y:S01]  /*5dfa0*/  STL.64 [R1+0xe8], R98 ;  /* 0x0000e86201007387 */ /* 0x0005e20000100a00 */
[----:B-1----:R-:W-:Y:S01]  /*5dfb0*/  HMMA.1688.F32.TF32 R100, R68, R38, R240 ;  /* 0x000000264464723c */ /* 0x002fe200000810f0 */
[----:B------:R-:W-:-:S02]  /*5dfc0*/  IMAD.MOV.U32 R80, RZ, RZ, R49 ;  /* 0x000000ffff507224 */ /* 0x000fc400078e0031 */
[----:B------:R-:W-:Y:S02]  /*5dfd0*/  IMAD.MOV.U32 R81, RZ, RZ, R48 ;  /* 0x000000ffff517224 */ /* 0x000fe400078e0030 */
[----:B------:R-:W-:Y:S02]  /*5dfe0*/  IMAD.MOV.U32 R82, RZ, RZ, R45 ;  /* 0x000000ffff527224 */ /* 0x000fe400078e002d */
[----:B------:R-:W-:Y:S01]  /*5dff0*/  IMAD.MOV.U32 R83, RZ, RZ, R44 ;  /* 0x000000ffff537224 */ /* 0x000fe200078e002c */
[----:B--2---:R-:W-:Y:S01]  /*5e000*/  HMMA.1688.F32.TF32 R96, R68, R42, R244 ;  /* 0x0000002a4460723c */ /* 0x004fe200000810f4 */
[----:B------:R-:W-:-:S04]  /*5e010*/  IMAD.MOV.U32 R86, RZ, RZ, R57 ;  /* 0x000000ffff567224 */ /* 0x000fc800078e0039 */
[----:B------:R-:W-:Y:S04]  /*5e020*/  STL.64 [R1+0xd0], R72 ;  /* 0x0000d04801007387 */ /* 0x000fe80000100a00 */
[----:B------:R1:W-:Y:S01]  /*5e030*/  STL.64 [R1+0xd8], R74 ;  /* 0x0000d84a01007387 */ /* 0x0003e20000100a00 */
[----:B---3--:R-:W-:Y:S01]  /*5e040*/  HMMA.1688.F32.TF32 R48, R68, R50, R92 ;  /* 0x000000324430723c */ /* 0x008fe2000008105c */
[----:B------:R-:W-:Y:S01]  /*5e050*/  IMAD.MOV.U32 R87, RZ, RZ, R56 ;  /* 0x000000ffff577224 */ /* 0x000fe200078e0038 */
[----:B------:R-:W-:Y:S01]  /*5e060*/  MOV R195, R76 ;  /* 0x0000004c00c37202 */ /* 0x000fe20000000f00 */
[----:B------:R-:W-:Y:S02]  /*5e070*/  IMAD.MOV.U32 R194, RZ, RZ, R77 ;  /* 0x000000ffffc27224 */ /* 0x000fe400078e004d */
[----:B------:R-:W-:-:S02]  /*5e080*/  IMAD.MOV.U32 R193, RZ, RZ, R78 ;  /* 0x000000ffffc17224 */ /* 0x000fc400078e004e */
[----:B------:R-:W-:Y:S02]  /*5e090*/  IMAD.MOV.U32 R192, RZ, RZ, R79 ;  /* 0x000000ffffc07224 */ /* 0x000fe400078e004f */
[----:B------:R-:W-:Y:S01]  /*5e0a0*/  IMAD.MOV.U32 R235, RZ, RZ, R188 ;  /* 0x000000ffffeb7224 */ /* 0x000fe200078e00bc */
[C---:B-1----:R-:W-:Y:S01]  /*5e0b0*/  HMMA.1688.F32.TF32 R72, R68.reuse, R46, R248 ;  /* 0x0000002e4448723c */ /* 0x042fe200000810f8 */
[----:B------:R-:W-:Y:S01]  /*5e0c0*/  IMAD.MOV.U32 R234, RZ, RZ, R189 ;  /* 0x000000ffffea7224 */ /* 0x000fe200078e00bd */
[----:B------:R-:W-:Y:S01]  /*5e0d0*/  MOV R232, R191 ;  /* 0x000000bf00e87202 */ /* 0x000fe20000000f00 */
[----:B------:R-:W-:Y:S01]  /*5e0e0*/  IMAD.MOV.U32 R233, RZ, RZ, R190 ;  /* 0x000000ffffe97224 */ /* 0x000fe200078e00be */
[----:B------:R-:W-:Y:S01]  /*5e0f0*/  MOV R226, R185 ;  /* 0x000000b900e27202 */ /* 0x000fe20000000f00 */
[----:B------:R-:W-:Y:S01]  /*5e100*/  IMAD.MOV.U32 R227, RZ, RZ, R184 ;  /* 0x000000ffffe37224 */ /* 0x000fe200078e00b8 */
[----:B------:R-:W-:Y:S02]  /*5e110*/  LDS R240, [R3+0x85080] ;  /* 0x0850800003f07984 */ /* 0x000fe40000000800 */
[----:B------:R-:W-:Y:S02]  /*5e120*/  HMMA.1688.F32.TF32 R44, R68, R54, R88 ;  /* 0x00000036442c723c */ /* 0x000fe40000081058 */
[----:B------:R-:W-:Y:S01]  /*5e130*/  STL.64 [R1+0xc0], R100 ;  /* 0x0000c06401007387 */ /* 0x000fe20000100a00 */
[----:B------:R-:W-:-:S03]  /*5e140*/  IMAD.MOV.U32 R76, RZ, RZ, R65 ;  /* 0x000000ffff4c7224 */ /* 0x000fc600078e0041 */
[----:B------:R-:W-:Y:S01]  /*5e150*/  STL.64 [R1+0xc8], R102 ;  /* 0x0000c86601007387 */ /* 0x000fe20000100a00 */
[----:B------:R-:W-:Y:S02]  /*5e160*/  IMAD.MOV.U32 R77, RZ, RZ, R64 ;  /* 0x000000ffff4d7224 */ /* 0x000fe400078e0040 */
[----:B------:R-:W-:Y:S01]  /*5e170*/  IMAD.MOV.U32 R78, RZ, RZ, R61 ;  /* 0x000000ffff4e7224 */ /* 0x000fe200078e003d */
[----:B------:R-:W-:Y:S01]  /*5e180*/  STL.64 [R1+0xb0], R96 ;  /* 0x0000b06001007387 */ /* 0x000fe20000100a00 */
[----:B------:R-:W-:-:S03]  /*5e190*/  IMAD.MOV.U32 R79, RZ, RZ, R60 ;  /* 0x000000ffff4f7224 */ /* 0x000fc600078e003c */
[----:B------:R-:W-:Y:S01]  /*5e1a0*/  STL.64 [R1+0xb8], R98 ;  /* 0x0000b86201007387 */ /* 0x000fe20000100a00 */
[C---:B------:R-:W-:Y:S03]  /*5e1b0*/  HMMA.1688.F32.TF32 R52, R68.reuse, R58, R84 ;  /* 0x0000003a4434723c */ /* 0x040fe60000081054 */
[----:B------:R-:W-:Y:S04]  /*5e1c0*/  STL.64 [R1+0xa0], R72 ;  /* 0x0000a04801007387 */ /* 0x000fe80000100a00 */
[----:B------:R-:W-:Y:S04]  /*5e1d0*/  STL.64 [R1+0xa8], R74 ;  /* 0x0000a84a01007387 */ /* 0x000fe80000100a00 */
[----:B------:R-:W-:Y:S04]  /*5e1e0*/  STL.64 [R1+0x90], R48 ;  /* 0x0000903001007387 */ /* 0x000fe80000100a00 */
[----:B------:R1:W-:Y:S04]  /*5e1f0*/  STL.64 [R1+0x98], R50 ;  /* 0x0000983201007387 */ /* 0x0003e80000100a00 */
[----:B------:R-:W-:Y:S04]  /*5e200*/  STL.64 [R1+0x80], R44 ;  /* 0x0000802c01007387 */ /* 0x000fe80000100a00 */
[----:B------:R2:W-:Y:S01]  /*5e210*/  STL.64 [R1+0x88], R46 ;  /* 0x0000882e01007387 */ /* 0x0005e20000100a00 */
[----:B-1----:R-:W-:Y:S01]  /*5e220*/  HMMA.1688.F32.TF32 R48, R68, R62, R80 ;  /* 0x0000003e4430723c */ /* 0x002fe20000081050 */
[----:B------:R-:W-:-:S02]  /*5e230*/  IMAD.MOV.U32 R225, RZ, RZ, R186 ;  /* 0x000000ffffe17224 */ /* 0x000fc400078e00ba */
[----:B------:R-:W-:Y:S01]  /*5e240*/  LDS R242, [R3+0x85480] ;  /* 0x0854800003f27984 */ /* 0x000fe20000000800 */
[----:B------:R-:W-:Y:S02]  /*5e250*/  IMAD.MOV.U32 R224, RZ, RZ, R187 ;  /* 0x000000ffffe07224 */ /* 0x000fe400078e00bb */
[----:B------:R-:W-:Y:S01]  /*5e260*/  IMAD.MOV.U32 R223, RZ, RZ, R180 ;  /* 0x000000ffffdf7224 */ /* 0x000fe200078e00b4 */
[----:B------:R-:W-:Y:S01]  /*5e270*/  LDS R241, [R252+0x85080] ;  /* 0x08508000fcf17984 */ /* 0x000fe20000000800 */
[----:B--2---:R-:W-:Y:S03]  /*5e280*/  HMMA.1688.F32.TF32 R44, R68, R66, R76 ;  /* 0x00000042442c723c */ /* 0x004fe6000008104c */
[----:B------:R-:W-:Y:S04]  /*5e290*/  STL.64 [R1+0x70], R52 ;  /* 0x0000703401007387 */ /* 0x000fe80000100a00 */
[----:B------:R-:W-:Y:S01]  /*5e2a0*/  STL.64 [R1+0x78], R54 ;  /* 0x0000783601007387 */ /* 0x000fe20000100a00 */
[----:B------:R-:W-:-:S02]  /*5e2b0*/  IMAD.MOV.U32 R222, RZ, RZ, R181 ;  /* 0x000000ffffde7224 */ /* 0x000fc400078e00b5 */
[----:B------:R-:W-:Y:S01]  /*5e2c0*/  IMAD.MOV.U32 R221, RZ, RZ, R182 ;  /* 0x000000ffffdd7224 */ /* 0x000fe200078e00b6 */
[----:B------:R-:W-:Y:S04]  /*5e2d0*/  LDS R243, [R252+0x85480] ;  /* 0x08548000fcf37984 */ /* 0x000fe80000000800 */
[----:B------:R-:W-:Y:S04]  /*5e2e0*/  STL.64 [R1+0x50], R48 ;  /* 0x0000503001007387 */ /* 0x000fe80000100a00 */
[----:B------:R-:W-:Y:S04]  /*5e2f0*/  STL.64 [R1+0x58], R50 ;  /* 0x0000583201007387 */ /* 0x000fe80000100a00 */
[----:B------:R-:W-:Y:S04]  /*5e300*/  STL.64 [R1], R44 ;  /* 0x0000002c01007387 */ /* 0x000fe80000100a00 */
[----:B------:R-:W-:Y:S04]  /*5e310*/  STL.64 [R1+0x8], R46 ;  /* 0x0000082e01007387 */ /* 0x000fe80000100a00 */
[----:B------:R-:W2:Y:S01]  /*5e320*/  LDL.LU R2, [R1+0x1d48] ;  /* 0x001d480001027983 */ /* 0x000ea20000300800 */
        /* <DEDUP_REMOVED lines=19> */
[----:B------:R-:W-:Y:S01]  /*5e460*/  IMAD.MOV.U32 R79, RZ, RZ, R36 ;  /* 0x000000ffff4f7224 */ /* 0x000fe200078e0024 */
[----:B--2---:R-:W1:Y:S04]  /*5e470*/  LDSM.16.M88.4 R8, [R2+0x4100] ;  /* 0x004100000208783b */ /* 0x004e680000000200 */
[----:B------:R-:W2:Y:S04]  /*5e480*/  LDSM.16.M88.4 R4, [R2+0x100] ;  /* 0x000100000204783b */ /* 0x000ea80000000200 */
[----:B------:R-:W3:Y:S04]  /*5e490*/  LDSM.16.M88.4 R12, [R2+0x8100] ;  /* 0x00810000020c783b */ /* 0x000ee80000000200 */
[----:B------:R-:W4:Y:S04]  /*5e4a0*/  LDSM.16.M88.4 R16, [R2+0xc100] ;  /* 0x00c100000210783b */ /* 0x000f280000000200 */
[----:B------:R-:W5:Y:S04]  /*5e4b0*/  LDSM.16.M88.4 R20, [R2+0x10100] ;  /* 0x010100000214783b */ /* 0x000f680000000200 */
[----:B------:R-:W3:Y:S04]  /*5e4c0*/  LDSM.16.M88.4 R24, [R2+0x14100] ;  /* 0x014100000218783b */ /* 0x000ee80000000200 */
[----:B------:R-:W4:Y:S04]  /*5e4d0*/  LDSM.16.M88.4 R48, [R2+0x2c100] ;  /* 0x02c100000230783b */ /* 0x000f280000000200 */
[----:B------:R-:W4:Y:S04]  /*5e4e0*/  LDSM.16.M88.4 R52, [R2+0x30100] ;  /* 0x030100000234783b */ /* 0x000f280000000200 */
[----:B------:R-:W-:Y:S04]  /*5e4f0*/  LDSM.16.M88.4 R28, [R2+0x18100] ;  /* 0x01810000021c783b */ /* 0x000fe80000000200 */
[----:B------:R-:W-:Y:S01]  /*5e500*/  LDSM.16.M88.4 R32, [R2+0x1c100] ;  /* 0x01c100000220783b */ /* 0x000fe20000000200 */
[----:B-1----:R-:W-:Y:S03]  /*5e510*/  HMMA.1688.F32.TF32 R68, R112, R8, R88 ;  /* 0x000000087044723c */ /* 0x002fe60000081058 */
[----:B------:R-:W-:Y:S04]  /*5e520*/  LDSM.16.M88.4 R36, [R2+0x20100] ;  /* 0x020100000224783b */ /* 0x000fe80000000200 */
[----:B--2---:R-:W-:Y:S04]  /*5e530*/  STL [R1+0x1d0c], R6 ;  /* 0x001d0c0601007387 */ /* 0x004fe80000100800 */
[----:B------:R-:W-:Y:S04]  /*5e540*/  STL [R1+0x1d08], R7 ;  /* 0x001d080701007387 */ /* 0x000fe80000100800 */
[----:B------:R-:W-:Y:S04]  /*5e550*/  STL [R1+0x1d14], R10 ;  /* 0x001d140a01007387 */ /* 0x000fe80000100800 */
[----:B------:R-:W-:Y:S04]  /*5e560*/  STL [R1+0x1d10], R11 ;  /* 0x001d100b01007387 */ /* 0x000fe80000100800 */
[----:B---3--:R-:W-:Y:S04]  /*5e570*/  STL [R1+0x1d1c], R14 ;  /* 0x001d1c0e01007387 */ /* 0x008fe80000100800 */
[----:B------:R-:W-:Y:S04]  /*5e580*/  STL [R1+0x1d18], R15 ;  /* 0x001d180f01007387 */ /* 0x000fe80000100800 */
[----:B----4-:R-:W-:Y:S04]  /*5e590*/  STL [R1+0x1d24], R18 ;  /* 0x001d241201007387 */ /* 0x010fe80000100800 */
[----:B------:R-:W-:Y:S04]  /*5e5a0*/  STL [R1+0x1d20], R19 ;  /* 0x001d201301007387 */ /* 0x000fe80000100800 */
[----:B-----5:R1:W-:Y:S04]  /*5e5b0*/  STL [R1+0x1d2c], R22 ;  /* 0x001d2c1601007387 */ /* 0x0203e80000100800 */
[----:B------:R2:W-:Y:S04]  /*5e5c0*/  STL [R1+0x1d28], R23 ;  /* 0x001d281701007387 */ /* 0x0005e80000100800 */
[----:B------:R3:W-:Y:S01]  /*5e5d0*/  STL [R1+0x1d34], R26 ;  /* 0x001d341a01007387 */ /* 0x0007e20000100800 */
[----:B-1----:R-:W-:-:S03]  /*5e5e0*/  IMAD.MOV.U32 R22, RZ, RZ, R70 ;  /* 0x000000ffff167224 */ /* 0x002fc600078e0046 */
[----:B------:R1:W-:Y:S01]  /*5e5f0*/  STL [R1+0x1d30], R27 ;  /* 0x001d301b01007387 */ /* 0x0003e20000100800 */
[----:B--2---:R-:W-:-:S03]  /*5e600*/  IMAD.MOV.U32 R23, RZ, RZ, R71 ;  /* 0x000000ffff177224 */ /* 0x004fc600078e0047 */
[----:B------:R-:W-:Y:S01]  /*5e610*/  LDSM.16.M88.4 R40, [R2+0x24100] ;  /* 0x024100000228783b */ /* 0x000fe20000000200 */
[----:B---3--:R-:W-:-:S03]  /*5e620*/  MOV R26, R68 ;  /* 0x00000044001a7202 */ /* 0x008fc60000000f00 */
[----:B------:R-:W2:Y:S01]  /*5e630*/  LDSM.16.M88.4 R44, [R2+0x28100] ;  /* 0x02810000022c783b */ /* 0x000ea20000000200 */
[----:B-1----:R-:W-:Y:S02]  /*5e640*/  IMAD.MOV.U32 R27, RZ, RZ, R69 ;  /* 0x000000ffff1b7224 */ /* 0x002fe400078e0045 */
[C---:B------:R-:W-:Y:S01]  /*5e650*/  HMMA.1688.F32.TF32 R68, R112.reuse, R12, R84 ;  /* 0x0000000c7044723c */ /* 0x040fe20000081054 */
[----:B------:R-:W1:Y:S04]  /*5e660*/  LDSM.16.M88.4 R56, [R2+0x34100] ;  /* 0x034100000238783b */ /* 0x000e680000000200 */
[----:B------:R-:W3:Y:S03]  /*5e670*/  LDSM.16.M88.4 R60, [R2+0x38100] ;  /* 0x03810000023c783b */ /* 0x000ee60000000200 */
[C---:B------:R-:W-:Y:S01]  /*5e680*/  HMMA.1688.F32.TF32 R72, R112.reuse, R4, R92 ;  /* 0x000000047048723c */ /* 0x040fe2000008105c */
[----:B------:R-:W4:Y:S11]  /*5e690*/  LDSM.16.M88.4 R64, [R2+0x3c100] ;  /* 0x03c100000240783b */ /* 0x000f360000000200 */
[----:B------:R-:W-:Y:S04]  /*5e6a0*/  @!UPT UIADD3 URZ, URZ, URZ, URZ ;  /* 0x0000003f3f3ff290 */ /* 0x000fe8000fffe03f */
        /* <DEDUP_REMOVED lines=8> */
[----:B------:R-:W-:Y:S04]  /*5e730*/  STL [R1+0x1c08], R55 ;  /* 0x001c083701007387 */ /* 0x000fe80000100800 */
[----:B------:R-:W-:Y:S04]  /*5e740*/  STL [R1+0x1a84], R2 ;  /* 0x001a840201007387 */ /* 0x000fe80000100800 */
[----:B------:R-:W-:Y:S04]  /*5e750*/  STL.64 [R1+0x40], R72 ;  /* 0x0000404801007387 */ /* 0x000fe80000100a00 */
[----:B------:R5:W-:Y:S01]  /*5e760*/  STL.64 [R1+0x48], R74 ;  /* 0x0000484a01007387 */ /* 0x000be20000100a00 */
[----:B------:R-:W-:-:S03]  /*5e770*/  IMAD.MOV.U32 R10, RZ, RZ, R68 ;  /* 0x000000ffff0a7224 */ /* 0x000fc600078e0044 */
[----:B------:R-:W2:Y:S01]  /*5e780*/  LDL.LU R92, [R1+0x3c0] ;  /* 0x0003c000015c7983 */ /* 0x000ea20000300800 */
[----:B------:R-:W-:Y:S02]  /*5e790*/  IMAD.MOV.U32 R11, RZ, RZ, R69 ;  /* 0x000000ffff0b7224 */ /* 0x000fe400078e0045 */
[----:B------:R-:W-:Y:S01]  /*5e7a0*/  IMAD.MOV.U32 R6, RZ, RZ, R70 ;  /* 0x000000ffff067224 */ /* 0x000fe200078e0046 */
[----:B------:R-:W2:Y:S01]  /*5e7b0*/  LDL.LU R93, [R1+0x3c4] ;  /* 0x0003c400015d7983 */ /* 0x000ea20000300800 */
[----:B------:R-:W-:Y:S02]  /*5e7c0*/  IMAD.MOV.U32 R7, RZ, RZ, R71 ;  /* 0x000000ffff077224 */ /* 0x000fe400078e0047 */
[C---:B------:R-:W-:Y:S01]  /*5e7d0*/  HMMA.1688.F32.TF32 R68, R112.reuse, R20, R76 ;  /* 0x000000147044723c */ /* 0x040fe2000008104c */
[----:B------:R-:W2:Y:S04]  /*5e7e0*/  LDL.LU R94, [R1+0x3c8] ;  /* 0x0003c800015e7983 */ /* 0x000ea80000300800 */
[----:B------:R-:W2:Y:S04]  /*5e7f0*/  LDL.LU R95, [R1+0x3cc] ;  /* 0x0003cc00015f7983 */ /* 0x000ea80000300800 */
        /* <DEDUP_REMOVED lines=28> */
[----:B------:R-:W1:Y:S04]  /*5e9c0*/  LDL.LU R104, [R1+0x390] ;  /* 0x0003900001687983 */ /* 0x000e680000300800 */
[----:B------:R-:W1:Y:S04]  /*5e9d0*/  LDL.LU R105, [R1+0x394] ;  /* 0x0003940001697983 */ /* 0x000e680000300800 */
[----:B------:R-:W1:Y:S04]  /*5e9e0*/  LDL.LU R106, [R1+0x398] ;  /* 0x00039800016a7983 */ /* 0x000e680000300800 */
[----:B------:R-:W1:Y:S04]  /*5e9f0*/  LDL.LU R107, [R1+0x39c] ;  /* 0x00039c00016b7983 */ /* 0x000e680000300800 */
[----:B------:R-:W4:Y:S04]  /*5ea00*/  LDL.LU R108, [R1+0x380] ;  /* 0x00038000016c7983 */ /* 0x000f280000300800 */
[----:B------:R-:W4:Y:S04]  /*5ea10*/  LDL.LU R109, [R1+0x384] ;  /* 0x00038400016d7983 */ /* 0x000f280000300800 */
[----:B------:R-:W4:Y:S04]  /*5ea20*/  LDL.LU R110, [R1+0x388] ;  /* 0x00038800016e7983 */ /* 0x000f280000300800 */
[----:B------:R-:W4:Y:S04]  /*5ea30*/  LDL.LU R111, [R1+0x38c] ;  /* 0x00038c00016f7983 */ /* 0x000f280000300800 */
[----:B------:R-:W-:Y:S04]  /*5ea40*/  STL.64 [R1+0x1c20], R70 ;  /* 0x001c204601007387 */ /* 0x000fe80000100a00 */
[----:B------:R-:W-:Y:S01]  /*5ea50*/  STL.64 [R1+0x1c18], R68 ;  /* 0x001c184401007387 */ /* 0x000fe20000100a00 */
[C---:B--2---:R-:W-:Y:S08]  /*5ea60*/  HMMA.1688.F32.TF32 R92, R112.reuse, R44, R92 ;  /* 0x0000002c705c723c */ /* 0x044ff0000008105c */
[C---:B---3--:R-:W-:Y:S08]  /*5ea70*/  HMMA.1688.F32.TF32 R76, R112.reuse, R28, R76 ;  /* 0x0000001c704c723c */ /* 0x048ff0000008104c */
[C---:B-----5:R-:W-:Y:S08]  /*5ea80*/  HMMA.1688.F32.TF32 R72, R112.reuse, R24, R120 ;  /* 0x000000187048723c */ /* 0x060ff00000081078 */
[C---:B----4-:R-:W-:Y:S08]  /*5ea90*/  HMMA.1688.F32.TF32 R80, R112.reuse, R32, R80 ;  /* 0x000000207050723c */ /* 0x050ff00000081050 */
[C---:B------:R-:W-:Y:S07]  /*5eaa0*/  HMMA.1688.F32.TF32 R84, R112.reuse, R36, R84 ;  /* 0x000000247054723c */ /* 0x040fee0000081054 */
[----:B------:R2:W-:Y:S01]  /*5eab0*/  STL.64 [R1+0x1c30], R74 ;  /* 0x001c304a01007387 */ /* 0x0005e20000100a00 */
[C---:B------:R-:W-:Y:S03]  /*5eac0*/  HMMA.1688.F32.TF32 R88, R112.reuse, R40, R88 ;  /* 0x000000287058723c */ /* 0x040fe60000081058 */
[----:B------:R3:W-:Y:S05]  /*5ead0*/  STL.64 [R1+0x1c28], R72 ;  /* 0x001c284801007387 */ /* 0x0007ea0000100a00 */
[C---:B------:R-:W-:Y:S01]  /*5eae0*/  HMMA.1688.F32.TF32 R96, R112.reuse, R48, R96 ;  /* 0x000000307060723c */ /* 0x040fe20000081060 */
[----:B------:R-:W-:Y:S04]  /*5eaf0*/  STL.64 [R1+0x1c40], R78 ;  /* 0x001c404e01007387 */ /* 0x000fe80000100a00 */
[----:B------:R-:W-:Y:S03]  /*5eb00*/  STL.64 [R1+0x1c38], R76 ;  /* 0x001c384c01007387 */ /* 0x000fe60000100a00 */
[C---:B------:R-:W-:Y:S01]  /*5eb10*/  HMMA.1688.F32.TF32 R100, R112.reuse, R52, R100 ;  /* 0x000000347064723c */ /* 0x040fe20000081064 */
[----:B------:R4:W-:Y:S04]  /*5eb20*/  STL.64 [R1+0x1c50], R82 ;  /* 0x001c505201007387 */ /* 0x0009e80000100a00 */
[----:B------:R5:W-:Y:S03]  /*5eb30*/  STL.64 [R1+0x1c48], R80 ;  /* 0x001c485001007387 */ /* 0x000be60000100a00 */
[C---:B-1----:R-:W-:Y:S01]  /*5eb40*/  HMMA.1688.F32.TF32 R104, R112.reuse, R56, R104 ;  /* 0x000000387068723c */ /* 0x042fe20000081068 */
        /* <DEDUP_REMOVED lines=8> */
[----:B------:R-:W5:Y:S04]  /*5ebd0*/  LDL R2, [R1+0x474] ;  /* 0x0004740001027983 */ /* 0x000f680000100800 */
[----:B------:R-:W-:Y:S04]  /*5ebe0*/  STL.64 [R1+0x1ca0], R102 ;  /* 0x001ca06601007387 */ /* 0x000fe80000100a00 */
[----:B------:R-:W-:Y:S04]  /*5ebf0*/  STL.64 [R1+0x1c98], R100 ;  /* 0x001c986401007387 */ /* 0x000fe80000100a00 */
[----:B------:R-:W-:Y:S04]  /*5ec00*/  STL.64 [R1+0x1cb0], R106 ;  /* 0x001cb06a01007387 */ /* 0x000fe80000100a00 */
[----:B------:R-:W-:Y:S04]  /*5ec10*/  STL.64 [R1+0x1ca8], R104 ;  /* 0x001ca86801007387 */ /* 0x000fe80000100a00 */
        /* <DEDUP_REMOVED lines=58> */
[----:B------:R-:W-:Y:S01]  /*5efc0*/  STL.64 [R1+0x1cb8], R108 ;  /* 0x001cb86c01007387 */ /* 0x000fe20000100a00 */
[----:B--2---:R-:W-:-:S02]  /*5efd0*/  IMAD.MOV.U32 R75, RZ, RZ, R204 ;  /* 0x000000ffff4b7224 */ /* 0x004fc400078e00cc */
[----:B------:R-:W-:Y:S02]  /*5efe0*/  IMAD.MOV.U32 R74, RZ, RZ, R205 ;  /* 0x000000ffff4a7224 */ /* 0x000fe400078e00cd */
[----:B---3--:R-:W-:Y:S02]  /*5eff0*/  IMAD.MOV.U32 R73, RZ, RZ, R206 ;  /* 0x000000ffff497224 */ /* 0x008fe400078e00ce */
        /* <DEDUP_REMOVED lines=10> */
[----:B----4-:R-:W-:Y:S01]  /*5f0a0*/  MOV R82, R197 ;  /* 0x000000c500527202 */ /* 0x010fe20000000f00 */
[----:B------:R-:W-:-:S02]  /*5f0b0*/  IMAD.MOV.U32 R83, RZ, RZ, R196 ;  /* 0x000000ffff537224 */ /* 0x000fc400078e00c4 */
[----:B-----5:R-:W-:Y:S02]  /*5f0c0*/  IMAD.MOV.U32 R81, RZ, RZ, R198 ;  /* 0x000000ffff517224 */ /* 0x020fe400078e00c6 */
[----:B------:R-:W-:Y:S02]  /*5f0d0*/  IMAD.MOV.U32 R80, RZ, RZ, R199 ;  /* 0x000000ffff507224 */ /* 0x000fe400078e00c7 */
[----:B------:R-:W-:Y:S01]  /*5f0e0*/  IMAD.MOV.U32 R245, RZ, RZ, R212 ;  /* 0x000000fffff57224 */ /* 0x000fe200078e00d4 */
[----:B------:R-:W-:Y:S01]  /*5f0f0*/  MOV R247, R214 ;  /* 0x000000d600f77202 */ /* 0x000fe20000000f00 */
[----:B------:R-:W-:Y:S02]  /*5f100*/  IMAD.MOV.U32 R246, RZ, RZ, R213 ;  /* 0x000000fffff67224 */ /* 0x000fe400078e00d5 */
[----:B------:R-:W-:Y:S01]  /*5f110*/  IMAD.MOV.U32 R76, RZ, RZ, R215 ;  /* 0x000000ffff4c7224 */ /* 0x000fe200078e00d7 */
[----:B------:R-:W-:Y:S08]  /*5f120*/  HMMA.1688.F32.TF32 R116, R172, R4, R116 ;  /* 0x00000004ac74723c */ /* 0x000ff00000081074 */
[----:B------:R-:W-:Y:S08]  /*5f130*/  HMMA.1688.F32.TF32 R112, R112, R64, R216 ;  /* 0x000000407070723c */ /* 0x000ff000000810d8 */
[C---:B------:R-:W-:Y:S11]  /*5f140*/  HMMA.1688.F32.TF32 R120, R172.reuse, R8, R120 ;  /* 0x00000008ac78723c */ /* 0x040ff60000081078 */
[----:B------:R-:W-:Y:S04]  /*5f150*/  @!UPT UIADD3 URZ, URZ, URZ, URZ ;  /* 0x0000003f3f3ff290 */ /* 0x000fe8000fffe03f */
[----:B------:R-:W-:Y:S04]  /*5f160*/  STL.64 [R1+0x1cd0], R114 ;  /* 0x001cd07201007387 */ /* 0x000fe80000100a00 */
[----:B------:R-:W-:Y:S01]  /*5f170*/  STL.64 [R1+0x1cc8], R112 ;  /* 0x001cc87001007387 */ /* 0x000fe20000100a00 */
[C---:B------:R-:W-:Y:S03]  /*5f180*/  HMMA.1688.F32.TF32 R124, R172.reuse, R16, R124 ;  /* 0x00000010ac7c723c */ /* 0x040fe6000008107c */
[----:B------:R-:W-:Y:S04]  /*5f190*/  STL.64 [R1+0x1ce0], R118 ;  /* 0x001ce07601007387 */ /* 0x000fe80000100a00 */
[----:B------:R-:W-:Y:S04]  /*5f1a0*/  STL.64 [R1+0x1cd8], R116 ;  /* 0x001cd87401007387 */ /* 0x000fe80000100a00 */
[----:B------:R-:W-:Y:S04]  /*5f1b0*/  STL.64 [R1+0x1cf0], R122 ;  /* 0x001cf07a01007387 */ /* 0x000fe80000100a00 */
[----:B------:R-:W-:Y:S08]  /*5f1c0*/  STL.64 [R1+0x1ce8], R120 ;  /* 0x001ce87801007387 */ /* 0x000ff00000100a00 */
        /* <DEDUP_REMOVED lines=16> */
[----:B------:R-:W5:Y:S01]  /*5f2d0*/  LDL.LU R194, [R1+0x318] ;  /* 0x0003180001c27983 */ /* 0x000f620000300800 */
[----:B------:R-:W-:Y:S03]  /*5f2e0*/  HMMA.1688.F32.TF32 R68, R172, R12, R208 ;  /* 0x0000000cac44723c */ /* 0x000fe600000810d0 */
[----:B------:R-:W5:Y:S04]  /*5f2f0*/  LDL.LU R195, [R1+0x31c] ;  /* 0x00031c0001c37983 */ /* 0x000f680000300800 */
[----:B------:R-:W5:Y:S01]  /*5f300*/  LDL.LU R188, [R1+0x320] ;  /* 0x0003200001bc7983 */ /* 0x000f620000300800 */
[----:B------:R-:W-:-:S03]  /*5f310*/  IMAD.MOV.U32 R211, RZ, RZ, R168 ;  /* 0x000000ffffd37224 */ /* 0x000fc600078e00a8 */
        /* <DEDUP_REMOVED lines=22> */
[----:B-1----:R-:W5:Y:S04]  /*5f480*/  LDL.LU R84, [R1+0x2c0] ;  /* 0x0002c00001547983 */ /* 0x002f680000300800 */
        /* <DEDUP_REMOVED lines=15> */
[----:B------:R-:W-:Y:S01]  /*5f580*/  IMAD.MOV.U32 R50, RZ, RZ, R68 ;  /* 0x000000ffff327224 */ /* 0x000fe200078e0044 */
[----:B------:R-:W-:Y:S01]  /*5f590*/  MOV R54, R70 ;  /* 0x0000004600367202 */ /* 0x000fe20000000f00 */
[----:B------:R-:W-:-:S02]  /*5f5a0*/  IMAD.MOV.U32 R51, RZ, RZ, R69 ;  /* 0x000000ffff337224 */ /* 0x000fc400078e0045 */
[----:B------:R-:W-:Y:S02]  /*5f5b0*/  IMAD.MOV.U32 R55, RZ, RZ, R71 ;  /* 0x000000ffff377224 */ /* 0x000fe400078e0047 */
[----:B------:R-:W-:Y:S02]  /*5f5c0*/  IMAD.MOV.U32 R68, RZ, RZ, R179 ;  /* 0x000000ffff447224 */ /* 0x000fe400078e00b3 */
[----:B------:R-:W-:Y:S01]  /*5f5d0*/  IMAD.MOV.U32 R69, RZ, RZ, R178 ;  /* 0x000000ffff457224 */ /* 0x000fe200078e00b2 */
[----:B------:R-:W-:Y:S01]  /*5f5e0*/  LDS R179, [R2+0x85480] ;  /* 0x0854800002b37984 */ /* 0x000fe20000000800 */
[----:B------:R-:W-:Y:S02]  /*5f5f0*/  IMAD.MOV.U32 R70, RZ, RZ, R177 ;  /* 0x000000ffff467224 */ /* 0x000fe400078e00b1 */
[----:B------:R-:W-:Y:S01]  /*5f600*/  IMAD.MOV.U32 R71, RZ, RZ, R176 ;  /* 0x000000ffff477224 */ /* 0x000fe200078e00b0 */
[----:B------:R-:W-:Y:S04]  /*5f610*/  LDS R178, [R0+0x85480] ;  /* 0x0854800000b27984 */ /* 0x000fe80000000800 */
[----:B------:R-:W-:Y:S04]  /*5f620*/  LDS R176, [R0+0x85080] ;  /* 0x0850800000b07984 */ /* 0x000fe80000000800 */
[----:B------:R-:W1:Y:S01]  /*5f630*/  LDS R177, [R2+0x85080] ;  /* 0x0850800002b17984 */ /* 0x000e620000000800 */
        /* <DEDUP_REMOVED lines=10> */
[C---:B------:R-:W-:Y:S08]  /*5f6e0*/  HMMA.1688.F32.TF32 R208, R240.reuse, R32, R208 ;  /* 0x00000020f0d0723c */ /* 0x040ff000000810d0 */
[C---:B--2---:R-:W-:Y:S08]  /*5f6f0*/  HMMA.1688.F32.TF32 R216, R240.reuse, R40, R216 ;  /* 0x00000028f0d8723c */ /* 0x044ff000000810d8 */
[C---:B------:R-:W-:Y:S08]  /*5f700*/  HMMA.1688.F32.TF32 R220, R240.reuse, R44, R220 ;  /* 0x0000002cf0dc723c */ /* 0x040ff000000810dc */
[C---:B---3--:R-:W-:Y:S08]  /*5f710*/  HMMA.1688.F32.TF32 R204, R240.reuse, R28, R204 ;  /* 0x0000001cf0cc723c */ /* 0x048ff000000810cc */
[C---:B------:R-:W-:Y:S08]  /*5f720*/  HMMA.1688.F32.TF32 R224, R240.reuse, R48, R224 ;  /* 0x00000030f0e0723c */ /* 0x040ff000000810e0 */
[C---:B----4-:R-:W-:Y:S08]  /*5f730*/  HMMA.1688.F32.TF32 R200, R240.reuse, R24, R200 ;  /* 0x00000018f0c8723c */ /* 0x050ff000000810c8 */
[C---:B------:R-:W-:Y:S08]  /*5f740*/  HMMA.1688.F32.TF32 R232, R240.reuse, R56, R232 ;  /* 0x00000038f0e8723c */ /* 0x040ff000000810e8 */
[C---:B-----5:R-:W-:Y:S08]  /*5f750*/  HMMA.1688.F32.TF32 R192, R240.reuse, R16, R192 ;  /* 0x00000010f0c0723c */ /* 0x060ff000000810c0 */
[C---:B------:R-:W-:Y:S08]  /*5f760*/  HMMA.1688.F32.TF32 R236, R240.reuse, R60, R236 ;  /* 0x0000003cf0ec723c */ /* 0x040ff000000810ec */
[----:B------:R-:W-:Y:S08]  /*5f770*/  HMMA.1688.F32.TF32 R188, R240, R12, R188 ;  /* 0x0000000cf0bc723c */ /* 0x000ff000000810bc */
[----:B------:R-:W-:Y:S08]  /*5f780*/  HMMA.1688.F32.TF32 R168, R172, R60, R168 ;  /* 0x0000003caca8723c */ /* 0x000ff000000810a8 */
[----:B-1----:R-:W-:Y:S08]  /*5f790*/  HMMA.1688.F32.TF32 R72, R176, R16, R72 ;  /* 0x00000010b048723c */ /* 0x002ff00000081048 */
[C---:B------:R-:W-:Y:S08]  /*5f7a0*/  HMMA.1688.F32.TF32 R184, R240.reuse, R8, R184 ;  /* 0x00000008f0b8723c */ /* 0x040ff000000810b8 */
[C---:B------:R-:W-:Y:S08]  /*5f7b0*/  HMMA.1688.F32.TF32 R180, R240.reuse, R4, R180 ;  /* 0x00000004f0b4723c */ /* 0x040ff000000810b4 */
[-C--:B------:R-:W-:Y:S08]  /*5f7c0*/  HMMA.1688.F32.TF32 R196, R240, R20.reuse, R196 ;  /* 0x00000014f0c4723c */ /* 0x080ff000000810c4 */
[----:B------:R-:W-:Y:S08]  /*5f7d0*/  HMMA.1688.F32.TF32 R68, R176, R20, R68 ;  /* 0x00000014b044723c */ /* 0x000ff00000081044 */
[----:B------:R-:W-:Y:S08]  /*5f7e0*/  HMMA.1688.F32.TF32 R228, R240, R52, R228 ;  /* 0x00000034f0e4723c */ /* 0x000ff000000810e4 */
[----:B------:R-:W-:Y:S08]  /*5f7f0*/  HMMA.1688.F32.TF32 R172, R172, R64, R212 ;  /* 0x00000040acac723c */ /* 0x000ff000000810d4 */
[C---:B------:R-:W-:Y:S08]  /*5f800*/  HMMA.1688.F32.TF32 R212, R240.reuse, R36, R84 ;  /* 0x00000024f0d4723c */ /* 0x040ff00000081054 */
[----:B------:R-:W-:Y:S08]  /*5f810*/  HMMA.1688.F32.TF32 R240, R240, R64, R80 ;  /* 0x00000040f0f0723c */ /* 0x000ff00000081050 */
[C---:B------:R-:W-:Y:S01]  /*5f820*/  HMMA.1688.F32.TF32 R80, R176.reuse, R8, R248 ;  /* 0x00000008b050723c */ /* 0x040fe200000810f8 */
[----:B------:R-:W-:Y:S04]  /*5f830*/  LDS R248, [R3+0x85800] ;  /* 0x0858000003f87984 */ /* 0x000fe80000000800 */
[----:B------:R-:W-:Y:S03]  /*5f840*/  LDS R250, [R3+0x85c00] ;  /* 0x085c000003fa7984 */ /* 0x000fe60000000800 */
[----:B------:R-:W-:Y:S01]  /*5f850*/  HMMA.1688.F32.TF32 R76, R176, R12, R76 ;  /* 0x0000000cb04c723c */ /* 0x000fe2000008104c */
[----:B------:R-:W-:Y:S04]  /*5f860*/  LDS R249, [R252+0x85800] ;  /* 0x08580000fcf97984 */ /* 0x000fe80000000800 */
[----:B------:R-:W1:Y:S10]  /*5f870*/  LDS R251, [R252+0x85c00] ;  /* 0x085c0000fcfb7984 */ /* 0x000e740000000800 */
[----:B------:R-:W-:Y:S04]  /*5f880*/  STL.64 [R1+0x170], R80 ;  /* 0x0001705001007387 */ /* 0x000fe80000100a00 */
[----:B------:R-:W-:Y:S04]  /*5f890*/  STL.64 [R1+0x178], R82 ;  /* 0x0001785201007387 */ /* 0x000fe80000100a00 */
[----:B------:R2:W-:Y:S04]  /*5f8a0*/  STL.64 [R1+0x160], R76 ;  /* 0x0001604c01007387 */ /* 0x0005e80000100a00 */
[----:B------:R3:W-:Y:S04]  /*5f8b0*/  STL.64 [R1+0x168], R78 ;  /* 0x0001684e01007387 */ /* 0x0007e80000100a00 */
[----:B------:R-:W4:Y:S04]  /*5f8c0*/  LDL.LU R84, [R1] ;  /* 0x0000000001547983 */ /* 0x000f280000300800 */
[----:B------:R5:W-:Y:S04]  /*5f8d0*/  STL.64 [R1+0x150], R72 ;  /* 0x0001504801007387 */ /* 0x000be80000100a00 */
[----:B------:R1:W-:Y:S04]  /*5f8e0*/  STL.64 [R1+0x158], R74 ;  /* 0x0001584a01007387 */ /* 0x0003e80000100a00 */
[----:B------:R1:W-:Y:S04]  /*5f8f0*/  STL.64 [R1+0x140], R68 ;  /* 0x0001404401007387 */ /* 0x0003e80000100a00 */
[----:B------:R1:W-:Y:S04]  /*5f900*/  STL.64 [R1+0x148], R70 ;  /* 0x0001484601007387 */ /* 0x0003e80000100a00 */
        /* <DEDUP_REMOVED lines=43> */
[----:B--2---:R-:W-:-:S03]  /*5fbc0*/  MOV R76, R26 ;  /* 0x0000001a004c7202 */ /* 0x004fc60000000f00 */
[----:B------:R-:W2:Y:S01]  /*5fbd0*/  LDL.LU R80, [R1+0x40] ;  /* 0x0000400001507983 */ /* 0x000ea20000300800 */
[----:B------:R-:W-:-:S03]  /*5fbe0*/  IMAD.MOV.U32 R77, RZ, RZ, R27 ;  /* 0x000000ffff4d7224 */ /* 0x000fc600078e001b */
[----:B------:R-:W2:Y:S01]  /*5fbf0*/  LDL.LU R81, [R1+0x44] ;  /* 0x0000440001517983 */ /* 0x000ea20000300800 */
[----:B---3--:R-:W-:-:S03]  /*5fc00*/  IMAD.MOV.U32 R78, RZ, RZ, R22 ;  /* 0x000000ffff4e7224 */ /* 0x008fc600078e0016 */
[----:B------:R-:W2:Y:S01]  /*5fc10*/  LDL.LU R82, [R1+0x48] ;  /* 0x0000480001527983 */ /* 0x000ea20000300800 */
[----:B------:R-:W-:-:S03]  /*5fc20*/  IMAD.MOV.U32 R79, RZ, RZ, R23 ;  /* 0x000000ffff4f7224 */ /* 0x000fc600078e0017 */
[----:B------:R-:W2:Y:S01]  /*5fc30*/  LDL.LU R83, [R1+0x4c] ;  /* 0x00004c0001537983 */ /* 0x000ea20000300800 */
[----:B-----5:R-:W-:-:S03]  /*5fc40*/  IMAD.MOV.U32 R72, RZ, RZ, R18 ;  /* 0x000000ffff487224 */ /* 0x020fc600078e0012 */
[----:B------:R-:W3:Y:S01]  /*5fc50*/  LDL.LU R26, [R1+0x1d34] ;  /* 0x001d3400011a7983 */ /* 0x000ee20000300800 */
[----:B------:R-:W-:-:S03]  /*5fc60*/  IMAD.MOV.U32 R73, RZ, RZ, R19 ;  /* 0x000000ffff497224 */ /* 0x000fc600078e0013 */
[----:B------:R-:W3:Y:S01]  /*5fc70*/  LDL.LU R27, [R1+0x1d30] ;  /* 0x001d3000011b7983 */ /* 0x000ee20000300800 */
[----:B-1----:R-:W-:-:S03]  /*5fc80*/  MOV R74, R14 ;  /* 0x0000000e004a7202 */ /* 0x002fc60000000f00 */
[----:B------:R-:W5:Y:S01]  /*5fc90*/  LDL.LU R22, [R1+0x1d2c] ;  /* 0x001d2c0001167983 */ /* 0x000f620000300800 */
[----:B------:R-:W-:-:S03]  /*5fca0*/  IMAD.MOV.U32 R75, RZ, RZ, R15 ;  /* 0x000000ffff4b7224 */ /* 0x000fc600078e000f */
        /* <DEDUP_REMOVED lines=12> */
[----:B------:R-:W2:Y:S01]  /*5fd70*/  LDL.LU R7, [R1+0x1d08] ;  /* 0x001d080001077983 */ /* 0x000ea20000300800 */
[C---:B------:R-:W-:Y:S08]  /*5fd80*/  HMMA.1688.F32.TF32 R244, R176.reuse, R4, R244 ;  /* 0x00000004b0f4723c */ /* 0x040ff000000810f4 */
[C---:B----4-:R-:W-:Y:S08]  /*5fd90*/  HMMA.1688.F32.TF32 R88, R176.reuse, R60, R88 ;  /* 0x0000003cb058723c */ /* 0x050ff00000081058 */
[C---:B------:R-:W-:Y:S08]  /*5fda0*/  HMMA.1688.F32.TF32 R96, R176.reuse, R52, R96 ;  /* 0x00000034b060723c */ /* 0x040ff00000081060 */
[C---:B------:R-:W-:Y:S08]  /*5fdb0*/  HMMA.1688.F32.TF32 R100, R176.reuse, R48, R100 ;  /* 0x00000030b064723c */ /* 0x040ff00000081064 */
[C---:B------:R-:W-:Y:S08]  /*5fdc0*/  HMMA.1688.F32.TF32 R112, R176.reuse, R36, R112 ;  /* 0x00000024b070723c */ /* 0x040ff00000081070 */
[C---:B------:R-:W-:Y:S08]  /*5fdd0*/  HMMA.1688.F32.TF32 R120, R176.reuse, R28, R120 ;  /* 0x0000001cb078723c */ /* 0x040ff00000081078 */
[C---:B------:R-:W-:Y:S08]  /*5fde0*/  HMMA.1688.F32.TF32 R124, R176.reuse, R24, R124 ;  /* 0x00000018b07c723c */ /* 0x040ff0000008107c */
[C---:B------:R-:W-:Y:S11]  /*5fdf0*/  HMMA.1688.F32.TF32 R116, R176.reuse, R32, R116 ;  /* 0x00000020b074723c */ /* 0x040ff60000081074 */
[----:B------:R-:W-:Y:S04]  /*5fe00*/  @!UPT UIADD3 URZ, URZ, URZ, URZ ;  /* 0x0000003f3f3ff290 */ /* 0x000fe8000fffe03f */
[----:B------:R-:W-:Y:S01]  /*5fe10*/  STL.64 [R1+0x130], R124 ;  /* 0x0001307c01007387 */ /* 0x000fe20000100a00 */
[C---:B------:R-:W-:Y:S03]  /*5fe20*/  HMMA.1688.F32.TF32 R108, R176.reuse, R40, R108 ;  /* 0x00000028b06c723c */ /* 0x040fe6000008106c */
[----:B------:R1:W-:Y:S05]  /*5fe30*/  STL.64 [R1+0x138], R126 ;  /* 0x0001387e01007387 */ /* 0x0003ea0000100a00 */
[C---:B------:R-:W-:Y:S01]  /*5fe40*/  HMMA.1688.F32.TF32 R104, R176.reuse, R44, R104 ;  /* 0x0000002cb068723c */ /* 0x040fe20000081068 */
[----:B-1----:R-:W4:Y:S04]  /*5fe50*/  LDL.LU.64 R126, [R1+0x1d00] ;  /* 0x001d0000017e7983 */ /* 0x002f280000300a00 */
[----:B------:R-:W4:Y:S04]  /*5fe60*/  LDL.LU.64 R124, [R1+0x1cf8] ;  /* 0x001cf800017c7983 */ /* 0x000f280000300a00 */
[----:B------:R-:W-:Y:S04]  /*5fe70*/  STL.64 [R1+0x120], R120 ;  /* 0x0001207801007387 */ /* 0x000fe80000100a00 */
[----:B------:R1:W-:Y:S01]  /*5fe80*/  STL.64 [R1+0x128], R122 ;  /* 0x0001287a01007387 */ /* 0x0003e20000100a00 */
[----:B------:R-:W-:Y:S01]  /*5fe90*/  HMMA.1688.F32.TF32 R92, R176, R56, R92 ;  /* 0x00000038b05c723c */ /* 0x000fe2000008105c */
[----:B------:R-:W-:-:S02]  /*5fea0*/  MOV R29, R0 ;  /* 0x00000000001d7202 */ /* 0x000fc40000000f00 */
[----:B-1----:R-:W3:Y:S04]  /*5feb0*/  LDL.LU.64 R122, [R1+0x1cf0] ;  /* 0x001cf000017a7983 */ /* 0x002ee80000300a00 */
[----:B------:R-:W3:Y:S04]  /*5fec0*/  LDL.LU.64 R120, [R1+0x1ce8] ;  /* 0x001ce80001787983 */ /* 0x000ee80000300a00 */
[----:B------:R-:W-:Y:S04]  /*5fed0*/  STL.64 [R1+0x110], R116 ;  /* 0x0001107401007387 */ /* 0x000fe80000100a00 */
[----:B------:R1:W-:Y:S01]  /*5fee0*/  STL.64 [R1+0x118], R118 ;  /* 0x0001187601007387 */ /* 0x0003e20000100a00 */
[----:B------:R-:W-:-:S02]  /*5fef0*/  IMAD.MOV.U32 R0, RZ, RZ, R113 ;  /* 0x000000ffff007224 */ /* 0x000fc400078e0071 */
[----:B------:R-:W-:Y:S02]  /*5ff00*/  IMAD.MOV.U32 R5, RZ, RZ, R110 ;  /* 0x000000ffff057224 */ /* 0x000fe400078e006e */
[----:B------:R-:W-:Y:S01]  /*5ff10*/  IMAD.MOV.U32 R4, RZ, RZ, R111 ;  /* 0x000000ffff047224 */ /* 0x000fe200078e006f */
[----:B-1----:R-:W3:Y:S04]  /*5ff20*/  LDL.LU.64 R118, [R1+0x1ce0] ;  /* 0x001ce00001767983 */ /* 0x002ee80000300a00 */
[----:B------:R-:W3:Y:S04]  /*5ff30*/  LDL.LU.64 R116, [R1+0x1cd8] ;  /* 0x001cd80001747983 */ /* 0x000ee80000300a00 */
[----:B------:R-:W-:Y:S01]  /*5ff40*/  STL [R1+0xf0], R112 ;  /* 0x0000f07001007387 */ /* 0x000fe20000100800 */
[----:B------:R-:W-:-:S03]  /*5ff50*/  IMAD.MOV.U32 R9, RZ, RZ, R108 ;  /* 0x000000ffff097224 */ /* 0x000fc600078e006c */
[----:B------:R1:W-:Y:S01]  /*5ff60*/  STL.64 [R1+0xf8], R114 ;  /* 0x0000f87201007387 */ /* 0x0003e20000100a00 */
[----:B------:R-:W-:Y:S01]  /*5ff70*/  IMAD.MOV.U32 R8, RZ, RZ, R109 ;  /* 0x000000ffff087224 */ /* 0x000fe200078e006d */
[----:B------:R-:W-:Y:S02]  /*5ff80*/  HMMA.1688.F32.TF32 R176, R176, R64, R84 ;  /* 0x00000040b0b0723c */ /* 0x000fe40000081054 */
[----:B-1----:R-:W3:Y:S04]  /*5ff90*/  LDL.LU.64 R114, [R1+0x1cd0] ;  /* 0x001cd00001727983 */ /* 0x002ee80000300a00 */
[----:B------:R-:W3:Y:S04]  /*5ffa0*/  LDL.LU.64 R112, [R1+0x1cc8] ;  /* 0x001cc80001707983 */ /* 0x000ee80000300a00 */
[----:B------:R-:W3:Y:S01]  /*5ffb0*/  LDL.LU.64 R110, [R1+0x1cc0] ;  /* 0x001cc000016e7983 */ /* 0x000ee20000300a00 */
[C---:B--2---:R-:W-:Y:S03]  /*5ffc0*/  HMMA.1688.F32.TF32 R80, R248.reuse, R6, R80 ;  /* 0x00000006f850723c */ /* 0x044fe60000081050 */
[----:B------:R-:W2:Y:S04]  /*5ffd0*/  LDL.LU.64 R108, [R1+0x1cb8] ;  /* 0x001cb800016c7983 */ /* 0x000ea80000300a00 */
[----:B------:R-:W-:Y:S01]  /*5ffe0*/  STL.64 [R1+0xd0], R104 ;  /* 0x0000d06801007387 */ /* 0x000fe20000100a00 */
[C---:B------:R-:W-:Y:S03]  /*5fff0*/  HMMA.1688.F32.TF32 R76, R248.reuse, R10, R76 ;  /* 0x0000000af84c723c */ /* 0x040fe6000008104c */
[----:B------:R1:W-:Y:S05]  /*60000*/  STL.64 [R1+0xd8], R106 ;  /* 0x0000d86a01007387 */ /* 0x0003ea0000100a00 */
[C---:B------:R-:W-:Y:S01]  /*60010*/  HMMA.1688.F32.TF32 R72, R248.reuse, R14, R72 ;  /* 0x0000000ef848723c */ /* 0x040fe20000081048 */
        /* <DEDUP_REMOVED lines=17> */
[----:B------:R-:W-:Y:S01]  /*60130*/  IMAD.MOV.U32 R57, RZ, RZ, R78 ;  /* 0x000000ffff397224 */ /* 0x000fe200078e004e */
[----:B------:R-:W-:Y:S01]  /*60140*/  MOV R61, R76 ;  /* 0x0000004c003d7202 */ /* 0x000fe20000000f00 */
[----:B------:R-:W-:Y:S01]  /*60150*/  IMAD.MOV.U32 R56, RZ, RZ, R79 ;  /* 0x000000ffff387224 */ /* 0x000fe200078e004f */
[----:B-1----:R-:W2:Y:S04]  /*60160*/  LDL.LU.64 R90, [R1+0x1c70] ;  /* 0x001c7000015a7983 */ /* 0x002ea80000300a00 */
[----:B------:R-:W2:Y:S04]  /*60170*/  LDL.LU.64 R88, [R1+0x1c68] ;  /* 0x001c680001587983 */ /* 0x000ea80000300a00 */
[----:B------:R-:W2:Y:S04]  /*60180*/  LDL.LU.64 R86, [R1+0x1c60] ;  /* 0x001c600001567983 */ /* 0x000ea80000300a00 */
[----:B------:R-:W2:Y:S04]  /*60190*/  LDL.LU.64 R84, [R1+0x1c58] ;  /* 0x001c580001547983 */ /* 0x000ea80000300a00 */
[----:B------:R-:W-:Y:S04]  /*601a0*/  STL.64 [R1+0x80], R176 ;  /* 0x000080b001007387 */ /* 0x000fe80000100a00 */
[----:B------:R-:W-:Y:S04]  /*601b0*/  STL.64 [R1+0x88], R178 ;  /* 0x000088b201007387 */ /* 0x000fe80000100a00 */
[----:B------:R-:W-:Y:S01]  /*601c0*/  STL.64 [R1+0x70], R80 ;  /* 0x0000705001007387 */ /* 0x000fe20000100a00 */
[----:B------:R-:W-:-:S03]  /*601d0*/  IMAD.MOV.U32 R60, RZ, RZ, R77 ;  /* 0x000000ffff3c7224 */ /* 0x000fc600078e004d */
[----:B------:R1:W-:Y:S01]  /*601e0*/  STL.64 [R1+0x78], R82 ;  /* 0x0000785201007387 */ /* 0x0003e20000100a00 */
[----:B------:R-:W-:Y:S01]  /*601f0*/  IMAD.MOV.U32 R17, RZ, RZ, R75 ;  /* 0x000000ffff117224 */ /* 0x000fe200078e004b */
[----:B------:R-:W-:Y:S01]  /*60200*/  MOV R13, R69 ;  /* 0x00000045000d7202 */ /* 0x000fe20000000f00 */
[----:B------:R-:W-:Y:S01]  /*60210*/  IMAD.MOV.U32 R12, RZ, RZ, R70 ;  /* 0x000000ffff0c7224 */ /* 0x000fe200078e0046 */
[----:B------:R-:W-:Y:S01]  /*60220*/  LDS R177, [R2+0x85800] ;  /* 0x0858000002b17984 */ /* 0x000fe20000000800 */
[----:B------:R-:W-:-:S03]  /*60230*/  IMAD.MOV.U32 R16, RZ, RZ, R68 ;  /* 0x000000ffff107224 */ /* 0x000fc600078e0044 */
[----:B------:R5:W-:Y:S04]  /*60240*/  LDS R179, [R2+0x85c00] ;  /* 0x085c000002b37984 */ /* 0x000be80000000800 */
[----:B-1----:R-:W2:Y:S04]  /*60250*/  LDL.LU.64 R82, [R1+0x1c50] ;  /* 0x001c500001527983 */ /* 0x002ea80000300a00 */
[----:B------:R-:W2:Y:S04]  /*60260*/  LDL.LU.64 R80, [R1+0x1c48] ;  /* 0x001c480001507983 */ /* 0x000ea80000300a00 */
[----:B------:R-:W2:Y:S04]  /*60270*/  LDL.LU.64 R78, [R1+0x1c40] ;  /* 0x001c4000014e7983 */ /* 0x000ea80000300a00 */
[----:B------:R-:W2:Y:S04]  /*60280*/  LDL.LU.64 R76, [R1+0x1c38] ;  /* 0x001c3800014c7983 */ /* 0x000ea80000300a00 */
[----:B------:R-:W-:Y:S01]  /*60290*/  STL.64 [R1+0x3c0], R72 ;  /* 0x0003c04801007387 */ /* 0x000fe20000100a00 */
[----:B-----5:R-:W-:-:S03]  /*602a0*/  IMAD.MOV.U32 R2, RZ, RZ, R71 ;  /* 0x000000ffff027224 */ /* 0x020fc600078e0047 */
[----:B------:R1:W-:Y:S04]  /*602b0*/  STL [R1+0x3c8], R74 ;  /* 0x0003c84a01007387 */ /* 0x0003e80000100800 */
[----:B------:R-:W-:Y:S04]  /*602c0*/  LDS R176, [R29+0x85800] ;  /* 0x085800001db07984 */ /* 0x000fe80000000800 */
[----:B------:R-:W5:Y:S04]  /*602d0*/  LDS R178, [R29+0x85c00] ;  /* 0x085c00001db27984 */ /* 0x000f680000000800 */
[----:B-1----:R-:W3:Y:S04]  /*602e0*/  LDL.LU.64 R74, [R1+0x1c30] ;  /* 0x001c3000014a7983 */ /* 0x002ee80000300a00 */
[----:B------:R-:W3:Y:S04]  /*602f0*/  LDL.LU.64 R72, [R1+0x1c28] ;  /* 0x001c280001487983 */ /* 0x000ee80000300a00 */
[----:B------:R1:W-:Y:S04]  /*60300*/  STL [R1+0x1bf0], R17 ;  /* 0x001bf01101007387 */ /* 0x0003e80000100800 */
[----:B------:R-:W2:Y:S04]  /*60310*/  LDL.LU.64 R70, [R1+0x1c20] ;  /* 0x001c200001467983 */ /* 0x000ea80000300a00 */
[----:B------:R-:W2:Y:S04]  /*60320*/  LDL.LU.64 R68, [R1+0x1c18] ;  /* 0x001c180001447983 */ /* 0x000ea80000300a00 */
[----:B------:R-:W-:Y:S04]  /*60330*/  STL [R1+0x1c00], R2 ;  /* 0x001c000201007387 */ /* 0x000fe80000100800 */
[----:B------:R-:W-:Y:S04]  /*60340*/  STL [R1+0x1bfc], R12 ;  /* 0x001bfc0c01007387 */ /* 0x000fe80000100800 */
[----:B------:R-:W-:Y:S04]  /*60350*/  STL [R1+0x1bf8], R13 ;  /* 0x001bf80d01007387 */ /* 0x000fe80000100800 */
[----:B------:R-:W-:Y:S01]  /*60360*/  STL [R1+0x1bf4], R16 ;  /* 0x001bf41001007387 */ /* 0x000fe20000100800 */
[----:B--2---:R-:W-:Y:S11]  /*60370*/  HMMA.1688.F32.TF32 R68, R248, R22, R68 ;  /* 0x00000016f844723c */ /* 0x004ff60000081044 */
[----:B------:R-:W-:Y:S11]  /*60380*/  @!UPT UIADD3 URZ, URZ, URZ, URZ ;  /* 0x0000003f3f3ff290 */ /* 0x000ff6000fffe03f */
[----:B------:R-:W-:Y:S01]  /*60390*/  @!UPT UIADD3 URZ, URZ, URZ, URZ ;  /* 0x0000003f3f3ff290 */ /* 0x000fe2000fffe03f */
[----:B------:R-:W-:Y:S01]  /*603a0*/  STL [R1+0x3a0], R68 ;  /* 0x0003a04401007387 */ /* 0x000fe20000100800 */
[----:B-1----:R-:W-:-:S03]  /*603b0*/  IMAD.MOV.U32 R17, RZ, RZ, R69 ;  /* 0x000000ffff117224 */ /* 0x002fc600078e0045 */
[----:B------:R3:W-:Y:S02]  /*603c0*/  STL.64 [R1+0x3a8], R70 ;  /* 0x0003a84601007387 */ /* 0x0007e40000100a00 */
        /* <DEDUP_REMOVED lines=9> */
[----:B------:R-:W-:Y:S01]  /*60460*/  @!UPT UIADD3 URZ, URZ, URZ, URZ ;  /* 0x0000003f3f3ff290 */ /* 0x000fe2000fffe03f */
[----:B------:R1:W-:Y:S01]  /*60470*/  STL.64 [R1+0x388], R70 ;  /* 0x0003884601007387 */ /* 0x0003e20000100a00 */
[----:B------:R-:W-:Y:S02]  /*60480*/  IMAD.MOV.U32 R20, RZ, RZ, R68 ;  /* 0x000000ffff147224 */ /* 0x000fe400078e0044 */
[----:B------:R-:W-:Y:S02]  /*60490*/  IMAD.MOV.U32 R21, RZ, RZ, R69 ;  /* 0x000000ffff157224 */ /* 0x000fe400078e0045 */
[C---:B-1----:R-:W-:Y:S03]  /*604a0*/  HMMA.1688.F32.TF32 R68, R248.reuse, R34, R80 ;  /* 0x00000022f844723c */ /* 0x042fe60000081050 */
[----:B------:R-:W-:Y:S04]  /*604b0*/  STL [R1+0x1bec], R21 ;  /* 0x001bec1501007387 */ /* 0x000fe80000100800 */
[----:B------:R-:W-:Y:S01]  /*604c0*/  STL [R1+0x1be8], R20 ;  /* 0x001be81401007387 */ /* 0x000fe20000100800 */
[C---:B------:R-:W-:Y:S11]  /*604d0*/  HMMA.1688.F32.TF32 R76, R248.reuse, R38, R84 ;  /* 0x00000026f84c723c */ /* 0x040ff60000081054 */
[----:B------:R-:W-:Y:S04]  /*604e0*/  @!UPT UIADD3 URZ, URZ, URZ, URZ ;  /* 0x0000003f3f3ff290 */ /* 0x000fe8000fffe03f */
[----:B------:R1:W-:Y:S01]  /*604f0*/  STL.64 [R1+0x378], R70 ;  /* 0x0003784601007387 */ /* 0x0003e20000100a00 */
[----:B------:R-:W-:Y:S02]  /*60500*/  IMAD.MOV.U32 R24, RZ, RZ, R68 ;  /* 0x000000ffff187224 */ /* 0x000fe400078e0044 */
[----:B------:R-:W-:Y:S02]  /*60510*/  IMAD.MOV.U32 R25, RZ, RZ, R69 ;  /* 0x000000ffff197224 */ /* 0x000fe400078e0045 */
[----:B-1----:R-:W-:Y:S03]  /*60520*/  HMMA.1688.F32.TF32 R68, R248, R42, R88 ;  /* 0x0000002af844723c */ /* 0x002fe60000081058 */
[----:B------:R-:W-:Y:S04]  /*60530*/  STL [R1+0x1be4], R25 ;  /* 0x001be41901007387 */ /* 0x000fe80000100800 */
[----:B------:R-:W-:Y:S04]  /*60540*/  STL [R1+0x1be0], R24 ;  /* 0x001be01801007387 */ /* 0x000fe80000100800 */
[----:B------:R-:W2:Y:S04]  /*60550*/  LDL R75, [R1+0x474] ;  /* 0x00047400014b7983 */ /* 0x000ea80000100800 */
[----:B------:R1:W-:Y:S04]  /*60560*/  STL.64 [R1+0x360], R76 ;  /* 0x0003604c01007387 */ /* 0x0003e80000100a00 */
[----:B------:R3:W-:Y:S04]  /*60570*/  STL.64 [R1+0x368], R78 ;  /* 0x0003684e01007387 */ /* 0x0007e80000100a00 */
[----:B------:R4:W-:Y:S01]  /*60580*/  STL.64 [R1+0x358], R70 ;  /* 0x0003584601007387 */ /* 0x0009e20000100a00 */
[----:B-1----:R-:W-:-:S03]  /*60590*/  IMAD.MOV.U32 R76, RZ, RZ, R50 ;  /* 0x000000ffff4c7224 */ /* 0x002fc600078e0032 */
[----:B------:R-:W2:Y:S01]  /*605a0*/  LDL.LU R50, [R1+0x1c14] ;  /* 0x001c140001327983 */ /* 0x000ea20000300800 */
[----:B------:R-:W-:Y:S01]  /*605b0*/  IMAD.MOV.U32 R77, RZ, RZ, R51 ;  /* 0x000000ffff4d7224 */ /* 0x000fe200078e0033 */
[----:B---3--:R-:W-:Y:S01]  /*605c0*/  MOV R79, R55 ;  /* 0x00000037004f7202 */ /* 0x008fe20000000f00 */
[----:B------:R-:W-:Y:S01]  /*605d0*/  IMAD.MOV.U32 R78, RZ, RZ, R54 ;  /* 0x000000ffff4e7224 */ /* 0x000fe200078e0036 */
[----:B------:R-:W3:Y:S04]  /*605e0*/  LDL.LU R51, [R1+0x1c10] ;  /* 0x001c100001337983 */ /* 0x000ee80000300800 */
[----:B------:R-:W3:Y:S04]  /*605f0*/  LDL.LU R54, [R1+0x1c0c] ;  /* 0x001c0c0001367983 */ /* 0x000ee80000300800 */
[----:B------:R-:W3:Y:S01]  /*60600*/  LDL.LU R55, [R1+0x1c08] ;  /* 0x001c080001377983 */ /* 0x000ee20000300800 */
[----:B------:R-:W-:-:S02]  /*60610*/  IMAD.MOV.U32 R32, RZ, RZ, R68 ;  /* 0x000000ffff207224 */ /* 0x000fc400078e0044 */
[----:B------:R-:W-:Y:S02]  /*60620*/  IMAD.MOV.U32 R33, RZ, RZ, R69 ;  /* 0x000000ffff217224 */ /* 0x000fe400078e0045 */
[----:B----4-:R-:W-:Y:S03]  /*60630*/  HMMA.1688.F32.TF32 R68, R248, R46, R92 ;  /* 0x0000002ef844723c */ /* 0x010fe6000008105c */
[----:B------:R-:W-:Y:S04]  /*60640*/  STL [R1+0x1bdc], R33 ;  /* 0x001bdc2101007387 */ /* 0x000fe80000100800 */
[----:B------:R-:W-:Y:S11]  /*60650*/  STL [R1+0x1bd8], R32 ;  /* 0x001bd82001007387 */ /* 0x000ff60000100800 */
[----:B------:R-:W-:Y:S05]  /*60660*/  @!UPT UIADD3 URZ, URZ, URZ, URZ ;  /* 0x0000003f3f3ff290 */ /* 0x000fea000fffe03f */
[----:B------:R3:W-:Y:S01]  /*60670*/  STL.64 [R1+0x348], R70 ;  /* 0x0003484601007387 */ /* 0x0007e20000100a00 */
[----:B------:R-:W-:Y:S02]  /*60680*/  IMAD.MOV.U32 R36, RZ, RZ, R68 ;  /* 0x000000ffff247224 */ /* 0x000fe400078e0044 */
[----:B------:R-:W-:Y:S01]  /*60690*/  IMAD.MOV.U32 R37, RZ, RZ, R69 ;  /* 0x000000ffff257224 */ /* 0x000fe200078e0045 */
[----:B------:R-:W-:Y:S01]  /*606a0*/  MOV R74, R29 ;  /* 0x0000001d004a7202 */ /* 0x000fe20000000f00 */
[C---:B-----5:R-:W-:Y:S04]  /*606b0*/  HMMA.1688.F32.TF32 R88, R176.reuse, R58, R164 ;  /* 0x0000003ab058723c */ /* 0x060fe800000810a4 */
[----:B------:R-:W-:Y:S04]  /*606c0*/  LDS R92, [R74+0x85880] ;  /* 0x085880004a5c7984 */ /* 0x000fe80000000800 */
[----:B------:R-:W-:Y:S01]  /*606d0*/  LDS R94, [R74+0x85c80] ;  /* 0x085c80004a5e7984 */ /* 0x000fe20000000800 */
[C---:B------:R-:W-:Y:S03]  /*606e0*/  HMMA.1688.F32.TF32 R84, R176.reuse, R10, R120 ;  /* 0x0000000ab054723c */ /* 0x040fe60000081078 */
[----:B------:R-:W-:Y:S04]  /*606f0*/  LDS R72, [R74+0x86080] ;  /* 0x086080004a487984 */ /* 0x000fe80000000800 */
[----:B--2---:R-:W-:Y:S04]  /*60700*/  LDS R93, [R75+0x85880] ;  /* 0x085880004b5d7984 */ /* 0x004fe80000000800 */
[----:B------:R-:W-:Y:S01]  /*60710*/  LDS R95, [R75+0x85c80] ;  /* 0x085c80004b5f7984 */ /* 0x000fe20000000800 */
[----:B------:R-:W-:Y:S03]  /*60720*/  HMMA.1688.F32.TF32 R116, R176, R6, R116 ;  /* 0x00000006b074723c */ /* 0x000fe60000081074 */
[----:B------:R-:W-:Y:S05]  /*60730*/  LDS R73, [R75+0x86080] ;  /* 0x086080004b497984 */ /* 0x000fea0000000800 */
[C---:B---3--:R-:W-:Y:S08]  /*60740*/  HMMA.1688.F32.TF32 R68, R248.reuse, R50, R96 ;  /* 0x00000032f844723c */ /* 0x048ff00000081060 */
[C---:B------:R-:W-:Y:S11]  /*60750*/  HMMA.1688.F32.TF32 R80, R248.reuse, R54, R100 ;  /* 0x00000036f850723c */ /* 0x040ff60000081064 */
[----:B------:R-:W-:Y:S05]  /*60760*/  @!UPT UIADD3 URZ, URZ, URZ, URZ ;  /* 0x0000003f3f3ff290 */ /* 0x000fea000fffe03f */
[----:B------:R-:W-:Y:S01]  /*60770*/  IMAD.MOV.U32 R40, RZ, RZ, R68 ;  /* 0x000000ffff287224 */ /* 0x000fe200078e0044 */
[----:B------:R-:W-:Y:S01]  /*60780*/  MOV R32, R71 ;  /* 0x0000004700207202 */ /* 0x000fe20000000f00 */
[----:B------:R-:W-:Y:S02]  /*60790*/  IMAD.MOV.U32 R41, RZ, RZ, R69 ;  /* 0x000000ffff297224 */ /* 0x000fe400078e0045 */
[----:B------:R-:W-:Y:S02]  /*607a0*/  IMAD.MOV.U32 R33, RZ, RZ, R70 ;  /* 0x000000ffff217224 */ /* 0x000fe400078e0046 */
[C---:B------:R-:W-:Y:S01]  /*607b0*/  HMMA.1688.F32.TF32 R68, R248.reuse, R58, R104 ;  /* 0x0000003af844723c */ /* 0x040fe20000081068 */
[----:B------:R-:W-:Y:S04]  /*607c0*/  STL.64 [R1+0x320], R80 ;  /* 0x0003205001007387 */ /* 0x000fe80000100a00 */
[----:B------:R1:W-:Y:S03]  /*607d0*/  STL.64 [R1+0x328], R82 ;  /* 0x0003285201007387 */ /* 0x0003e60000100a00 */
[C---:B-1----:R-:W-:Y:S11]  /*607e0*/  HMMA.1688.F32.TF32 R80, R248.reuse, R62, R108 ;  /* 0x0000003ef850723c */ /* 0x042ff6000008106c */
[----:B------:R-:W-:Y:S05]  /*607f0*/  @!UPT UIADD3 URZ, URZ, URZ, URZ ;  /* 0x0000003f3f3ff290 */ /* 0x000fea000fffe03f */
[----:B------:R-:W-:Y:S02]  /*60800*/  IMAD.MOV.U32 R21, RZ, RZ, R68 ;  /* 0x000000ffff157224 */ /* 0x000fe400078e0044 */
[----:B------:R-:W-:Y:S02]  /*60810*/  IMAD.MOV.U32 R20, RZ, RZ, R69 ;  /* 0x000000ffff147224 */ /* 0x000fe400078e0045 */
[----:B------:R-:W-:Y:S02]  /*60820*/  IMAD.MOV.U32 R25, RZ, RZ, R70 ;  /* 0x000000ffff197224 */ /* 0x000fe400078e0046 */
[----:B------:R-:W-:Y:S02]  /*60830*/  IMAD.MOV.U32 R24, RZ, RZ, R71 ;  /* 0x000000ffff187224 */ /* 0x000fe400078e0047 */
[----:B------:R-:W-:Y:S01]  /*60840*/  HMMA.1688.F32.TF32 R68, R248, R66, R112 ;  /* 0x00000042f844723c */ /* 0x000fe20000081070 */
[----:B------:R-:W-:Y:S04]  /*60850*/  STL.64 [R1+0x300], R80 ;  /* 0x0003005001007387 */ /* 0x000fe80000100a00 */
[----:B------:R1:W-:Y:S03]  /*60860*/  STL.64 [R1+0x308], R82 ;  /* 0x0003085201007387 */ /* 0x0003e60000100a00 */
[C---:B-1----:R-:W-:Y:S08]  /*60870*/  HMMA.1688.F32.TF32 R80, R176.reuse, R14, R76 ;  /* 0x0000000eb050723c */ /* 0x042ff0000008104c */
[C---:B------:R-:W-:Y:S07]  /*60880*/  HMMA.1688.F32.TF32 R76, R176.reuse, R18, R124 ;  /* 0x00000012b04c723c */ /* 0x040fee000008107c */
[----:B------:R-:W-:Y:S01]  /*60890*/  STL.64 [R1+0x2f8], R70 ;  /* 0x0002f84601007387 */ /* 0x000fe20000100a00 */
[----:B------:R-:W-:Y:S01]  /*608a0*/  HMMA.1688.F32.TF32 R96, R176, R30, R136 ;  /* 0x0000001eb060723c */ /* 0x000fe20000081088 */
[----:B------:R-:W-:Y:S01]  /*608b0*/  IMAD.MOV.U32 R52, RZ, RZ, R68 ;  /* 0x000000ffff347224 */ /* 0x000fe200078e0044 */
[----:B------:R-:W-:Y:S01]  /*608c0*/  MOV R53, R69 ;  /* 0x0000004500357202 */ /* 0x000fe20000000f00 */
[----:B------:R-:W-:Y:S04]  /*608d0*/  LDS R68, [R3+0x85880] ;  /* 0x0858800003447984 */ /* 0x000fe80000000800 */
[----:B------:R-:W-:Y:S04]  /*608e0*/  STL.64 [R1+0x2e0], R80 ;  /* 0x0002e05001007387 */ /* 0x000fe80000100a00 */
[----:B------:R-:W-:Y:S04]  /*608f0*/  STL.64 [R1+0x2e8], R82 ;  /* 0x0002e85201007387 */ /* 0x000fe80000100a00 */
[----:B------:R1:W-:Y:S01]  /*60900*/  STL.64 [R1+0x2d8], R78 ;  /* 0x0002d84e01007387 */ /* 0x0003e20000100a00 */
[----:B------:R-:W-:-:S02]  /*60910*/  IMAD.MOV.U32 R64, RZ, RZ, R76 ;  /* 0x000000ffff407224 */ /* 0x000fc400078e004c */
[----:B------:R-:W-:Y:S01]  /*60920*/  IMAD.MOV.U32 R65, RZ, RZ, R77 ;  /* 0x000000ffff417224 */ /* 0x000fe200078e004d */
[----:B------:R-:W-:Y:S04]  /*60930*/  LDS R70, [R3+0x85c80] ;  /* 0x085c800003467984 */ /* 0x000fe80000000800 */
[----:B------:R-:W-:Y:S01]  /*60940*/  LDS R69, [R252+0x85880] ;  /* 0x08588000fc457984 */ /* 0x000fe20000000800 */
[C---:B-1----:R-:W-:Y:S03]  /*60950*/  HMMA.1688.F32.TF32 R76, R176.reuse, R22, R128 ;  /* 0x00000016b04c723c */ /* 0x042fe60000081080 */
[----:B------:R-:W1:Y:S11]  /*60960*/  LDS R71, [R252+0x85c80] ;  /* 0x085c8000fc477984 */ /* 0x000e760000000800 */
[----:B------:R-:W-:Y:S09]  /*60970*/  @!UPT UIADD3 URZ, URZ, URZ, URZ ;  /* 0x0000003f3f3ff290 */ /* 0x000ff2000fffe03f */
[----:B------:R2:W-:Y:S01]  /*60980*/  STL.64 [R1+0x2c0], R76 ;  /* 0x0002c04c01007387 */ /* 0x0005e20000100a00 */
[----:B------:R-:W-:Y:S02]  /*60990*/  IMAD.MOV.U32 R29, RZ, RZ, R78 ;  /* 0x000000ffff1d7224 */ /* 0x000fe400078e004e */
[----:B------:R-:W-:Y:S02]  /*609a0*/  IMAD.MOV.U32 R28, RZ, RZ, R79 ;  /* 0x000000ffff1c7224 */ /* 0x000fe400078e004f */
[C---:B--2---:R-:W-:Y:S01]  /*609b0*/  HMMA.1688.F32.TF32 R76, R176.reuse, R26, R132 ;  /* 0x0000001ab04c723c */ /* 0x044fe20000081084 */
[----:B------:R2:W-:Y:S11]  /*609c0*/  STL [R1+0x1bd4], R96 ;  /* 0x001bd46001007387 */ /* 0x0005f60000100800 */
[----:B------:R-:W-:Y:S11]  /*609d0*/  @!UPT UIADD3 URZ, URZ, URZ, URZ ;  /* 0x0000003f3f3ff290 */ /* 0x000ff6000fffe03f */
[----:B------:R-:W-:Y:S01]  /*609e0*/  @!UPT UIADD3 URZ, URZ, URZ, URZ ;  /* 0x0000003f3f3ff290 */ /* 0x000fe2000fffe03f */
[----:B------:R-:W-:Y:S01]  /*609f0*/  IMAD.MOV.U32 R49, RZ, RZ, R76 ;  /* 0x000000ffff317224 */ /* 0x000fe200078e004c */
[----:B------:R-:W-:Y:S01]  /*60a00*/  MOV R48, R77 ;  /* 0x0000004d00307202 */ /* 0x000fe20000000f00 */
[----:B------:R-:W-:Y:S02]  /*60a10*/  IMAD.MOV.U32 R45, RZ, RZ, R78 ;  /* 0x000000ffff2d7224 */ /* 0x000fe400078e004e */
[----:B------:R-:W-:Y:S02]  /*60a20*/  IMAD.MOV.U32 R44, RZ, RZ, R79 ;  /* 0x000000ffff2c7224 */ /* 0x000fe400078e004f */
[C---:B------:R-:W-:Y:S01]  /*60a30*/  HMMA.1688.F32.TF32 R76, R176.reuse, R50, R156 ;  /* 0x00000032b04c723c */ /* 0x040fe2000008109c */
[----:B------:R-:W-:Y:S04]  /*60a40*/  STL [R1+0x1bd0], R97 ;  /* 0x001bd06101007387 */ /* 0x000fe80000100800 */
[----:B------:R-:W-:Y:S03]  /*60a50*/  STL [R1+0x1bcc], R98 ;  /* 0x001bcc6201007387 */ /* 0x000fe60000100800 */
[C---:B------:R-:W-:Y:S01]  /*60a60*/  HMMA.1688.F32.TF32 R80, R176.reuse, R46, R152 ;  /* 0x0000002eb050723c */ /* 0x040fe20000081098 */
[----:B------:R3:W-:Y:S11]  /*60a70*/  STL [R1+0x1bc8], R99 ;  /* 0x001bc86301007387 */ /* 0x0007f60000100800 */
[----:B------:R-:W-:Y:S04]  /*60a80*/  @!UPT UIADD3 URZ, URZ, URZ, URZ ;  /* 0x0000003f3f3ff290 */ /* 0x000fe8000fffe03f */
[----:B--2---:R-:W-:Y:S01]  /*60a90*/  IMAD.MOV.U32 R96, RZ, RZ, R76 ;  /* 0x000000ffff607224 */ /* 0x004fe200078e004c */
[----:B---3--:R-:W-:Y:S01]  /*60aa0*/  MOV R99, R79 ;  /* 0x0000004f00637202 */ /* 0x008fe20000000f00 */
[----:B------:R-:W-:Y:S02]  /*60ab0*/  IMAD.MOV.U32 R97, RZ, RZ, R77 ;  /* 0x000000ffff617224 */ /* 0x000fe400078e004d */
[----:B------:R-:W-:Y:S02]  /*60ac0*/  IMAD.MOV.U32 R98, RZ, RZ, R78 ;  /* 0x000000ffff627224 */ /* 0x000fe400078e004e */
[C---:B------:R-:W-:Y:S01]  /*60ad0*/  HMMA.1688.F32.TF32 R76, R176.reuse, R54, R160 ;  /* 0x00000036b04c723c */ /* 0x040fe200000810a0 */
[----:B------:R-:W-:Y:S04]  /*60ae0*/  STL.64 [R1+0x60], R80 ;  /* 0x0000605001007387 */ /* 0x000fe80000100a00 */
[----:B------:R2:W-:Y:S03]  /*60af0*/  STL.64 [R1+0x68], R82 ;  /* 0x0000685201007387 */ /* 0x0005e60000100a00 */
[C---:B--2---:R-:W-:Y:S11]  /*60b00*/  HMMA.1688.F32.TF32 R80, R176.reuse, R62, R168 ;  /* 0x0000003eb050723c */ /* 0x044ff600000810a8 */
[----:B------:R-:W-:Y:S04]  /*60b10*/  @!UPT UIADD3 URZ, URZ, URZ, URZ ;  /* 0x0000003f3f3ff290 */ /* 0x000fe8000fffe03f */
[----:B------:R-:W-:Y:S04]  /*60b20*/  STL.64 [R1+0x290], R76 ;  /* 0x0002904c01007387 */ /* 0x000fe80000100a00 */
[----:B------:R2:W-:Y:S02]  /*60b30*/  STL.64 [R1+0x298], R78 ;  /* 0x0002984e01007387 */ /* 0x0005e40000100a00 */
[----:B--2---:R-:W-:Y:S02]  /*60b40*/  HMMA.1688.F32.TF32 R76, R176, R66, R172 ;  /* 0x00000042b04c723c */ /* 0x004fe400000810ac */
[----:B------:R-:W-:Y:S04]  /*60b50*/  STL.64 [R1+0x280], R88 ;  /* 0x0002805801007387 */ /* 0x000fe80000100a00 */
[----:B------:R-:W-:Y:S04]  /*60b60*/  STL.64 [R1+0x288], R90 ;  /* 0x0002885a01007387 */ /* 0x000fe80000100a00 */
[----:B------:R-:W-:Y:S04]  /*60b70*/  STL.64 [R1+0x270], R80 ;  /* 0x0002705001007387 */ /* 0x000fe80000100a00 */
[----:B------:R-:W-:Y:S09]  /*60b80*/  STL.64 [R1+0x278], R82 ;  /* 0x0002785201007387 */ /* 0x000ff20000100a00 */
[----:B------:R-:W-:Y:S04]  /*60b90*/  STL.64 [R1+0x260], R76 ;  /* 0x0002604c01007387 */ /* 0x000fe80000100a00 */
[----:B------:R1:W-:Y:S02]  /*60ba0*/  STL.64 [R1+0x268], R78 ;  /* 0x0002684e01007387 */ /* 0x0003e40000100a00 */
[C---:B-1----:R-:W-:Y:S11]  /*60bb0*/  HMMA.1688.F32.TF32 R76, R68.reuse, R14, R188 ;  /* 0x0000000e444c723c */ /* 0x042ff600000810bc */
[----:B------:R-:W-:Y:S11]  /*60bc0*/  @!UPT UIADD3 URZ, URZ, URZ, URZ ;  /* 0x0000003f3f3ff290 */ /* 0x000ff6000fffe03f */
[----:B------:R-:W-:Y:S01]  /*60bd0*/  @!UPT UIADD3 URZ, URZ, URZ, URZ ;  /* 0x0000003f3f3ff290 */ /* 0x000fe2000fffe03f */
[----:B------:R-:W-:Y:S04]  /*60be0*/  STL.64 [R1+0x250], R76 ;  /* 0x0002504c01007387 */ /* 0x000fe80000100a00 */
        /* <DEDUP_REMOVED lines=24> */
[----:B------:R-:W-:Y:S04]  /*60d70*/  STL.64 [R1+0x248], R90 ;  /* 0x0002485a01007387 */ /* 0x000fe80000100a00 */
[----:B------:R-:W-:Y:S04]  /*60d80*/  STL.64 [R1+0x230], R80 ;  /* 0x0002305001007387 */ /* 0x000fe80000100a00 */
[----:B------:R1:W-:Y:S02]  /*60d90*/  STL.64 [R1+0x238], R82 ;  /* 0x0002385201007387 */ /* 0x0003e40000100a00 */
[----:B-1----:R-:W-:Y:S09]  /*60da0*/  HMMA.1688.F32.TF32 R80, R68, R38, R212 ;  /* 0x000000264450723c */ /* 0x002ff200000810d4 */
[----:B------:R-:W-:-:S02]  /*60db0*/  IMAD.MOV.U32 R215, RZ, RZ, R76 ;  /* 0x000000ffffd77224 */ /* 0x000fc400078e004c */
        /* <DEDUP_REMOVED lines=10> */
[C---:B------:R-:W-:Y:S01]  /*60e60*/  HMMA.1688.F32.TF32 R76, R68.reuse, R50, R224 ;  /* 0x00000032444c723c */ /* 0x040fe200000810e0 */
[----:B------:R-:W-:Y:S04]  /*60e70*/  STL.64 [R1+0x1f0], R80 ;  /* 0x0001f05001007387 */ /* 0x000fe80000100a00 */
[----:B------:R1:W-:Y:S03]  /*60e80*/  STL.64 [R1+0x1f8], R82 ;  /* 0x0001f85201007387 */ /* 0x0003e60000100a00 */
[C---:B------:R-:W-:Y:S08]  /*60e90*/  HMMA.1688.F32.TF32 R88, R68.reuse, R54, R228 ;  /* 0x000000364458723c */ /* 0x040ff000000810e4 */
[----:B-1----:R-:W-:Y:S08]  /*60ea0*/  HMMA.1688.F32.TF32 R80, R68, R58, R232 ;  /* 0x0000003a4450723c */ /* 0x002ff000000810e8 */
[----:B------:R-:W-:Y:S01]  /*60eb0*/  IMAD.MOV.U32 R223, RZ, RZ, R76 ;  /* 0x000000ffffdf7224 */ /* 0x000fe200078e004c */
[----:B------:R-:W-:Y:S01]  /*60ec0*/  MOV R220, R79 ;  /* 0x0000004f00dc7202 */ /* 0x000fe20000000f00 */
[----:B------:R-:W-:-:S02]  /*60ed0*/  IMAD.MOV.U32 R222, RZ, RZ, R77 ;  /* 0x000000ffffde7224 */ /* 0x000fc400078e004d */
[----:B------:R-:W-:Y:S02]  /*60ee0*/  IMAD.MOV.U32 R221, RZ, RZ, R78 ;  /* 0x000000ffffdd7224 */ /* 0x000fe400078e004e */
[----:B------:R-:W-:Y:S08]  /*60ef0*/  HMMA.1688.F32.TF32 R76, R68, R62, R236 ;  /* 0x0000003e444c723c */ /* 0x000ff000000810ec */
[----:B------:R-:W-:Y:S08]  /*60f00*/  HMMA.1688.F32.TF32 R108, R176, R42, R148 ;  /* 0x0000002ab06c723c */ /* 0x000ff00000081094 */
[C---:B------:R-:W-:Y:S08]  /*60f10*/  HMMA.1688.F32.TF32 R180, R68.reuse, R6, R180 ;  /* 0x0000000644b4723c */ /* 0x040ff000000810b4 */
[C---:B------:R-:W-:Y:S08]  /*60f20*/  HMMA.1688.F32.TF32 R148, R68.reuse, R10, R184 ;  /* 0x0000000a4494723c */ /* 0x040ff000000810b8 */
[----:B------:R-:W-:Y:S01]  /*60f30*/  HMMA.1688.F32.TF32 R68, R68, R66, R240 ;  /* 0x000000424444723c */ /* 0x000fe200000810f0 */
[----:B------:R-:W-:Y:S01]  /*60f40*/  IMAD.MOV.U32 R236, RZ, RZ, R79 ;  /* 0x000000ffffec7224 */ /* 0x000fe200078e004f */
[----:B------:R-:W-:Y:S01]  /*60f50*/  STL.64 [R1+0x1b0], R88 ;  /* 0x0001b05801007387 */ /* 0x000fe20000100a00 */
[----:B------:R-:W-:-:S02]  /*60f60*/  IMAD.MOV.U32 R238, RZ, RZ, R77 ;  /* 0x000000ffffee7224 */ /* 0x000fc400078e004d */
[----:B------:R-:W-:Y:S01]  /*60f70*/  IMAD.MOV.U32 R239, RZ, RZ, R76 ;  /* 0x000000ffffef7224 */ /* 0x000fe200078e004c */
[----:B------:R-:W-:Y:S01]  /*60f80*/  STL.64 [R1+0x1b8], R90 ;  /* 0x0001b85a01007387 */ /* 0x000fe20000100a00 */
[----:B------:R-:W-:-:S03]  /*60f90*/  IMAD.MOV.U32 R237, RZ, RZ, R78 ;  /* 0x000000ffffed7224 */ /* 0x000fc600078e004e */
[----:B------:R-:W-:Y:S04]  /*60fa0*/  STL.64 [R1+0x1a0], R80 ;  /* 0x0001a05001007387 */ /* 0x000fe80000100a00 */
[----:B------:R-:W-:Y:S04]  /*60fb0*/  STL.64 [R1+0x1a8], R82 ;  /* 0x0001a85201007387 */ /* 0x000fe80000100a00 */
[----:B------:R-:W-:Y:S04]  /*60fc0*/  STL [R1+0x1bac], R236 ;  /* 0x001bacec01007387 */ /* 0x000fe80000100800 */
[----:B------:R-:W-:Y:S04]  /*60fd0*/  STL [R1+0x1ba8], R238 ;  /* 0x001ba8ee01007387 */ /* 0x000fe80000100800 */
[----:B------:R-:W-:Y:S04]  /*60fe0*/  STL [R1+0x1ba4], R239 ;  /* 0x001ba4ef01007387 */ /* 0x000fe80000100800 */
[----:B------:R-:W-:Y:S01]  /*60ff0*/  STL [R1+0x1ba0], R237 ;  /* 0x001ba0ed01007387 */ /* 0x000fe20000100800 */
[C---:B------:R-:W-:Y:S03]  /*61000*/  HMMA.1688.F32.TF32 R100, R176.reuse, R34, R140 ;  /* 0x00000022b064723c */ /* 0x040fe6000008108c */
[----:B------:R-:W-:Y:S04]  /*61010*/  STL.64 [R1+0x180], R68 ;  /* 0x0001804401007387 */ /* 0x000fe80000100a00 */
[----:B------:R-:W-:Y:S04]  /*61020*/  STL.64 [R1+0x188], R70 ;  /* 0x0001884601007387 */ /* 0x000fe80000100a00 */
[----:B------:R-:W-:Y:S04]  /*61030*/  STL [R1+0x1b88], R3 ;  /* 0x001b880301007387 */ /* 0x000fe80000100800 */
[----:B------:R-:W-:Y:S04]  /*61040*/  STL [R1+0x1b8c], R252 ;  /* 0x001b8cfc01007387 */ /* 0x000fe80000100800 */
[----:B------:R-:W2:Y:S04]  /*61050*/  LDL.LU R140, [R1+0x160] ;  /* 0x00016000018c7983 */ /* 0x000ea80000300800 */
[----:B------:R-:W2:Y:S04]  /*61060*/  LDL.LU R141, [R1+0x164] ;  /* 0x00016400018d7983 */ /* 0x000ea80000300800 */
[----:B------:R-:W2:Y:S04]  /*61070*/  LDL.LU R142, [R1+0x168] ;  /* 0x00016800018e7983 */ /* 0x000ea80000300800 */
[----:B------:R-:W2:Y:S01]  /*61080*/  LDL.LU R143, [R1+0x16c] ;  /* 0x00016c00018f7983 */ /* 0x000ea20000300800 */
[----:B------:R-:W-:Y:S03]  /*61090*/  HMMA.1688.F32.TF32 R104, R176, R38, R144 ;  /* 0x00000026b068723c */ /* 0x000fe60000081090 */
        /* <DEDUP_REMOVED lines=24> */
[----:B------:R-:W-:-:S03]  /*61220*/  IMAD.MOV.U32 R125, RZ, RZ, R0 ;  /* 0x000000ffff7d7224 */ /* 0x000fc600078e0000 */
[----:B------:R-:W5:Y:S04]  /*61230*/  LDL.LU R124, [R1+0xf0] ;  /* 0x0000f000017c7983 */ /* 0x000f680000300800 */
[----:B------:R-:W5:Y:S04]  /*61240*/  LDL.LU R0, [R1+0x1c04] ;  /* 0x001c040001007983 */ /* 0x000f680000300800 */
[----:B------:R-:W5:Y:S04]  /*61250*/  LDL.LU R126, [R1+0xf8] ;  /* 0x0000f800017e7983 */ /* 0x000f680000300800 */
[----:B------:R-:W5:Y:S01]  /*61260*/  LDL.LU R127, [R1+0xfc] ;  /* 0x0000fc00017f7983 */ /* 0x000f620000300800 */
[----:B------:R-:W-:Y:S01]  /*61270*/  MOV R120, R9 ;  /* 0x0000000900787202 */ /* 0x000fe20000000f00 */
[----:B------:R-:W-:-:S02]  /*61280*/  IMAD.MOV.U32 R121, RZ, RZ, R8 ;  /* 0x000000ffff797224 */ /* 0x000fc400078e0008 */
[----:B------:R-:W-:Y:S02]  /*61290*/  IMAD.MOV.U32 R122, RZ, RZ, R5 ;  /* 0x000000ffff7a7224 */ /* 0x000fe400078e0005 */
[----:B------:R-:W-:Y:S01]  /*612a0*/  IMAD.MOV.U32 R123, RZ, RZ, R4 ;  /* 0x000000ffff7b7224 */ /* 0x000fe200078e0004 */
[C---:B------:R-:W-:Y:S01]  /*612b0*/  HMMA.1688.F32.TF32 R244, R92.reuse, R6, R244 ;  /* 0x000000065cf4723c */ /* 0x040fe200000810f4 */
[----:B------:R-:W-:Y:S04]  /*612c0*/  LDS R88, [R3+0x86000] ;  /* 0x0860000003587984 */ /* 0x000fe80000000800 */
[----:B------:R-:W-:Y:S03]  /*612d0*/  LDS R90, [R3+0x86400] ;  /* 0x08640000035a7984 */ /* 0x000fe60000000800 */
[C---:B------:R-:W-:Y:S01]  /*612e0*/  HMMA.1688.F32.TF32 R120, R92.reuse, R42, R120 ;  /* 0x0000002a5c78723c */ /* 0x040fe20000081078 */
[----:B------:R-:W-:Y:S04]  /*612f0*/  LDS R89, [R252+0x86000] ;  /* 0x08600000fc597984 */ /* 0x000fe80000000800 */
        /* <DEDUP_REMOVED lines=10> */
[----:B------:R-:W-:Y:S01]  /*613a0*/  LDS R75, [R75+0x86480] ;  /* 0x086480004b4b7984 */ /* 0x000fe20000000800 */
[----:B--2---:R-:W-:Y:S11]  /*613b0*/  HMMA.1688.F32.TF32 R140, R92, R14, R140 ;  /* 0x0000000e5c8c723c */ /* 0x004ff6000008108c */
[----:B------:R-:W-:Y:S11]  /*613c0*/  @!UPT UIADD3 URZ, URZ, URZ, URZ ;  /* 0x0000003f3f3ff290 */ /* 0x000ff6000fffe03f */
[----:B------:R-:W-:Y:S02]  /*613d0*/  @!UPT UIADD3 URZ, URZ, URZ, URZ ;  /* 0x0000003f3f3ff290 */ /* 0x000fe4000fffe03f */
[----:B------:R-:W-:Y:S01]  /*613e0*/  IMAD.MOV.U32 R243, RZ, RZ, R140 ;  /* 0x000000fffff37224 */ /* 0x000fe200078e008c */
[----:B------:R-:W-:Y:S01]  /*613f0*/  MOV R241, R142 ;  /* 0x0000008e00f17202 */ /* 0x000fe20000000f00 */
[----:B------:R-:W-:Y:S02]  /*61400*/  IMAD.MOV.U32 R242, RZ, RZ, R141 ;  /* 0x000000fffff27224 */ /* 0x000fe400078e008d */
[----:B------:R-:W-:-:S05]  /*61410*/  IMAD.MOV.U32 R240, RZ, RZ, R143 ;  /* 0x000000fffff07224 */ /* 0x000fca00078e008f */
[----:B------:R-:W-:Y:S04]  /*61420*/  STL [R1+0x1bbc], R240 ;  /* 0x001bbcf001007387 */ /* 0x000fe80000100800 */
[----:B------:R-:W-:Y:S04]  /*61430*/  STL [R1+0x1bb8], R241 ;  /* 0x001bb8f101007387 */ /* 0x000fe80000100800 */
[----:B------:R-:W-:Y:S01]  /*61440*/  STL [R1+0x1bb4], R242 ;  /* 0x001bb4f201007387 */ /* 0x000fe20000100800 */
[C---:B---3--:R-:W-:Y:S08]  /*61450*/  HMMA.1688.F32.TF32 R248, R92.reuse, R18, R248 ;  /* 0x000000125cf8723c */ /* 0x048ff000000810f8 */
[C---:B----4-:R-:W-:Y:S08]  /*61460*/  HMMA.1688.F32.TF32 R140, R92.reuse, R22, R136 ;  /* 0x000000165c8c723c */ /* 0x050ff00000081088 */
[C---:B-----5:R-:W-:Y:S08]  /*61470*/  HMMA.1688.F32.TF32 R136, R92.reuse, R26, R132 ;  /* 0x0000001a5c88723c */ /* 0x060ff00000081084 */
[C---:B------:R-:W-:Y:S08]  /*61480*/  HMMA.1688.F32.TF32 R132, R92.reuse, R30, R128 ;  /* 0x0000001e5c84723c */ /* 0x040ff00000081080 */
[C---:B------:R-:W-:Y:S01]  /*61490*/  HMMA.1688.F32.TF32 R128, R92.reuse, R34, R112 ;  /* 0x000000225c80723c */ /* 0x040fe20000081070 */
[----:B------:R-:W-:Y:S04]  /*614a0*/  STL [R1+0x1bb0], R243 ;  /* 0x001bb0f301007387 */ /* 0x000fe80000100800 */
[----:B------:R-:W-:Y:S03]  /*614b0*/  STL [R1+0x1b9c], R248 ;  /* 0x001b9cf801007387 */ /* 0x000fe60000100800 */
[----:B------:R-:W-:Y:S01]  /*614c0*/  HMMA.1688.F32.TF32 R124, R92, R38, R124 ;  /* 0x000000265c7c723c */ /* 0x000fe2000008107c */
[----:B------:R-:W-:Y:S04]  /*614d0*/  STL [R1+0x1b98], R249 ;  /* 0x001b98f901007387 */ /* 0x000fe80000100800 */
[----:B------:R-:W-:Y:S04]  /*614e0*/  STL [R1+0x1b94], R250 ;  /* 0x001b94fa01007387 */ /* 0x000fe80000100800 */
[----:B------:R-:W-:Y:S04]  /*614f0*/  STL [R1+0x1b90], R251 ;  /* 0x001b90fb01007387 */ /* 0x000fe80000100800 */
[----:B------:R1:W-:Y:S04]  /*61500*/  STL.64 [R1+0x140], R140 ;  /* 0x0001408c01007387 */ /* 0x0003e80000100a00 */
[----:B------:R2:W-:Y:S04]  /*61510*/  STL.64 [R1+0x148], R142 ;  /* 0x0001488e01007387 */ /* 0x0005e80000100a00 */
[----:B------:R3:W-:Y:S04]  /*61520*/  STL.64 [R1+0x130], R136 ;  /* 0x0001308801007387 */ /* 0x0007e80000100a00 */
[----:B------:R4:W-:Y:S04]  /*61530*/  STL.64 [R1+0x138], R138 ;  /* 0x0001388a01007387 */ /* 0x0009e80000100a00 */
[----:B------:R-:W5:Y:S04]  /*61540*/  LDL.LU R112, [R1+0xd0] ;  /* 0x0000d00001707983 */ /* 0x000f680000300800 */
[----:B------:R1:W-:Y:S04]  /*61550*/  STL.64 [R1+0x120], R132 ;  /* 0x0001208401007387 */ /* 0x0003e80000100a00 */
[----:B------:R1:W-:Y:S04]  /*61560*/  STL.64 [R1+0x128], R134 ;  /* 0x0001288601007387 */ /* 0x0003e80000100a00 */
[----:B------:R1:W-:Y:S04]  /*61570*/  STL.64 [R1+0x110], R128 ;  /* 0x0001108001007387 */ /* 0x0003e80000100a00 */
[----:B------:R1:W-:Y:S04]  /*61580*/  STL.64 [R1+0x118], R130 ;  /* 0x0001188201007387 */ /* 0x0003e80000100a00 */
[----:B------:R-:W5:Y:S04]  /*61590*/  LDL.LU R113, [R1+0xd4] ;  /* 0x0000d40001717983 */ /* 0x000f680000300800 */
[----:B------:R-:W5:Y:S04]  /*615a0*/  LDL.LU R114, [R1+0xd8] ;  /* 0x0000d80001727983 */ /* 0x000f680000300800 */
[----:B------:R-:W5:Y:S04]  /*615b0*/  LDL.LU R115, [R1+0xdc] ;  /* 0x0000dc0001737983 */ /* 0x000f680000300800 */
[----:B-1----:R-:W5:Y:S04]  /*615c0*/  LDL.LU R140, [R1+0xc0] ;  /* 0x0000c000018c7983 */ /* 0x002f680000300800 */
[----:B------:R1:W-:Y:S04]  /*615d0*/  STL.64 [R1+0x50], R124 ;  /* 0x0000507c01007387 */ /* 0x0003e80000100a00 */
[----:B------:R1:W-:Y:S04]  /*615e0*/  STL.64 [R1+0x58], R126 ;  /* 0x0000587e01007387 */ /* 0x0003e80000100a00 */
[----:B------:R-:W5:Y:S04]  /*615f0*/  LDL.LU R141, [R1+0xc4] ;  /* 0x0000c400018d7983 */ /* 0x000f680000300800 */
[----:B--2---:R-:W2:Y:S04]  /*61600*/  LDL.LU R142, [R1+0xc8] ;  /* 0x0000c800018e7983 */ /* 0x004ea80000300800 */
[----:B------:R-:W2:Y:S04]  /*61610*/  LDL.LU R143, [R1+0xcc] ;  /* 0x0000cc00018f7983 */ /* 0x000ea80000300800 */
[----:B------:R1:W-:Y:S04]  /*61620*/  STL.64 [R1+0x40], R120 ;  /* 0x0000407801007387 */ /* 0x0003e80000100a00 */
[----:B---3--:R-:W3:Y:S04]  /*61630*/  LDL.LU R136, [R1+0xb0] ;  /* 0x0000b00001887983 */ /* 0x008ee80000300800 */
[----:B------:R-:W3:Y:S04]  /*61640*/  LDL.LU R137, [R1+0xb4] ;  /* 0x0000b40001897983 */ /* 0x000ee80000300800 */
[----:B----4-:R-:W3:Y:S04]  /*61650*/  LDL.LU R138, [R1+0xb8] ;  /* 0x0000b800018a7983 */ /* 0x010ee80000300800 */
[----:B------:R-:W3:Y:S04]  /*61660*/  LDL.LU R139, [R1+0xbc] ;  /* 0x0000bc00018b7983 */ /* 0x000ee80000300800 */
[----:B------:R-:W4:Y:S04]  /*61670*/  LDL.LU R132, [R1+0xa0] ;  /* 0x0000a00001847983 */ /* 0x000f280000300800 */
[----:B------:R-:W4:Y:S04]  /*61680*/  LDL.LU R133, [R1+0xa4] ;  /* 0x0000a40001857983 */ /* 0x000f280000300800 */
[----:B------:R-:W4:Y:S04]  /*61690*/  LDL.LU R134, [R1+0xa8] ;  /* 0x0000a80001867983 */ /* 0x000f280000300800 */
[----:B------:R-:W4:Y:S04]  /*616a0*/  LDL.LU R135, [R1+0xac] ;  /* 0x0000ac0001877983 */ /* 0x000f280000300800 */
[----:B------:R-:W2:Y:S04]  /*616b0*/  LDL.LU R128, [R1+0x90] ;  /* 0x0000900001807983 */ /* 0x000ea80000300800 */
[----:B------:R-:W2:Y:S04]  /*616c0*/  LDL.LU R129, [R1+0x94] ;  /* 0x0000940001817983 */ /* 0x000ea80000300800 */
[----:B------:R-:W2:Y:S04]  /*616d0*/  LDL.LU R130, [R1+0x98] ;  /* 0x0000980001827983 */ /* 0x000ea80000300800 */
[----:B------:R-:W2:Y:S04]  /*616e0*/  LDL.LU R131, [R1+0x9c] ;  /* 0x00009c0001837983 */ /* 0x000ea80000300800 */
[----:B-1----:R-:W2:Y:S04]  /*616f0*/  LDL.LU R124, [R1+0x80] ;  /* 0x00008000017c7983 */ /* 0x002ea80000300800 */
        /* <DEDUP_REMOVED lines=9> */
[----:B------:R-:W1:Y:S04]  /*61790*/  LDSM.16.M88.4 R4, [R0+0x180] ;  /* 0x000180000004783b */ /* 0x000e680000000200 */
[----:B------:R-:W-:Y:S04]  /*617a0*/  STL [R1+0x1bc4], R249 ;  /* 0x001bc4f901007387 */ /* 0x000fe80000100800 */
[----:B------:R-:W-:Y:S04]  /*617b0*/  STL [R1+0x1bc0], R248 ;  /* 0x001bc0f801007387 */ /* 0x000fe80000100800 */
[----:B------:R-:W1:Y:S01]  /*617c0*/  LDSM.16.M88.4 R68, [R0+0x4180] ;  /* 0x004180000044783b */ /* 0x000e620000000200 */
[----:B------:R-:W-:-:S03]  /*617d0*/  IMAD.MOV.U32 R225, RZ, RZ, R17 ;  /* 0x000000ffffe17224 */ /* 0x000fc600078e0011 */
[----:B------:R-:W-:Y:S04]  /*617e0*/  LDSM.16.M88.4 R196, [R0+0x8180] ;  /* 0x0081800000c4783b */ /* 0x000fe80000000200 */
[----:B------:R-:W1:Y:S04]  /*617f0*/  LDSM.16.M88.4 R192, [R0+0xc180] ;  /* 0x00c1800000c0783b */ /* 0x000e680000000200 */
[----:B------:R-:W-:Y:S04]  /*61800*/  LDSM.16.M88.4 R164, [R0+0x30180] ;  /* 0x0301800000a4783b */ /* 0x000fe80000000200 */
[----:B------:R-:W-:Y:S04]  /*61810*/  LDSM.16.M88.4 R160, [R0+0x34180] ;  /* 0x0341800000a0783b */ /* 0x000fe80000000200 */
[----:B------:R-:W-:Y:S04]  /*61820*/  LDSM.16.M88.4 R188, [R0+0x18180] ;  /* 0x0181800000bc783b */ /* 0x000fe80000000200 */
[----:B------:R-:W-:Y:S04]  /*61830*/  LDSM.16.M88.4 R184, [R0+0x1c180] ;  /* 0x01c1800000b8783b */ /* 0x000fe80000000200 */
[----:B------:R-:W-:Y:S04]  /*61840*/  LDSM.16.M88.4 R176, [R0+0x24180] ;  /* 0x0241800000b0783b */ /* 0x000fe80000000200 */
[----:B------:R-:W-:Y:S04]  /*61850*/  LDSM.16.M88.4 R172, [R0+0x28180] ;  /* 0x0281800000ac783b */ /* 0x000fe80000000200 */
[----:B------:R-:W-:Y:S04]  /*61860*/  LDSM.16.M88.4 R168, [R0+0x2c180] ;  /* 0x02c1800000a8783b */ /* 0x000fe80000000200 */
[----:B------:R-:W-:Y:S04]  /*61870*/  LDSM.16.M88.4 R156, [R0+0x38180] ;  /* 0x03818000009c783b */ /* 0x000fe80000000200 */
[----:B------:R-:W-:Y:S01]  /*61880*/  LDSM.16.M88.4 R152, [R0+0x3c180] ;  /* 0x03c180000098783b */ /* 0x000fe20000000200 */
[C---:B-----5:R-:W-:Y:S11]  /*61890*/  HMMA.1688.F32.TF32 R112, R92.reuse, R46, R112 ;  /* 0x0000002e5c70723c */ /* 0x060ff60000081070 */
[----:B------:R-:W-:Y:S11]  /*618a0*/  @!UPT UIADD3 URZ, URZ, URZ, URZ ;  /* 0x0000003f3f3ff290 */ /* 0x000ff6000fffe03f */
[----:B------:R-:W-:Y:S01]  /*618b0*/  @!UPT UIADD3 URZ, URZ, URZ, URZ ;  /* 0x0000003f3f3ff290 */ /* 0x000fe2000fffe03f */
[----:B------:R5:W-:Y:S02]  /*618c0*/  STL.64 [R1+0x38], R114 ;  /* 0x0000387201007387 */ /* 0x000be40000100a00 */
[----:B-----5:R-:W-:Y:S02]  /*618d0*/  IMAD.MOV.U32 R114, RZ, RZ, R57 ;  /* 0x000000ffff727224 */ /* 0x020fe400078e0039 */
[----:B------:R-:W-:Y:S01]  /*618e0*/  IMAD.MOV.U32 R115, RZ, RZ, R56 ;  /* 0x000000ffff737224 */ /* 0x000fe200078e0038 */
[----:B---3--:R-:W-:Y:S01]  /*618f0*/  HMMA.1688.F32.TF32 R136, R92, R54, R136 ;  /* 0x000000365c88723c */ /* 0x008fe20000081088 */
[----:B------:R-:W-:Y:S01]  /*61900*/  IMAD.MOV.U32 R239, RZ, RZ, R112 ;  /* 0x000000ffffef7224 */ /* 0x000fe200078e0070 */
[----:B------:R-:W-:Y:S01]  /*61910*/  MOV R112, R61 ;  /* 0x0000003d00707202 */ /* 0x000fe20000000f00 */
[----:B------:R-:W-:-:S05]  /*61920*/  IMAD.MOV.U32 R237, RZ, RZ, R113 ;  /* 0x000000ffffed7224 */ /* 0x000fca00078e0071 */
[C---:B----4-:R-:W-:Y:S01]  /*61930*/  HMMA.1688.F32.TF32 R56, R92.reuse, R58, R132 ;  /* 0x0000003a5c38723c */ /* 0x050fe20000081084 */
[----:B------:R-:W-:Y:S11]  /*61940*/  IMAD.MOV.U32 R113, RZ, RZ, R60 ;  /* 0x000000ffff717224 */ /* 0x000ff600078e003c */
[----:B------:R-:W-:Y:S04]  /*61950*/  @!UPT UIADD3 URZ, URZ, URZ, URZ ;  /* 0x0000003f3f3ff290 */ /* 0x000fe8000fffe03f */
[----:B------:R-:W-:Y:S02]  /*61960*/  IMAD.MOV.U32 R249, RZ, RZ, R136 ;  /* 0x000000fffff97224 */ /* 0x000fe400078e0088 */
[----:B------:R-:W-:Y:S02]  /*61970*/  IMAD.MOV.U32 R248, RZ, RZ, R137 ;  /* 0x000000fffff87224 */ /* 0x000fe400078e0089 */
[----:B------:R-:W-:Y:S01]  /*61980*/  IMAD.MOV.U32 R240, RZ, RZ, R138 ;  /* 0x000000fffff07224 */ /* 0x000fe200078e008a */
[----:B--2---:R-:W-:Y:S01]  /*61990*/  HMMA.1688.F32.TF32 R60, R92, R62, R128 ;  /* 0x0000003e5c3c723c */ /* 0x004fe20000081080 */
[----:B------:R-:W-:Y:S02]  /*619a0*/  IMAD.MOV.U32 R241, RZ, RZ, R139 ;  /* 0x000000fffff17224 */ /* 0x000fe400078e008b */
[----:B------:R-:W-:Y:S01]  /*619b0*/  MOV R250, R56 ;  /* 0x0000003800fa7202 */ /* 0x000fe20000000f00 */
[----:B------:R-:W-:-:S04]  /*619c0*/  IMAD.MOV.U32 R251, RZ, RZ, R57 ;  /* 0x000000fffffb7224 */ /* 0x000fc800078e0039 */
[----:B------:R-:W-:Y:S01]  /*619d0*/  HMMA.1688.F32.TF32 R128, R92, R66, R124 ;  /* 0x000000425c80723c */ /* 0x000fe2000008107c */
[----:B------:R-:W-:Y:S02]  /*619e0*/  IMAD.MOV.U32 R252, RZ, RZ, R58 ;  /* 0x000000fffffc7224 */ /* 0x000fe400078e003a */
[----:B------:R-:W-:-:S05]  /*619f0*/  IMAD.MOV.U32 R3, RZ, RZ, R59 ;  /* 0x000000ffff037224 */ /* 0x000fca00078e003b */
[-C--:B-1----:R-:W-:Y:S07]  /*61a00*/  HMMA.1688.F32.TF32 R124, R80, R4.reuse, R116 ;  /* 0x00000004507c723c */ /* 0x082fee0000081074 */
[----:B------:R-:W-:Y:S01]  /*61a10*/  STL.64 [R1+0x1b00], R62 ;  /* 0x001b003e01007387 */ /* 0x000fe20000100a00 */
[-C--:B------:R-:W-:Y:S08]  /*61a20*/  HMMA.1688.F32.TF32 R136, R88, R4.reuse, R120 ;  /* 0x000000045888723c */ /* 0x080ff00000081078 */
[----:B------:R-:W-:Y:S01]  /*61a30*/  HMMA.1688.F32.TF32 R56, R76, R4, R180 ;  /* 0x000000044c38723c */ /* 0x000fe200000810b4 */
[----:B------:R-:W-:Y:S04]  /*61a40*/  STL.64 [R1+0x1af8], R60 ;  /* 0x001af83c01007387 */ /* 0x000fe80000100a00 */
[----:B------:R-:W-:Y:S04]  /*61a50*/  STL.64 [R1+0x1b10], R130 ;  /* 0x001b108201007387 */ /* 0x000fe80000100a00 */
[----:B------:R-:W-:Y:S01]  /*61a60*/  STL.64 [R1+0x1b08], R128 ;  /* 0x001b088001007387 */ /* 0x000fe20000100a00 */
[----:B------:R-:W-:Y:S03]  /*61a70*/  HMMA.1688.F32.TF32 R140, R92, R50, R140 ;  /* 0x000000325c8c723c */ /* 0x000fe6000008108c */
[----:B------:R-:W1:Y:S04]  /*61a80*/  LDSM.16.M88.4 R120, [R0+0x10180] ;  /* 0x010180000078783b */ /* 0x000e680000000200 */
[----:B------:R-:W-:Y:S04]  /*61a90*/  STL.64 [R1+0x1b20], R138 ;  /* 0x001b208a01007387 */ /* 0x000fe80000100a00 */
[----:B------:R-:W-:Y:S04]  /*61aa0*/  STL.64 [R1+0x1b18], R136 ;  /* 0x001b188801007387 */ /* 0x000fe80000100a00 */
[----:B------:R-:W-:Y:S04]  /*61ab0*/  STL [R1+0x1a94], R124 ;  /* 0x001a947c01007387 */ /* 0x000fe80000100800 */
[----:B------:R-:W-:Y:S04]  /*61ac0*/  STL [R1+0x1a90], R125 ;  /* 0x001a907d01007387 */ /* 0x000fe80000100800 */
[----:B------:R-:W-:Y:S04]  /*61ad0*/  STL [R1+0x1a8c], R126 ;  /* 0x001a8c7e01007387 */ /* 0x000fe80000100800 */
[----:B------:R-:W-:Y:S04]  /*61ae0*/  STL [R1+0x1a88], R127 ;  /* 0x001a887f01007387 */ /* 0x000fe80000100800 */
[----:B------:R-:W-:Y:S04]  /*61af0*/  STL.64 [R1+0x1b30], R58 ;  /* 0x001b303a01007387 */ /* 0x000fe80000100a00 */
[----:B------:R2:W-:Y:S01]  /*61b00*/  STL.64 [R1+0x1b28], R56 ;  /* 0x001b283801007387 */ /* 0x0005e20000100a00 */
[----:B------:R-:W-:Y:S08]  /*61b10*/  HMMA.1688.F32.TF32 R132, R88, R68, R112 ;  /* 0x000000445884723c */ /* 0x000ff00000081070 */
[----:B------:R-:W-:Y:S01]  /*61b20*/  HMMA.1688.F32.TF32 R8, R92, R10, R144 ;  /* 0x0000000a5c08723c */ /* 0x000fe20000081090 */
[----:B------:R-:W-:Y:S01]  /*61b30*/  IMAD.MOV.U32 R42, RZ, RZ, R33 ;  /* 0x000000ffff2a7224 */ /* 0x000fe200078e0021 */
[----:B------:R-:W3:Y:S01]  /*61b40*/  LDSM.16.M88.4 R116, [R0+0x14180] ;  /* 0x014180000074783b */ /* 0x000ee20000000200 */
[----:B------:R-:W-:-:S03]  /*61b50*/  IMAD.MOV.U32 R43, RZ, RZ, R32 ;  /* 0x000000ffff2b7224 */ /* 0x000fc600078e0020 */
[----:B------:R-:W4:Y:S02]  /*61b60*/  LDSM.16.M88.4 R180, [R0+0x20180] ;  /* 0x0201800000b4783b */ /* 0x000f240000000200 */
[----:B--2---:R-:W-:Y:S01]  /*61b70*/  HMMA.1688.F32.TF32 R56, R72, R4, R244 ;  /* 0x000000044838723c */ /* 0x004fe200000810f4 */
[----:B------:R-:W-:Y:S01]  /*61b80*/  IMAD.MOV.U32 R242, RZ, RZ, R140 ;  /* 0x000000fffff27224 */ /* 0x000fe200078e008c */
[----:B------:R2:W-:Y:S01]  /*61b90*/  STL.64 [R1+0x1b38], R6 ;  /* 0x001b380601007387 */ /* 0x0005e20000100a00 */
[----:B------:R-:W-:Y:S01]  /*61ba0*/  IMAD.MOV.U32 R243, RZ, RZ, R141 ;  /* 0x000000fffff37224 */ /* 0x000fe200078e008d */
[----:B------:R-:W-:Y:S01]  /*61bb0*/  MOV R236, R142 ;  /* 0x0000008e00ec7202 */ /* 0x000fe20000000f00 */
[----:B------:R-:W-:Y:S01]  /*61bc0*/  IMAD.MOV.U32 R140, RZ, RZ, R2 ;  /* 0x000000ffff8c7224 */ /* 0x000fe200078e0002 */
[----:B------:R-:W-:Y:S01]  /*61bd0*/  MOV R142, R13 ;  /* 0x0000000d008e7202 */ /* 0x000fe20000000f00 */
[----:B------:R-:W-:Y:S02]  /*61be0*/  IMAD.MOV.U32 R141, RZ, RZ, R12 ;  /* 0x000000ffff8d7224 */ /* 0x000fe400078e000c */
[----:B------:R-:W-:-:S02]  /*61bf0*/  IMAD.MOV.U32 R238, RZ, RZ, R143 ;  /* 0x000000ffffee7224 */ /* 0x000fc400078e008f */
[----:B------:R-:W-:Y:S11]  /*61c00*/  IMAD.MOV.U32 R143, RZ, RZ, R16 ;  /* 0x000000ffff8f7224 */ /* 0x000ff600078e0010 */
[----:B------:R-:W-:Y:S01]  /*61c10*/  @!UPT UIADD3 URZ, URZ, URZ, URZ ;  /* 0x0000003f3f3ff290 */ /* 0x000fe2000fffe03f */
[----:B------:R-:W-:Y:S04]  /*61c20*/  STL.64 [R1+0x3d0], R56 ;  /* 0x0003d03801007387 */ /* 0x000fe80000100a00 */
[----:B------:R-:W-:Y:S04]  /*61c30*/  STL.64 [R1+0x3d8], R58 ;  /* 0x0003d83a01007387 */ /* 0x000fe80000100a00 */
[----:B------:R-:W5:Y:S04]  /*61c40*/  LDL.LU R2, [R1+0x1c00] ;  /* 0x001c000001027983 */ /* 0x000f680000300800 */
[----:B------:R-:W3:Y:S04]  /*61c50*/  LDL.LU R12, [R1+0x1bfc] ;  /* 0x001bfc00010c7983 */ /* 0x000ee80000300800 */
[----:B------:R-:W4:Y:S04]  /*61c60*/  LDL.LU R13, [R1+0x1bf8] ;  /* 0x001bf800010d7983 */ /* 0x000f280000300800 */
[----:B------:R-:W4:Y:S04]  /*61c70*/  LDL.LU R16, [R1+0x1bf4] ;  /* 0x001bf40001107983 */ /* 0x000f280000300800 */
[----:B------:R-:W1:Y:S04]  /*61c80*/  LDL.LU R224, [R1+0x3a0] ;  /* 0x0003a00001e07983 */ /* 0x000e680000300800 */
[----:B------:R-:W4:Y:S04]  /*61c90*/  LDL.LU R17, [R1+0x1bf0] ;  /* 0x001bf00001117983 */ /* 0x000f280000300800 */
[----:B------:R-:W1:Y:S04]  /*61ca0*/  LDL.LU R226, [R1+0x3a8] ;  /* 0x0003a80001e27983 */ /* 0x000e680000300800 */
[----:B------:R-:W1:Y:S04]  /*61cb0*/  LDL.LU R227, [R1+0x3ac] ;  /* 0x0003ac0001e37983 */ /* 0x000e680000300800 */
[----:B------:R-:W4:Y:S04]  /*61cc0*/  LDL.LU R112, [R1+0x3c0] ;  /* 0x0003c00001707983 */ /* 0x000f280000300800 */
[----:B------:R-:W4:Y:S04]  /*61cd0*/  LDL.LU R113, [R1+0x3c4] ;  /* 0x0003c40001717983 */ /* 0x000f280000300800 */
[----:B------:R-:W4:Y:S01]  /*61ce0*/  LDL.LU R114, [R1+0x3c8] ;  /* 0x0003c80001727983 */ /* 0x000f220000300800 */
[-C--:B------:R-:W-:Y:S08]  /*61cf0*/  HMMA.1688.F32.TF32 R84, R80, R68.reuse, R84 ;  /* 0x000000445054723c */ /* 0x080ff00000081054 */
[-C--:B--2---:R-:W-:Y:S08]  /*61d00*/  HMMA.1688.F32.TF32 R4, R72, R68.reuse, R8 ;  /* 0x000000444804723c */ /* 0x084ff00000081008 */
[----:B------:R-:W-:Y:S01]  /*61d10*/  HMMA.1688.F32.TF32 R148, R76, R68, R148 ;  /* 0x000000444c94723c */ /* 0x000fe20000081094 */
[----:B------:R-:W-:Y:S04]  /*61d20*/  STL.64 [R1+0x1b48], R134 ;  /* 0x001b488601007387 */ /* 0x000fe80000100a00 */
[----:B------:R-:W-:Y:S04]  /*61d30*/  STL.64 [R1+0x1b40], R132 ;  /* 0x001b408401007387 */ /* 0x000fe80000100a00 */
[----:B------:R-:W-:Y:S04]  /*61d40*/  STL [R1+0x1aa4], R84 ;  /* 0x001aa45401007387 */ /* 0x000fe80000100800 */
[----:B------:R-:W-:Y:S04]  /*61d50*/  STL [R1+0x1aa0], R85 ;  /* 0x001aa05501007387 */ /* 0x000fe80000100800 */
[----:B------:R-:W-:Y:S04]  /*61d60*/  STL [R1+0x1a9c], R86 ;  /* 0x001a9c5601007387 */ /* 0x000fe80000100800 */
[----:B------:R-:W-:Y:S04]  /*61d70*/  STL [R1+0x1a98], R87 ;  /* 0x001a985701007387 */ /* 0x000fe80000100800 */
[----:B------:R-:W-:Y:S04]  /*61d80*/  STL.64 [R1+0x1b58], R150 ;  /* 0x001b589601007387 */ /* 0x000fe80000100a00 */
[----:B------:R-:W-:Y:S04]  /*61d90*/  STL.64 [R1+0x1b50], R148 ;  /* 0x001b509401007387 */ /* 0x000fe80000100a00 */
[----:B------:R-:W-:Y:S04]  /*61da0*/  STL.64 [R1+0x3e0], R4 ;  /* 0x0003e00401007387 */ /* 0x000fe80000100a00 */
[----:B------:R-:W-:Y:S04]  /*61db0*/  STL [R1+0x3e8], R6 ;  /* 0x0003e80601007387 */ /* 0x000fe80000100800 */
[----:B------:R-:W-:Y:S01]  /*61dc0*/  STL.64 [R1+0x1b60], R70 ;  /* 0x001b604601007387 */ /* 0x000fe20000100a00 */
[----:B-----5:R-:W-:Y:S01]  /*61dd0*/  IMAD.MOV.U32 R147, RZ, RZ, R2 ;  /* 0x000000ffff937224 */ /* 0x020fe200078e0002 */
[----:B---3--:R-:W-:Y:S01]  /*61de0*/  MOV R146, R12 ;  /* 0x0000000c00927202 */ /* 0x008fe20000000f00 */
[----:B----4-:R-:W-:-:S02]  /*61df0*/  IMAD.MOV.U32 R145, RZ, RZ, R13 ;  /* 0x000000ffff917224 */ /* 0x010fc400078e000d */
[----:B------:R-:W-:Y:S02]  /*61e00*/  IMAD.MOV.U32 R144, RZ, RZ, R16 ;  /* 0x000000ffff907224 */ /* 0x000fe400078e0010 */
[----:B------:R-:W-:-:S05]  /*61e10*/  IMAD.MOV.U32 R115, RZ, RZ, R17 ;  /* 0x000000ffff737224 */ /* 0x000fca00078e0011 */
[----:B------:R-:W-:Y:S01]  /*61e20*/  HMMA.1688.F32.TF32 R144, R88, R192, R144 ;  /* 0x000000c05890723c */ /* 0x000fe20000081090 */
[----:B------:R-:W-:-:S07]  /*61e30*/  IMAD.MOV.U32 R2, RZ, RZ, R7 ;  /* 0x000000ffff027224 */ /* 0x000fce00078e0007 */
[C---:B------:R-:W-:Y:S01]  /*61e40*/  HMMA.1688.F32.TF32 R112, R88.reuse, R196, R112 ;  /* 0x000000c45870723c */ /* 0x040fe20000081070 */
[----:B------:R-:W-:Y:S07]  /*61e50*/  STL [R1+0x1aa8], R2 ;  /* 0x001aa80201007387 */ /* 0x000fee0000100800 */
[----:B-1----:R-:W-:Y:S07]  /*61e60*/  HMMA.1688.F32.TF32 R12, R88, R120, R224 ;  /* 0x00000078580c723c */ /* 0x002fee00000810e0 */
[----:B------:R-:W-:-:S02]  /*61e70*/  IMAD.MOV.U32 R224, RZ, RZ, R21 ;  /* 0x000000ffffe07224 */ /* 0x000fc400078e0015 */
[----:B------:R-:W-:-:S06]  /*61e80*/  IMAD.MOV.U32 R225, RZ, RZ, R20 ;  /* 0x000000ffffe17224 */ /* 0x000fcc00078e0014 */
[----:B------:R-:W-:Y:S04]  /*61e90*/  STL.64 [R1+0x1b70], R114 ;  /* 0x001b707201007387 */ /* 0x000fe80000100a00 */
[----:B------:R-:W-:Y:S01]  /*61ea0*/  STL.64 [R1+0x1b68], R112 ;  /* 0x001b687001007387 */ /* 0x000fe20000100a00 */
[----:B------:R-:W-:-:S03]  /*61eb0*/  IMAD.MOV.U32 R226, RZ, RZ, R25 ;  /* 0x000000ffffe27224 */ /* 0x000fc600078e0019 */
[----:B------:R-:W-:Y:S01]  /*61ec0*/  STL.64 [R1+0x1b80], R146 ;  /* 0x001b809201007387 */ /* 0x000fe20000100a00 */
[----:B------:R-:W-:-:S03]  /*61ed0*/  MOV R227, R24 ;  /* 0x0000001800e37202 */ /* 0x000fc60000000f00 */
[----:B------:R-:W-:Y:S04]  /*61ee0*/  STL.64 [R1+0x1b78], R144 ;  /* 0x001b789001007387 */ /* 0x000fe80000100a00 */
[----:B------:R-:W2:Y:S04]  /*61ef0*/  LDL.LU R21, [R1+0x1bec] ;  /* 0x001bec0001157983 */ /* 0x000ea80000300800 */
[----:B------:R-:W2:Y:S04]  /*61f00*/  LDL.LU R20, [R1+0x1be8] ;  /* 0x001be80001147983 */ /* 0x000ea80000300800 */
[----:B------:R-:W3:Y:S04]  /*61f10*/  LDL.LU R25, [R1+0x1be4] ;  /* 0x001be40001197983 */ /* 0x000ee80000300800 */
[----:B------:R-:W3:Y:S04]  /*61f20*/  LDL.LU R24, [R1+0x1be0] ;  /* 0x001be00001187983 */ /* 0x000ee80000300800 */
[----:B------:R-:W4:Y:S04]  /*61f30*/  LDL.LU R33, [R1+0x1bdc] ;  /* 0x001bdc0001217983 */ /* 0x000f280000300800 */
[----:B------:R-:W4:Y:S04]  /*61f40*/  LDL.LU R32, [R1+0x1bd8] ;  /* 0x001bd80001207983 */ /* 0x000f280000300800 */
[----:B------:R-:W2:Y:S04]  /*61f50*/  LDL.LU R22, [R1+0x388] ;  /* 0x0003880001167983 */ /* 0x000ea80000300800 */
[----:B------:R-:W2:Y:S04]  /*61f60*/  LDL.LU R23, [R1+0x38c] ;  /* 0x00038c0001177983 */ /* 0x000ea80000300800 */
[----:B------:R-:W3:Y:S04]  /*61f70*/  LDL.LU R26, [R1+0x378] ;  /* 0x00037800011a7983 */ /* 0x000ee80000300800 */
[----:B------:R-:W3:Y:S04]  /*61f80*/  LDL.LU R27, [R1+0x37c] ;  /* 0x00037c00011b7983 */ /* 0x000ee80000300800 */
        /* <DEDUP_REMOVED lines=8> */
[----:B------:R-:W3:Y:S04]  /*62010*/  LDL.LU R228, [R1+0x320] ;  /* 0x0003200001e47983 */ /* 0x000ee80000300800 */
[----:B------:R-:W3:Y:S04]  /*62020*/  LDL.LU R229, [R1+0x324] ;  /* 0x0003240001e57983 */ /* 0x000ee80000300800 */
[----:B------:R-:W3:Y:S04]  /*62030*/  LDL.LU R230, [R1+0x328] ;  /* 0x0003280001e67983 */ /* 0x000ee80000300800 */
[----:B------:R-:W3:Y:S01]  /*62040*/  LDL.LU R231, [R1+0x32c] ;  /* 0x00032c0001e77983 */ /* 0x000ee20000300800 */
[----:B------:R-:W-:Y:S03]  /*62050*/  HMMA.1688.F32.TF32 R16, R88, R116, R140 ;  /* 0x000000745810723c */ /* 0x000fe6000008108c */
        /* <DEDUP_REMOVED lines=10> */
[----:B------:R-:W-:-:S03]  /*62100*/  IMAD.MOV.U32 R62, RZ, RZ, R29 ;  /* 0x000000ffff3e7224 */ /* 0x000fc600078e001d */
[----:B------:R-:W5:Y:S01]  /*62110*/  LDL.LU R66, [R1+0x2d8] ;  /* 0x0002d80001427983 */ /* 0x000f620000300800 */
[----:B------:R-:W-:-:S03]  /*62120*/  IMAD.MOV.U32 R63, RZ, RZ, R28 ;  /* 0x000000ffff3f7224 */ /* 0x000fc600078e001c */
[----:B------:R-:W5:Y:S04]  /*62130*/  LDL.LU R67, [R1+0x2dc] ;  /* 0x0002dc0001437983 */ /* 0x000f680000300800 */
[----:B------:R-:W5:Y:S04]  /*62140*/  LDL.LU R60, [R1+0x2c0] ;  /* 0x0002c000013c7983 */ /* 0x000f680000300800 */
[----:B------:R-:W5:Y:S01]  /*62150*/  LDL.LU R61, [R1+0x2c4] ;  /* 0x0002c400013d7983 */ /* 0x000f620000300800 */
[----:B--2---:R-:W-:Y:S07]  /*62160*/  HMMA.1688.F32.TF32 R28, R88, R180, R232 ;  /* 0x000000b4581c723c */ /* 0x004fee00000810e8 */
[----:B------:R-:W-:-:S02]  /*62170*/  IMAD.MOV.U32 R234, RZ, RZ, R45 ;  /* 0x000000ffffea7224 */ /* 0x000fc400078e002d */
[----:B------:R-:W-:Y:S01]  /*62180*/  IMAD.MOV.U32 R235, RZ, RZ, R44 ;  /* 0x000000ffffeb7224 */ /* 0x000fe200078e002c */
[----:B------:R-:W-:Y:S01]  /*62190*/  MOV R233, R48 ;  /* 0x0000003000e97202 */ /* 0x000fe20000000f00 */
[----:B------:R-:W-:Y:S02]  /*621a0*/  IMAD.MOV.U32 R232, RZ, RZ, R49 ;  /* 0x000000ffffe87224 */ /* 0x000fe400078e0031 */
[C---:B------:R-:W-:Y:S07]  /*621b0*/  HMMA.1688.F32.TF32 R48, R88.reuse, R160, R224 ;  /* 0x000000a05830723c */ /* 0x040fee00000810e0 */
[----:B------:R-:W-:Y:S01]  /*621c0*/  IMAD.MOV.U32 R224, RZ, RZ, R96 ;  /* 0x000000ffffe07224 */ /* 0x000fe200078e0060 */
[----:B---3--:R-:W-:Y:S01]  /*621d0*/  HMMA.1688.F32.TF32 R44, R88, R164, R228 ;  /* 0x000000a4582c723c */ /* 0x008fe200000810e4 */
[----:B------:R-:W2:Y:S01]  /*621e0*/  LDL.LU R228, [R1+0x60] ;  /* 0x0000600001e47983 */ /* 0x000ea20000300800 */
[----:B------:R-:W-:-:S03]  /*621f0*/  IMAD.MOV.U32 R225, RZ, RZ, R97 ;  /* 0x000000ffffe17224 */ /* 0x000fc600078e0061 */
[----:B------:R-:W2:Y:S01]  /*62200*/  LDL.LU R229, [R1+0x64] ;  /* 0x0000640001e57983 */ /* 0x000ea20000300800 */
[----:B------:R-:W-:-:S03]  /*62210*/  IMAD.MOV.U32 R226, RZ, RZ, R98 ;  /* 0x000000ffffe27224 */ /* 0x000fc600078e0062 */
[----:B------:R-:W2:Y:S01]  /*62220*/  LDL.LU R230, [R1+0x68] ;  /* 0x0000680001e67983 */ /* 0x000ea20000300800 */
[----:B------:R-:W-:-:S03]  /*62230*/  MOV R227, R99 ;  /* 0x0000006300e37202 */ /* 0x000fc60000000f00 */
[----:B------:R-:W2:Y:S04]  /*62240*/  LDL.LU R231, [R1+0x6c] ;  /* 0x00006c0001e77983 */ /* 0x000ea80000300800 */
[----:B------:R-:W3:Y:S04]  /*62250*/  LDL.LU R96, [R1+0x1bd4] ;  /* 0x001bd40001607983 */ /* 0x000ee80000300800 */
[----:B------:R-:W3:Y:S04]  /*62260*/  LDL.LU R97, [R1+0x1bd0] ;  /* 0x001bd00001617983 */ /* 0x000ee80000300800 */
[----:B------:R-:W3:Y:S04]  /*62270*/  LDL.LU R98, [R1+0x1bcc] ;  /* 0x001bcc0001627983 */ /* 0x000ee80000300800 */
[----:B------:R-:W3:Y:S01]  /*62280*/  LDL.LU R99, [R1+0x1bc8] ;  /* 0x001bc80001637983 */ /* 0x000ee20000300800 */
[C---:B----4-:R-:W-:Y:S08]  /*62290*/  HMMA.1688.F32.TF32 R8, R80.reuse, R196, R92 ;  /* 0x000000c45008723c */ /* 0x050ff0000008105c */
[----:B-----5:R-:W-:Y:S08]  /*622a0*/  HMMA.1688.F32.TF32 R64, R80, R192, R64 ;  /* 0x000000c05040723c */ /* 0x020ff00000081040 */
[C---:B------:R-:W-:Y:S08]  /*622b0*/  HMMA.1688.F32.TF32 R20, R88.reuse, R188, R20 ;  /* 0x000000bc5814723c */ /* 0x040ff00000081014 */
[C---:B------:R-:W-:Y:S08]  /*622c0*/  HMMA.1688.F32.TF32 R24, R88.reuse, R184, R24 ;  /* 0x000000b85818723c */ /* 0x040ff00000081018 */
[C---:B------:R-:W-:Y:S08]  /*622d0*/  HMMA.1688.F32.TF32 R32, R88.reuse, R176, R32 ;  /* 0x000000b05820723c */ /* 0x040ff00000081020 */
[C---:B------:R-:W-:Y:S08]  /*622e0*/  HMMA.1688.F32.TF32 R36, R88.reuse, R172, R36 ;  /* 0x000000ac5824723c */ /* 0x040ff00000081024 */
[C---:B------:R-:W-:Y:S08]  /*622f0*/  HMMA.1688.F32.TF32 R40, R88.reuse, R168, R40 ;  /* 0x000000a85828723c */ /* 0x040ff00000081028 */
[C---:B------:R-:W-:Y:S08]  /*62300*/  HMMA.1688.F32.TF32 R140, R88.reuse, R156, R140 ;  /* 0x0000009c588c723c */ /* 0x040ff0000008108c */
[----:B------:R-:W-:Y:S01]  /*62310*/  HMMA.1688.F32.TF32 R52, R88, R152, R52 ;  /* 0x000000985834723c */ /* 0x000fe20000081034 */
[----:B------:R-:W-:Y:S07]  /*62320*/  STL [R1+0x1ab8], R8 ;  /* 0x001ab80801007387 */ /* 0x000fee0000100800 */
[C---:B------:R-:W-:Y:S01]  /*62330*/  HMMA.1688.F32.TF32 R88, R80.reuse, R120, R60 ;  /* 0x000000785058723c */ /* 0x040fe2000008103c */
[----:B------:R-:W-:Y:S07]  /*62340*/  STL [R1+0x1ab4], R9 ;  /* 0x001ab40901007387 */ /* 0x000fee0000100800 */
[----:B------:R-:W-:Y:S01]  /*62350*/  HMMA.1688.F32.TF32 R92, R80, R116, R232 ;  /* 0x00000074505c723c */ /* 0x000fe200000810e8 */
[----:B------:R-:W-:Y:S04]  /*62360*/  STL [R1+0x1ab0], R10 ;  /* 0x001ab00a01007387 */ /* 0x000fe80000100800 */
[----:B------:R2:W-:Y:S04]  /*62370*/  STL [R1+0x1aac], R11 ;  /* 0x001aac0b01007387 */ /* 0x0005e80000100800 */
        /* <DEDUP_REMOVED lines=12> */
[----:B------:R-:W-:-:S02]  /*62440*/  IMAD.MOV.U32 R63, RZ, RZ, R200 ;  /* 0x000000ffff3f7224 */ /* 0x000fc400078e00c8 */
[----:B------:R-:W-:Y:S02]  /*62450*/  IMAD.MOV.U32 R62, RZ, RZ, R201 ;  /* 0x000000ffff3e7224 */ /* 0x000fe400078e00c9 */
[----:B------:R-:W-:Y:S02]  /*62460*/  IMAD.MOV.U32 R61, RZ, RZ, R202 ;  /* 0x000000ffff3d7224 */ /* 0x000fe400078e00ca */
[----:B------:R-:W-:Y:S01]  /*62470*/  IMAD.MOV.U32 R60, RZ, RZ, R203 ;  /* 0x000000ffff3c7224 */ /* 0x000fe200078e00cb */
[C---:B--2---:R-:W-:Y:S08]  /*62480*/  HMMA.1688.F32.TF32 R8, R80.reuse, R172, R228 ;  /* 0x000000ac5008723c */ /* 0x044ff000000810e4 */
[----:B---3--:R-:W-:Y:S11]  /*62490*/  HMMA.1688.F32.TF32 R96, R80, R188, R96 ;  /* 0x000000bc5060723c */ /* 0x008ff60000081060 */
[----:B------:R-:W-:Y:S11]  /*624a0*/  @!UPT UIADD3 URZ, URZ, URZ, URZ ;  /* 0x0000003f3f3ff290 */ /* 0x000ff6000fffe03f */
[----:B------:R-:W-:Y:S01]  /*624b0*/  @!UPT UIADD3 URZ, URZ, URZ, URZ ;  /* 0x0000003f3f3ff290 */ /* 0x000fe2000fffe03f */
[----:B------:R-:W-:Y:S04]  /*624c0*/  STL [R1+0x1af4], R97 ;  /* 0x001af46101007387 */ /* 0x000fe80000100800 */
[----:B------:R-:W-:Y:S04]  /*624d0*/  STL [R1+0x1af0], R98 ;  /* 0x001af06201007387 */ /* 0x000fe80000100800 */
[----:B------:R-:W-:Y:S04]  /*624e0*/  STL [R1+0x1aec], R99 ;  /* 0x001aec6301007387 */ /* 0x000fe80000100800 */
[----:B------:R2:W-:Y:S04]  /*624f0*/  STL.64 [R1+0x60], R8 ;  /* 0x0000600801007387 */ /* 0x0005e80000100a00 */
[----:B------:R3:W-:Y:S04]  /*62500*/  STL.64 [R1+0x68], R10 ;  /* 0x0000680a01007387 */ /* 0x0007e80000100a00 */
        /* <DEDUP_REMOVED lines=10> */
[----:B------:R-:W-:-:S02]  /*625b0*/  IMAD.MOV.U32 R223, RZ, RZ, R212 ;  /* 0x000000ffffdf7224 */ /* 0x000fc400078e00d4 */
[----:B------:R-:W-:Y:S02]  /*625c0*/  IMAD.MOV.U32 R230, RZ, RZ, R221 ;  /* 0x000000ffffe67224 */ /* 0x000fe400078e00dd */
[----:B------:R-:W-:Y:S01]  /*625d0*/  IMAD.MOV.U32 R222, RZ, RZ, R213 ;  /* 0x000000ffffde7224 */ /* 0x000fe200078e00d5 */
[----:B------:R-:W-:Y:S01]  /*625e0*/  MOV R213, R210 ;  /* 0x000000d200d57202 */ /* 0x000fe20000000f00 */
[----:B------:R-:W-:Y:S01]  /*625f0*/  IMAD.MOV.U32 R212, RZ, RZ, R211 ;  /* 0x000000ffffd47224 */ /* 0x000fe200078e00d3 */
[----:B------:R-:W-:Y:S01]  /*62600*/  MOV R211, R204 ;  /* 0x000000cc00d37202 */ /* 0x000fe20000000f00 */
[----:B------:R-:W-:Y:S01]  /*62610*/  IMAD.MOV.U32 R231, RZ, RZ, R220 ;  /* 0x000000ffffe77224 */ /* 0x000fe200078e00dc */
[----:B------:R-:W3:Y:S01]  /*62620*/  LDL.LU R204, [R1+0x240] ;  /* 0x0002400001cc7983 */ /* 0x000ee20000300800 */
[----:B------:R-:W-:Y:S02]  /*62630*/  IMAD.MOV.U32 R221, RZ, RZ, R214 ;  /* 0x000000ffffdd7224 */ /* 0x000fe400078e00d6 */
[----:B------:R-:W-:-:S02]  /*62640*/  IMAD.MOV.U32 R220, RZ, RZ, R215 ;  /* 0x000000ffffdc7224 */ /* 0x000fc400078e00d7 */
[----:B------:R-:W-:Y:S02]  /*62650*/  IMAD.MOV.U32 R214, RZ, RZ, R209 ;  /* 0x000000ffffd67224 */ /* 0x000fe400078e00d1 */
[----:B------:R-:W-:Y:S02]  /*62660*/  IMAD.MOV.U32 R210, RZ, RZ, R205 ;  /* 0x000000ffffd27224 */ /* 0x000fe400078e00cd */
[----:B------:R-:W-:Y:S01]  /*62670*/  IMAD.MOV.U32 R215, RZ, RZ, R208 ;  /* 0x000000ffffd77224 */ /* 0x000fe200078e00d0 */
[----:B------:R-:W3:Y:S01]  /*62680*/  LDL.LU R205, [R1+0x244] ;  /* 0x0002440001cd7983 */ /* 0x000ee20000300800 */
[----:B------:R-:W-:Y:S02]  /*62690*/  IMAD.MOV.U32 R209, RZ, RZ, R206 ;  /* 0x000000ffffd17224 */ /* 0x000fe400078e00ce */
[----:B------:R-:W-:Y:S01]  /*626a0*/  IMAD.MOV.U32 R208, RZ, RZ, R207 ;  /* 0x000000ffffd07224 */ /* 0x000fe200078e00cf */
        /* <DEDUP_REMOVED lines=18> */
[----:B------:R-:W-:Y:S11]  /*627d0*/  HMMA.1688.F32.TF32 R4, R80, R168, R224 ;  /* 0x000000a85004723c */ /* 0x000ff600000810e0 */
[----:B------:R-:W-:Y:S11]  /*627e0*/  @!UPT UIADD3 URZ, URZ, URZ, URZ ;  /* 0x0000003f3f3ff290 */ /* 0x000ff6000fffe03f */
[----:B------:R-:W-:Y:S02]  /*627f0*/  @!UPT UIADD3 URZ, URZ, URZ, URZ ;  /* 0x0000003f3f3ff290 */ /* 0x000fe4000fffe03f */
[----:B-1----:R-:W-:Y:S02]  /*62800*/  IMAD.MOV.U32 R65, RZ, RZ, R4 ;  /* 0x000000ffff417224 */ /* 0x002fe400078e0004 */
[----:B----4-:R-:W-:Y:S02]  /*62810*/  IMAD.MOV.U32 R66, RZ, RZ, R5 ;  /* 0x000000ffff427224 */ /* 0x010fe400078e0005 */
[----:B-----5:R-:W-:Y:S02]  /*62820*/  IMAD.MOV.U32 R67, RZ, RZ, R6 ;  /* 0x000000ffff437224 */ /* 0x020fe400078e0006 */
[----:B--2---:R-:W-:Y:S01]  /*62830*/  IMAD.MOV.U32 R8, RZ, RZ, R7 ;  /* 0x000000ffff087224 */ /* 0x004fe200078e0007 */
[----:B------:R-:W-:Y:S01]  /*62840*/  MOV R227, R216 ;  /* 0x000000d800e37202 */ /* 0x000fe20000000f00 */
[----:B------:R-:W-:Y:S01]  /*62850*/  IMAD.MOV.U32 R226, RZ, RZ, R217 ;  /* 0x000000ffffe27224 */ /* 0x000fe200078e00d9 */
[----:B------:R-:W2:Y:S01]  /*62860*/  LDL.LU R216, [R1+0x1f0] ;  /* 0x0001f00001d87983 */ /* 0x000ea20000300800 */
[----:B------:R-:W-:-:S02]  /*62870*/  IMAD.MOV.U32 R225, RZ, RZ, R218 ;  /* 0x000000ffffe17224 */ /* 0x000fc400078e00da */
[----:B------:R-:W-:Y:S01]  /*62880*/  IMAD.MOV.U32 R224, RZ, RZ, R219 ;  /* 0x000000ffffe07224 */ /* 0x000fe200078e00db */
[----:B------:R-:W2:Y:S04]  /*62890*/  LDL.LU R217, [R1+0x1f4] ;  /* 0x0001f40001d97983 */ /* 0x000ea80000300800 */
[----:B------:R-:W2:Y:S04]  /*628a0*/  LDL.LU R218, [R1+0x1f8] ;  /* 0x0001f80001da7983 */ /* 0x000ea80000300800 */
[----:B------:R-:W2:Y:S04]  /*628b0*/  LDL.LU R219, [R1+0x1fc] ;  /* 0x0001fc0001db7983 */ /* 0x000ea80000300800 */
[----:B------:R-:W4:Y:S04]  /*628c0*/  LDL.LU R232, [R1+0x1b0] ;  /* 0x0001b00001e87983 */ /* 0x000f280000300800 */
[----:B------:R-:W4:Y:S04]  /*628d0*/  LDL.LU R233, [R1+0x1b4] ;  /* 0x0001b40001e97983 */ /* 0x000f280000300800 */
[----:B------:R-:W4:Y:S04]  /*628e0*/  LDL.LU R234, [R1+0x1b8] ;  /* 0x0001b80001ea7983 */ /* 0x000f280000300800 */
[----:B------:R-:W4:Y:S01]  /*628f0*/  LDL.LU R235, [R1+0x1bc] ;  /* 0x0001bc0001eb7983 */ /* 0x000f220000300800 */
        /* <DEDUP_REMOVED lines=15> */
[----:B------:R-:W-:Y:S01]  /*629f0*/  IMAD.MOV.U32 R56, RZ, RZ, R239 ;  /* 0x000000ffff387224 */ /* 0x000fe200078e00ef */
[----:B------:R-:W-:Y:S11]  /*62a00*/  MOV R57, R237 ;  /* 0x000000ed00397202 */ /* 0x000ff60000000f00 */
[----:B------:R-:W-:Y:S11]  /*62a10*/  @!UPT UIADD3 URZ, URZ, URZ, URZ ;  /* 0x0000003f3f3ff290 */ /* 0x000ff6000fffe03f */
[----:B------:R-:W-:Y:S02]  /*62a20*/  IMAD.MOV.U32 R9, RZ, RZ, R4 ;  /* 0x000000ffff097224 */ /* 0x000fe400078e0004 */
[----:B------:R-:W-:Y:S02]  /*62a30*/  IMAD.MOV.U32 R10, RZ, RZ, R5 ;  /* 0x000000ffff0a7224 */ /* 0x000fe400078e0005 */
[----:B------:R-:W-:Y:S02]  /*62a40*/  IMAD.MOV.U32 R11, RZ, RZ, R6 ;  /* 0x000000ffff0b7224 */ /* 0x000fe400078e0006 */
[----:B------:R-:W-:Y:S02]  /*62a50*/  IMAD.MOV.U32 R2, RZ, RZ, R7 ;  /* 0x000000ffff027224 */ /* 0x000fe400078e0007 */
[----:B------:R-:W-:Y:S07]  /*62a60*/  HMMA.1688.F32.TF32 R4, R80, R152, R136 ;  /* 0x000000985004723c */ /* 0x000fee0000081088 */
[----:B------:R-:W-:-:S02]  /*62a70*/  IMAD.MOV.U32 R136, RZ, RZ, R242 ;  /* 0x000000ffff887224 */ /* 0x000fc400078e00f2 */
[----:B------:R-:W-:Y:S01]  /*62a80*/  IMAD.MOV.U32 R137, RZ, RZ, R243 ;  /* 0x000000ffff897224 */ /* 0x000fe200078e00f3 */
[----:B------:R-:W-:Y:S01]  /*62a90*/  HMMA.1688.F32.TF32 R244, R76, R120, R128 ;  /* 0x000000784cf4723c */ /* 0x000fe20000081080 */
[----:B------:R-:W-:-:S06]  /*62aa0*/  IMAD.MOV.U32 R138, RZ, RZ, R236 ;  /* 0x000000ffff8a7224 */ /* 0x000fcc00078e00ec */
[----:B------:R-:W-:Y:S02]  /*62ab0*/  IMAD.MOV.U32 R128, RZ, RZ, R249 ;  /* 0x000000ffff807224 */ /* 0x000fe400078e00f9 */
[----:B------:R-:W3:Y:S01]  /*62ac0*/  LDL.LU R249, [R1+0x1bc4] ;  /* 0x001bc40001f97983 */ /* 0x000ee20000300800 */
[----:B------:R-:W-:Y:S01]  /*62ad0*/  IMAD.MOV.U32 R129, RZ, RZ, R248 ;  /* 0x000000ffff817224 */ /* 0x000fe200078e00f8 */
[----:B------:R-:W-:Y:S01]  /*62ae0*/  MOV R131, R241 ;  /* 0x000000f100837202 */ /* 0x000fe20000000f00 */
[----:B------:R-:W-:Y:S01]  /*62af0*/  IMAD.MOV.U32 R130, RZ, RZ, R240 ;  /* 0x000000ffff827224 */ /* 0x000fe200078e00f0 */
[----:B------:R-:W5:Y:S04]  /*62b00*/  LDL.LU R248, [R1+0x1bc0] ;  /* 0x001bc00001f87983 */ /* 0x000f680000300800 */
[----:B------:R-:W2:Y:S01]  /*62b10*/  LDL.LU R240, [R1+0x1bbc] ;  /* 0x001bbc0001f07983 */ /* 0x000ea20000300800 */
[----:B------:R-:W-:-:S03]  /*62b20*/  IMAD.MOV.U32 R139, RZ, RZ, R238 ;  /* 0x000000ffff8b7224 */ /* 0x000fc600078e00ee */
        /* <DEDUP_REMOVED lines=11> */
[----:B------:R-:W-:Y:S01]  /*62be0*/  IMAD.MOV.U32 R99, RZ, RZ, R6 ;  /* 0x000000ffff637224 */ /* 0x000fe200078e0006 */
[----:B------:R-:W-:Y:S01]  /*62bf0*/  HMMA.1688.F32.TF32 R100, R80, R184, R100 ;  /* 0x000000b85064723c */ /* 0x000fe20000081064 */
[----:B------:R-:W-:-:S07]  /*62c00*/  IMAD.MOV.U32 R92, RZ, RZ, R7 ;  /* 0x000000ffff5c7224 */ /* 0x000fce00078e0007 */
[C---:B------:R-:W-:Y:S08]  /*62c10*/  HMMA.1688.F32.TF32 R104, R80.reuse, R180, R104 ;  /* 0x000000b45068723c */ /* 0x040ff00000081068 */
[----:B------:R-:W-:Y:S08]  /*62c20*/  HMMA.1688.F32.TF32 R108, R80, R176, R108 ;  /* 0x000000b0506c723c */ /* 0x000ff0000008106c */
[----:B------:R-:W-:Y:S07]  /*62c30*/  HMMA.1688.F32.TF32 R80, R76, R116, R60 ;  /* 0x000000744c50723c */ /* 0x000fee000008103c */
[----:B------:R-:W-:Y:S01]  /*62c40*/  IMAD.MOV.U32 R60, RZ, RZ, R250 ;  /* 0x000000ffff3c7224 */ /* 0x000fe200078e00fa */
[----:B------:R-:W-:Y:S01]  /*62c50*/  MOV R61, R251 ;  /* 0x000000fb003d7202 */ /* 0x000fe20000000f00 */
[----:B--2---:R-:W-:-:S02]  /*62c60*/  IMAD.MOV.U32 R127, RZ, RZ, R240 ;  /* 0x000000ffff7f7224 */ /* 0x004fc400078e00f0 */
[----:B---3--:R-:W-:Y:S02]  /*62c70*/  IMAD.MOV.U32 R126, RZ, RZ, R241 ;  /* 0x000000ffff7e7224 */ /* 0x008fe400078e00f1 */
[----:B----4-:R-:W-:Y:S02]  /*62c80*/  IMAD.MOV.U32 R125, RZ, RZ, R242 ;  /* 0x000000ffff7d7224 */ /* 0x010fe400078e00f2 */
[----:B-----5:R-:W-:Y:S02]  /*62c90*/  IMAD.MOV.U32 R124, RZ, RZ, R243 ;  /* 0x000000ffff7c7224 */ /* 0x020fe400078e00f3 */
[----:B------:R-:W-:Y:S02]  /*62ca0*/  IMAD.MOV.U32 R243, RZ, RZ, R236 ;  /* 0x000000fffff37224 */ /* 0x000fe400078e00ec */
[----:B------:R-:W2:Y:S01]  /*62cb0*/  LDL.LU R236, [R1+0x1a0] ;  /* 0x0001a00001ec7983 */ /* 0x000ea20000300800 */
[----:B------:R-:W-:Y:S01]  /*62cc0*/  MOV R241, R238 ;  /* 0x000000ee00f17202 */ /* 0x000fe20000000f00 */
[----:B------:R-:W-:-:S02]  /*62cd0*/  IMAD.MOV.U32 R240, RZ, RZ, R239 ;  /* 0x000000fffff07224 */ /* 0x000fc400078e00ef */
[----:B------:R-:W-:Y:S02]  /*62ce0*/  IMAD.MOV.U32 R242, RZ, RZ, R237 ;  /* 0x000000fffff27224 */ /* 0x000fe400078e00ed */
        /* <DEDUP_REMOVED lines=34> */
[----:B------:R-:W4:Y:S01]  /*62f10*/  LDL.LU R251, [R1+0x1b90] ;  /* 0x001b900001fb7983 */ /* 0x000f220000300800 */
        /* <DEDUP_REMOVED lines=11> */
[----:B------:R-:W4:Y:S01]  /*62fd0*/  LDL.LU R252, [R1+0x1b8c] ;  /* 0x001b8c0001fc7983 */ /* 0x000f220000300800 */
[----:B------:R-:W-:-:S03]  /*62fe0*/  IMAD.MOV.U32 R63, RZ, RZ, R3 ;  /* 0x000000ffff3f7224 */ /* 0x000fc600078e0003 */
[----:B------:R-:W4:Y:S01]  /*62ff0*/  LDL.LU R3, [R1+0x1b88] ;  /* 0x001b880001037983 */ /* 0x000f220000300800 */
[C---:B------:R-:W-:Y:S08]  /*63000*/  HMMA.1688.F32.TF32 R56, R72.reuse, R172, R56 ;  /* 0x000000ac4838723c */ /* 0x040ff00000081038 */
[C---:B------:R-:W-:Y:S08]  /*63010*/  HMMA.1688.F32.TF32 R136, R72.reuse, R168, R136 ;  /* 0x000000a84888723c */ /* 0x040ff00000081088 */
[----:B------:R-:W-:Y:S08]  /*63020*/  HMMA.1688.F32.TF32 R128, R72, R164, R128 ;  /* 0x000000a44880723c */ /* 0x000ff00000081080 */
[C---:B--2---:R-:W-:Y:S08]  /*63030*/  HMMA.1688.F32.TF32 R236, R76.reuse, R160, R236 ;  /* 0x000000a04cec723c */ /* 0x044ff000000810ec */
[----:B---3--:R-:W-:Y:S08]  /*63040*/  HMMA.1688.F32.TF32 R76, R76, R152, R144 ;  /* 0x000000984c4c723c */ /* 0x008ff00000081090 */
[C---:B------:R-:W-:Y:S11]  /*63050*/  HMMA.1688.F32.TF32 R144, R72.reuse, R196, R124 ;  /* 0x000000c44890723c */ /* 0x040ff6000008107c */
[----:B------:R-:W-:Y:S11]  /*63060*/  @!UPT UIADD3 URZ, URZ, URZ, URZ ;  /* 0x0000003f3f3ff290 */ /* 0x000ff6000fffe03f */
[----:B------:R-:W-:Y:S02]  /*63070*/  @!UPT UIADD3 URZ, URZ, URZ, URZ ;  /* 0x0000003f3f3ff290 */ /* 0x000fe4000fffe03f */
[----:B------:R-:W-:Y:S01]  /*63080*/  IMAD.MOV.U32 R126, RZ, RZ, R144 ;  /* 0x000000ffff7e7224 */ /* 0x000fe200078e0090 */
[----:B------:R-:W-:Y:S01]  /*63090*/  MOV R196, R147 ;  /* 0x0000009300c47202 */ /* 0x000fe20000000f00 */
[----:B------:R-:W-:Y:S02]  /*630a0*/  IMAD.MOV.U32 R127, RZ, RZ, R145 ;  /* 0x000000ffff7f7224 */ /* 0x000fe400078e0091 */
[----:B------:R-:W-:Y:S01]  /*630b0*/  IMAD.MOV.U32 R197, RZ, RZ, R146 ;  /* 0x000000ffffc57224 */ /* 0x000fe200078e0092 */
[C---:B-----5:R-:W-:Y:S08]  /*630c0*/  HMMA.1688.F32.TF32 R148, R72.reuse, R184, R148 ;  /* 0x000000b84894723c */ /* 0x060ff00000081094 */
[C---:B----4-:R-:W-:Y:S08]  /*630d0*/  HMMA.1688.F32.TF32 R132, R72.reuse, R180, R132 ;  /* 0x000000b44884723c */ /* 0x050ff00000081084 */
[C---:B------:R-:W-:Y:S08]  /*630e0*/  HMMA.1688.F32.TF32 R68, R72.reuse, R188, R68 ;  /* 0x000000bc4844723c */ /* 0x040ff00000081044 */
[C---:B------:R-:W-:Y:S08]  /*630f0*/  HMMA.1688.F32.TF32 R144, R72.reuse, R192, R248 ;  /* 0x000000c04890723c */ /* 0x040ff000000810f8 */
[C---:B------:R-:W-:Y:S11]  /*63100*/  HMMA.1688.F32.TF32 R112, R72.reuse, R116, R112 ;  /* 0x000000744870723c */ /* 0x040ff60000081070 */
[----:B------:R-:W-:Y:S05]  /*63110*/  @!UPT UIADD3 URZ, URZ, URZ, URZ ;  /* 0x0000003f3f3ff290 */ /* 0x000fea000fffe03f */
[----:B------:R-:W-:Y:S02]  /*63120*/  IMAD.MOV.U32 R124, RZ, RZ, R144 ;  /* 0x000000ffff7c7224 */ /* 0x000fe400078e0090 */
[----:B------:R-:W-:Y:S02]  /*63130*/  IMAD.MOV.U32 R125, RZ, RZ, R145 ;  /* 0x000000ffff7d7224 */ /* 0x000fe400078e0091 */
[----:B------:R-:W-:Y:S02]  /*63140*/  IMAD.MOV.U32 R193, RZ, RZ, R146 ;  /* 0x000000ffffc17224 */ /* 0x000fe400078e0092 */
[----:B------:R-:W-:Y:S02]  /*63150*/  IMAD.MOV.U32 R192, RZ, RZ, R147 ;  /* 0x000000ffffc07224 */ /* 0x000fe400078e0093 */
[C---:B------:R-:W-:Y:S08]  /*63160*/  HMMA.1688.F32.TF32 R144, R72.reuse, R120, R84 ;  /* 0x000000784890723c */ /* 0x040ff00000081054 */
[C---:B------:R-:W-:Y:S11]  /*63170*/  HMMA.1688.F32.TF32 R4, R72.reuse, R176, R4 ;  /* 0x000000b04804723c */ /* 0x040ff60000081004 */
[----:B------:R-:W-:Y:S05]  /*63180*/  @!UPT UIADD3 URZ, URZ, URZ, URZ ;  /* 0x0000003f3f3ff290 */ /* 0x000fea000fffe03f */
[----:B------:R-:W-:Y:S01]  /*63190*/  IMAD.MOV.U32 R86, RZ, RZ, R146 ;  /* 0x000000ffff567224 */ /* 0x000fe200078e0092 */
[----:B------:R-:W-:Y:S01]  /*631a0*/  MOV R85, R145 ;  /* 0x0000009100557202 */ /* 0x000fe20000000f00 */
[----:B------:R-:W-:Y:S02]  /*631b0*/  IMAD.MOV.U32 R87, RZ, RZ, R147 ;  /* 0x000000ffff577224 */ /* 0x000fe400078e0093 */
[----:B------:R-:W-:Y:S01]  /*631c0*/  IMAD.MOV.U32 R84, RZ, RZ, R144 ;  /* 0x000000ffff547224 */ /* 0x000fe200078e0090 */
[----:B------:R-:W2:Y:S04]  /*631d0*/  LDL.LU.64 R146, [R1+0x1b80] ;  /* 0x001b800001927983 */ /* 0x000ea80000300a00 */
[----:B------:R-:W2:Y:S04]  /*631e0*/  LDL.LU.64 R144, [R1+0x1b78] ;  /* 0x001b780001907983 */ /* 0x000ea80000300a00 */
[----:B------:R-:W-:Y:S04]  /*631f0*/  STL.64 [R1+0xf0], R112 ;  /* 0x0000f07001007387 */ /* 0x000fe80000100a00 */
[----:B------:R1:W-:Y:S01]  /*63200*/  STL.64 [R1+0xf8], R114 ;  /* 0x0000f87201007387 */ /* 0x0003e20000100a00 */
[----:B------:R-:W-:Y:S03]  /*63210*/  HMMA.1688.F32.TF32 R60, R72, R160, R60 ;  /* 0x000000a0483c723c */ /* 0x000fe6000008103c */
[----:B------:R-:W-:Y:S04]  /*63220*/  LDS R249, [R252+0x86800] ;  /* 0x08680000fcf97984 */ /* 0x000fe80000000800 */
[----:B------:R-:W-:Y:S04]  /*63230*/  LDS R248, [R3+0x86800] ;  /* 0x0868000003f87984 */ /* 0x000fe80000000800 */
[----:B-1----:R-:W3:Y:S04]  /*63240*/  LDL.LU.64 R114, [R1+0x1b70] ;  /* 0x001b700001727983 */ /* 0x002ee80000300a00 */
[----:B------:R-:W3:Y:S04]  /*63250*/  LDL.LU.64 R112, [R1+0x1b68] ;  /* 0x001b680001707983 */ /* 0x000ee80000300a00 */
[----:B------:R-:W-:Y:S04]  /*63260*/  STL.64 [R1+0xe0], R68 ;  /* 0x0000e04401007387 */ /* 0x000fe80000100a00 */
[----:B------:R1:W-:Y:S04]  /*63270*/  STL.64 [R1+0xe8], R70 ;  /* 0x0000e84601007387 */ /* 0x0003e80000100a00 */
[----:B------:R-:W-:Y:S04]  /*63280*/  LDS R250, [R3+0x86c00] ;  /* 0x086c000003fa7984 */ /* 0x000fe80000000800 */
[----:B------:R-:W4:Y:S04]  /*63290*/  LDS R251, [R252+0x86c00] ;  /* 0x086c0000fcfb7984 */ /* 0x000f280000000800 */
[----:B-1----:R-:W5:Y:S04]  /*632a0*/  LDL.LU.64 R70, [R1+0x1b60] ;  /* 0x001b600001467983 */ /* 0x002f680000300a00 */
[----:B------:R-:W-:Y:S04]  /*632b0*/  STL.64 [R1+0xd0], R148 ;  /* 0x0000d09401007387 */ /* 0x000fe80000100a00 */
[----:B------:R1:W-:Y:S04]  /*632c0*/  STL.64 [R1+0xd8], R150 ;  /* 0x0000d89601007387 */ /* 0x0003e80000100a00 */
[----:B-1----:R-:W2:Y:S04]  /*632d0*/  LDL.LU.64 R150, [R1+0x1b58] ;  /* 0x001b580001967983 */ /* 0x002ea80000300a00 */
[----:B------:R-:W2:Y:S04]  /*632e0*/  LDL.LU.64 R148, [R1+0x1b50] ;  /* 0x001b500001947983 */ /* 0x000ea80000300a00 */
[----:B------:R-:W-:Y:S04]  /*632f0*/  STL.64 [R1+0xc0], R132 ;  /* 0x0000c08401007387 */ /* 0x000fe80000100a00 */
[----:B------:R1:W-:Y:S04]  /*63300*/  STL.64 [R1+0xc8], R134 ;  /* 0x0000c88601007387 */ /* 0x0003e80000100a00 */
[----:B-1----:R-:W5:Y:S04]  /*63310*/  LDL.LU.64 R134, [R1+0x1b48] ;  /* 0x001b480001867983 */ /* 0x002f680000300a00 */
[----:B------:R-:W5:Y:S04]  /*63320*/  LDL.LU.64 R132, [R1+0x1b40] ;  /* 0x001b400001847983 */ /* 0x000f680000300a00 */
[----:B------:R-:W-:Y:S04]  /*63330*/  STL.64 [R1+0x50], R4 ;  /* 0x0000500401007387 */ /* 0x000fe80000100a00 */
[----:B------:R1:W-:Y:S04]  /*63340*/  STL.64 [R1+0x58], R6 ;  /* 0x0000580601007387 */ /* 0x0003e80000100a00 */
[----:B-1----:R-:W2:Y:S04]  /*63350*/  LDL.LU.64 R6, [R1+0x1b38] ;  /* 0x001b380001067983 */ /* 0x002ea80000300a00 */
        /* <DEDUP_REMOVED lines=16> */
[C---:B----4-:R-:W-:Y:S11]  /*63460*/  HMMA.1688.F32.TF32 R16, R248.reuse, R118, R16 ;  /* 0x00000076f810723c */ /* 0x050ff60000081010 */
[----:B------:R-:W-:Y:S11]  /*63470*/  @!UPT UIADD3 URZ, URZ, URZ, URZ ;  /* 0x0000003f3f3ff290 */ /* 0x000ff6000fffe03f */
[----:B------:R-:W-:Y:S02]  /*63480*/  @!UPT UIADD3 URZ, URZ, URZ, URZ ;  /* 0x0000003f3f3ff290 */ /* 0x000fe4000fffe03f */
[----:B------:R-:W-:Y:S02]  /*63490*/  IMAD.MOV.U32 R116, RZ, RZ, R16 ;  /* 0x000000ffff747224 */ /* 0x000fe400078e0010 */
[----:B------:R-:W-:Y:S02]  /*634a0*/  IMAD.MOV.U32 R117, RZ, RZ, R17 ;  /* 0x000000ffff757224 */ /* 0x000fe400078e0011 */
[----:B------:R-:W-:Y:S02]  /*634b0*/  IMAD.MOV.U32 R181, RZ, RZ, R18 ;  /* 0x000000ffffb57224 */ /* 0x000fe400078e0012 */
[----:B------:R-:W-:Y:S01]  /*634c0*/  IMAD.MOV.U32 R180, RZ, RZ, R19 ;  /* 0x000000ffffb47224 */ /* 0x000fe200078e0013 */
[C---:B---3--:R-:W-:Y:S11]  /*634d0*/  HMMA.1688.F32.TF32 R112, R248.reuse, R198, R112 ;  /* 0x000000c6f870723c */ /* 0x048ff60000081070 */
[----:B------:R-:W-:Y:S11]  /*634e0*/  @!UPT UIADD3 URZ, URZ, URZ, URZ ;  /* 0x0000003f3f3ff290 */ /* 0x000ff6000fffe03f */
[----:B------:R-:W-:Y:S02]  /*634f0*/  @!UPT UIADD3 URZ, URZ, URZ, URZ ;  /* 0x0000003f3f3ff290 */ /* 0x000fe4000fffe03f */
[----:B------:R-:W-:Y:S01]  /*63500*/  MOV R177, R112 ;  /* 0x0000007000b17202 */ /* 0x000fe20000000f00 */
[----:B------:R-:W-:Y:S02]  /*63510*/  IMAD.MOV.U32 R176, RZ, RZ, R113 ;  /* 0x000000ffffb07224 */ /* 0x000fe400078e0071 */
[----:B------:R-:W-:Y:S02]  /*63520*/  IMAD.MOV.U32 R173, RZ, RZ, R114 ;  /* 0x000000ffffad7224 */ /* 0x000fe400078e0072 */
[----:B------:R-:W-:Y:S02]  /*63530*/  IMAD.MOV.U32 R172, RZ, RZ, R115 ;  /* 0x000000ffffac7224 */ /* 0x000fe400078e0073 */
[C---:B------:R-:W-:Y:S08]  /*63540*/  HMMA.1688.F32.TF32 R112, R248.reuse, R122, R12 ;  /* 0x0000007af870723c */ /* 0x040ff0000008100c */
[C---:B------:R-:W-:Y:S11]  /*63550*/  HMMA.1688.F32.TF32 R12, R248.reuse, R190, R20 ;  /* 0x000000bef80c723c */ /* 0x040ff60000081014 */
[----:B------:R-:W-:Y:S11]  /*63560*/  @!UPT UIADD3 URZ, URZ, URZ, URZ ;  /* 0x0000003f3f3ff290 */ /* 0x000ff6000fffe03f */
[----:B------:R-:W-:Y:S02]  /*63570*/  @!UPT UIADD3 URZ, URZ, URZ, URZ ;  /* 0x0000003f3f3ff290 */ /* 0x000fe4000fffe03f */
[----:B------:R-:W-:Y:S01]  /*63580*/  MOV R120, R12 ;  /* 0x0000000c00787202 */ /* 0x000fe20000000f00 */
[----:B------:R-:W-:Y:S02]  /*63590*/  IMAD.MOV.U32 R121, RZ, RZ, R13 ;  /* 0x000000ffff797224 */ /* 0x000fe400078e000d */
[----:B------:R-:W-:Y:S02]  /*635a0*/  IMAD.MOV.U32 R185, RZ, RZ, R14 ;  /* 0x000000ffffb97224 */ /* 0x000fe400078e000e */
[----:B------:R-:W-:Y:S02]  /*635b0*/  IMAD.MOV.U32 R184, RZ, RZ, R15 ;  /* 0x000000ffffb87224 */ /* 0x000fe400078e000f */
[----:B------:R-:W-:Y:S08]  /*635c0*/  HMMA.1688.F32.TF32 R12, R248, R186, R24 ;  /* 0x000000baf80c723c */ /* 0x000ff00000081018 */
[----:B--2---:R-:W-:Y:S11]  /*635d0*/  HMMA.1688.F32.TF32 R60, R72, R156, R60 ;  /* 0x0000009c483c723c */ /* 0x004ff6000008103c */
[----:B------:R-:W-:Y:S11]  /*635e0*/  @!UPT UIADD3 URZ, URZ, URZ, URZ ;  /* 0x0000003f3f3ff290 */ /* 0x000ff6000fffe03f */
[----:B------:R-:W-:Y:S01]  /*635f0*/  @!UPT UIADD3 URZ, URZ, URZ, URZ ;  /* 0x0000003f3f3ff290 */ /* 0x000fe2000fffe03f */
[----:B------:R-:W-:Y:S01]  /*63600*/  STL [R1], R60 ;  /* 0x0000003c01007387 */ /* 0x000fe20000100800 */
[----:B------:R-:W-:Y:S02]  /*63610*/  IMAD.MOV.U32 R69, RZ, RZ, R61 ;  /* 0x000000ffff457224 */ /* 0x000fe400078e003d */
[----:B------:R-:W-:Y:S01]  /*63620*/  IMAD.MOV.U32 R68, RZ, RZ, R62 ;  /* 0x000000ffff447224 */ /* 0x000fe200078e003e */
[----:B------:R-:W-:Y:S01]  /*63630*/  LDS R60, [R3+0x86880] ;  /* 0x08688000033c7984 */ /* 0x000fe20000000800 */
[----:B------:R-:W-:-:S03]  /*63640*/  IMAD.MOV.U32 R0, RZ, RZ, R63 ;  /* 0x000000ffff007224 */ /* 0x000fc600078e003f */
[----:B------:R-:W-:Y:S04]  /*63650*/  LDS R62, [R3+0x86c80] ;  /* 0x086c8000033e7984 */ /* 0x000fe80000000800 */
[----:B------:R-:W-:Y:S04]  /*63660*/  LDS R61, [R252+0x86880] ;  /* 0x08688000fc3d7984 */ /* 0x000fe80000000800 */
[----:B------:R-:W1:Y:S01]  /*63670*/  LDS R63, [R252+0x86c80] ;  /* 0x086c8000fc3f7984 */ /* 0x000e620000000800 */
[----:B------:R-:W-:Y:S08]  /*63680*/  HMMA.1688.F32.TF32 R128, R72, R152, R128 ;  /* 0x000000984880723c */ /* 0x000ff00000081080 */
[----:B------:R-:W-:Y:S01]  /*63690*/  HMMA.1688.F32.TF32 R72, R248, R194, R144 ;  /* 0x000000c2f848723c */ /* 0x000fe20000081090 */
[----:B------:R-:W-:Y:S04]  /*636a0*/  STL [R1+0x1a40], R172 ;  /* 0x001a40ac01007387 */ /* 0x000fe80000100800 */
[----:B------:R-:W-:Y:S04]  /*636b0*/  STL [R1+0x1a3c], R173 ;  /* 0x001a3cad01007387 */ /* 0x000fe80000100800 */
[----:B------:R-:W-:Y:S04]  /*636c0*/  STL [R1+0x1a38], R176 ;  /* 0x001a38b001007387 */ /* 0x000fe80000100800 */
[----:B------:R-:W-:Y:S11]  /*636d0*/  STL [R1+0x1a34], R177 ;  /* 0x001a34b101007387 */ /* 0x000ff60000100800 */
[----:B------:R-:W-:Y:S01]  /*636e0*/  IMAD.MOV.U32 R164, RZ, RZ, R75 ;  /* 0x000000ffffa47224 */ /* 0x000fe200078e004b */
[----:B------:R-:W-:Y:S01]  /*636f0*/  MOV R165, R74 ;  /* 0x0000004a00a57202 */ /* 0x000fe20000000f00 */
[----:B------:R-:W-:Y:S01]  /*63700*/  IMAD.MOV.U32 R168, RZ, RZ, R73 ;  /* 0x000000ffffa87224 */ /* 0x000fe200078e0049 */
[C---:B-1----:R-:W-:Y:S01]  /*63710*/  HMMA.1688.F32.TF32 R24, R60.reuse, R198, R200 ;  /* 0x000000c63c18723c */ /* 0x042fe200000810c8 */
[----:B------:R-:W-:Y:S01]  /*63720*/  IMAD.MOV.U32 R169, RZ, RZ, R72 ;  /* 0x000000ffffa97224 */ /* 0x000fe200078e0048 */
[----:B------:R-:W-:Y:S06]  /*63730*/  STL [R1+0x1a50], R164 ;  /* 0x001a50a401007387 */ /* 0x000fec0000100800 */
[C---:B------:R-:W-:Y:S01]  /*63740*/  HMMA.1688.F32.TF32 R20, R60.reuse, R194, R204 ;  /* 0x000000c23c14723c */ /* 0x040fe200000810cc */
[----:B------:R-:W-:Y:S04]  /*63750*/  STL [R1+0x1a4c], R165 ;  /* 0x001a4ca501007387 */ /* 0x000fe80000100800 */
[----:B------:R-:W-:Y:S03]  /*63760*/  STL [R1+0x1a48], R168 ;  /* 0x001a48a801007387 */ /* 0x000fe60000100800 */
        /* <DEDUP_REMOVED lines=14> */
[----:B------:R-:W2:Y:S04]  /*63850*/  LDL R4, [R1+0x470] ;  /* 0x0004700001047983 */ /* 0x000ea80000100800 */
[----:B------:R-:W3:Y:S04]  /*63860*/  LDL R5, [R1+0x474] ;  /* 0x0004740001057983 */ /* 0x000ee80000100800 */
[----:B------:R-:W-:Y:S04]  /*63870*/  STL.64 [R1+0x1f0], R24 ;  /* 0x0001f01801007387 */ /* 0x000fe80000100a00 */
[----:B------:R1:W-:Y:S04]  /*63880*/  STL.64 [R1+0x1f8], R26 ;  /* 0x0001f81a01007387 */ /* 0x0003e80000100a00 */
[----:B------:R-:W-:Y:S04]  /*63890*/  STL.64 [R1+0x200], R20 ;  /* 0x0002001401007387 */ /* 0x000fe80000100a00 */
[----:B------:R4:W-:Y:S01]  /*638a0*/  STL.64 [R1+0x208], R22 ;  /* 0x0002081601007387 */ /* 0x0009e20000100a00 */
[C---:B-1----:R-:W-:Y:S03]  /*638b0*/  HMMA.1688.F32.TF32 R24, R60.reuse, R118, R80 ;  /* 0x000000763c18723c */ /* 0x042fe60000081050 */
[----:B------:R-:W-:Y:S01]  /*638c0*/  STL.64 [R1+0x2c0], R16 ;  /* 0x0002c01001007387 */ /* 0x000fe20000100a00 */
[----:B------:R-:W-:Y:S01]  /*638d0*/  IMAD.MOV.U32 R161, RZ, RZ, R12 ;  /* 0x000000ffffa17224 */ /* 0x000fe200078e000c */
[----:B------:R-:W-:Y:S01]  /*638e0*/  MOV R157, R14 ;  /* 0x0000000e009d7202 */ /* 0x000fe20000000f00 */
[----:B------:R-:W-:Y:S01]  /*638f0*/  IMAD.MOV.U32 R160, RZ, RZ, R13 ;  /* 0x000000ffffa07224 */ /* 0x000fe200078e000d */
[----:B------:R1:W-:Y:S01]  /*63900*/  STL.64 [R1+0x2c8], R18 ;  /* 0x0002c81201007387 */ /* 0x0003e20000100a00 */
[----:B----4-:R-:W-:Y:S01]  /*63910*/  HMMA.1688.F32.TF32 R20, R60, R190, R208 ;  /* 0x000000be3c14723c */ /* 0x010fe200000810d0 */
[----:B------:R-:W-:-:S07]  /*63920*/  IMAD.MOV.U32 R156, RZ, RZ, R15 ;  /* 0x000000ffff9c7224 */ /* 0x000fce00078e000f */
[----:B------:R-:W-:Y:S08]  /*63930*/  HMMA.1688.F32.TF32 R12, R248, R182, R28 ;  /* 0x000000b6f80c723c */ /* 0x000ff0000008101c */
[C---:B-1----:R-:W-:Y:S01]  /*63940*/  HMMA.1688.F32.TF32 R16, R60.reuse, R186, R212 ;  /* 0x000000ba3c10723c */ /* 0x042fe200000810d4 */
[----:B------:R-:W-:Y:S04]  /*63950*/  STL.64 [R1+0x2a0], R24 ;  /* 0x0002a01801007387 */ /* 0x000fe80000100a00 */
[----:B------:R1:W-:Y:S04]  /*63960*/  STL.64 [R1+0x2a8], R26 ;  /* 0x0002a81a01007387 */ /* 0x0003e80000100a00 */
[----:B------:R-:W-:Y:S04]  /*63970*/  STL.64 [R1+0x290], R20 ;  /* 0x0002901401007387 */ /* 0x000fe80000100a00 */
[----:B------:R4:W-:Y:S01]  /*63980*/  STL.64 [R1+0x298], R22 ;  /* 0x0002981601007387 */ /* 0x0009e20000100a00 */
[----:B-1----:R-:W-:Y:S02]  /*63990*/  HMMA.1688.F32.TF32 R24, R60, R182, R216 ;  /* 0x000000b63c18723c */ /* 0x002fe400000810d8 */
[----:B------:R-:W-:-:S02]  /*639a0*/  IMAD.MOV.U32 R176, RZ, RZ, R12 ;  /* 0x000000ffffb07224 */ /* 0x000fc400078e000c */
[----:B------:R-:W-:-:S05]  /*639b0*/  IMAD.MOV.U32 R177, RZ, RZ, R13 ;  /* 0x000000ffffb17224 */ /* 0x000fca00078e000d */
[----:B------:R-:W-:Y:S01]  /*639c0*/  STL.64 [R1+0x280], R16 ;  /* 0x0002801001007387 */ /* 0x000fe20000100a00 */
[----:B----4-:R-:W-:Y:S01]  /*639d0*/  HMMA.1688.F32.TF32 R20, R60, R178, R220 ;  /* 0x000000b23c14723c */ /* 0x010fe200000810dc */
[----:B------:R-:W-:Y:S02]  /*639e0*/  IMAD.MOV.U32 R189, RZ, RZ, R14 ;  /* 0x000000ffffbd7224 */ /* 0x000fe400078e000e */
[----:B------:R1:W-:Y:S01]  /*639f0*/  STL.64 [R1+0x288], R18 ;  /* 0x0002881201007387 */ /* 0x0003e20000100a00 */
[----:B------:R-:W-:-:S04]  /*63a00*/  IMAD.MOV.U32 R188, RZ, RZ, R15 ;  /* 0x000000ffffbc7224 */ /* 0x000fc800078e000f */
[----:B------:R-:W-:Y:S08]  /*63a10*/  HMMA.1688.F32.TF32 R12, R248, R178, R32 ;  /* 0x000000b2f80c723c */ /* 0x000ff00000081020 */
[C---:B-1----:R-:W-:Y:S01]  /*63a20*/  HMMA.1688.F32.TF32 R16, R60.reuse, R174, R224 ;  /* 0x000000ae3c10723c */ /* 0x042fe200000810e0 */
[----:B------:R-:W-:Y:S04]  /*63a30*/  STL.64 [R1+0x270], R24 ;  /* 0x0002701801007387 */ /* 0x000fe80000100a00 */
[----:B------:R1:W-:Y:S04]  /*63a40*/  STL.64 [R1+0x278], R26 ;  /* 0x0002781a01007387 */ /* 0x0003e80000100a00 */
[----:B------:R-:W-:Y:S01]  /*63a50*/  STL.64 [R1+0x260], R20 ;  /* 0x0002601401007387 */ /* 0x000fe20000100a00 */
[C---:B------:R-:W-:Y:S03]  /*63a60*/  HMMA.1688.F32.TF32 R212, R60.reuse, R158, R240 ;  /* 0x0000009e3cd4723c */ /* 0x040fe600000810f0 */
[----:B------:R4:W-:Y:S05]  /*63a70*/  STL.64 [R1+0x268], R22 ;  /* 0x0002681601007387 */ /* 0x0009ea0000100a00 */
[----:B-1----:R-:W-:Y:S01]  /*63a80*/  HMMA.1688.F32.TF32 R24, R60, R170, R228 ;  /* 0x000000aa3c18723c */ /* 0x002fe200000810e4 */
[----:B------:R-:W-:Y:S01]  /*63a90*/  MOV R168, R12 ;  /* 0x0000000c00a87202 */ /* 0x000fe20000000f00 */
[----:B------:R-:W-:-:S03]  /*63aa0*/  IMAD.MOV.U32 R169, RZ, RZ, R13 ;  /* 0x000000ffffa97224 */ /* 0x000fc600078e000d */
[----:B------:R-:W-:Y:S03]  /*63ab0*/  STL.64 [R1+0x250], R16 ;  /* 0x0002501001007387 */ /* 0x000fe60000100a00 */
[----:B----4-:R-:W-:Y:S01]  /*63ac0*/  HMMA.1688.F32.TF32 R20, R60, R166, R232 ;  /* 0x000000a63c14723c */ /* 0x010fe200000810e8 */
[----:B------:R1:W-:Y:S01]  /*63ad0*/  STL.64 [R1+0x258], R18 ;  /* 0x0002581201007387 */ /* 0x0003e20000100a00 */
[----:B------:R-:W-:Y:S02]  /*63ae0*/  IMAD.MOV.U32 R172, RZ, RZ, R14 ;  /* 0x000000ffffac7224 */ /* 0x000fe400078e000e */
[----:B------:R-:W-:-:S04]  /*63af0*/  IMAD.MOV.U32 R173, RZ, RZ, R15 ;  /* 0x000000ffffad7224 */ /* 0x000fc800078e000f */
[----:B------:R-:W-:Y:S08]  /*63b00*/  HMMA.1688.F32.TF32 R12, R248, R174, R36 ;  /* 0x000000aef80c723c */ /* 0x000ff00000081024 */
[----:B-1----:R-:W-:Y:S01]  /*63b10*/  HMMA.1688.F32.TF32 R16, R60, R162, R236 ;  /* 0x000000a23c10723c */ /* 0x002fe200000810ec */
[----:B------:R-:W-:Y:S04]  /*63b20*/  STL.64 [R1+0x240], R24 ;  /* 0x0002401801007387 */ /* 0x000fe80000100a00 */
[----:B------:R-:W-:Y:S04]  /*63b30*/  STL.64 [R1+0x248], R26 ;  /* 0x0002481a01007387 */ /* 0x000fe80000100a00 */
[----:B------:R-:W-:Y:S04]  /*63b40*/  STL.64 [R1+0x230], R20 ;  /* 0x0002301401007387 */ /* 0x000fe80000100a00 */
[----:B------:R-:W-:Y:S04]  /*63b50*/  STL.64 [R1+0x238], R22 ;  /* 0x0002381601007387 */ /* 0x000fe80000100a00 */
[----:B------:R-:W-:Y:S01]  /*63b60*/  STL [R1+0x1a10], R212 ;  /* 0x001a10d401007387 */ /* 0x000fe20000100800 */
[----:B------:R-:W-:Y:S01]  /*63b70*/  IMAD.MOV.U32 R152, RZ, RZ, R12 ;  /* 0x000000ffff987224 */ /* 0x000fe200078e000c */
[----:B------:R-:W-:Y:S01]  /*63b80*/  MOV R164, R14 ;  /* 0x0000000e00a47202 */ /* 0x000fe20000000f00 */
[----:B------:R-:W-:-:S03]  /*63b90*/  IMAD.MOV.U32 R153, RZ, RZ, R13 ;  /* 0x000000ffff997224 */ /* 0x000fc600078e000d */
[----:B------:R-:W-:Y:S01]  /*63ba0*/  STL.64 [R1+0x220], R16 ;  /* 0x0002201001007387 */ /* 0x000fe20000100a00 */
[----:B------:R-:W-:-:S03]  /*63bb0*/  IMAD.MOV.U32 R165, RZ, RZ, R15 ;  /* 0x000000ffffa57224 */ /* 0x000fc600078e000f */
[----:B------:R1:W-:Y:S01]  /*63bc0*/  STL.64 [R1+0x228], R18 ;  /* 0x0002281201007387 */ /* 0x0003e20000100a00 */
[----:B------:R-:W-:Y:S08]  /*63bd0*/  HMMA.1688.F32.TF32 R12, R248, R170, R40 ;  /* 0x000000aaf80c723c */ /* 0x000ff00000081028 */
[----:B-1----:R-:W-:Y:S01]  /*63be0*/  HMMA.1688.F32.TF32 R16, R60, R154, R76 ;  /* 0x0000009a3c10723c */ /* 0x002fe2000008104c */
[----:B------:R-:W-:Y:S04]  /*63bf0*/  STL [R1+0x1a0c], R213 ;  /* 0x001a0cd501007387 */ /* 0x000fe80000100800 */
[----:B------:R-:W-:Y:S04]  /*63c00*/  STL [R1+0x1a08], R214 ;  /* 0x001a08d601007387 */ /* 0x000fe80000100800 */
[----:B------:R-:W-:Y:S04]  /*63c10*/  STL [R1+0x1a04], R215 ;  /* 0x001a04d701007387 */ /* 0x000fe80000100800 */
[----:B------:R-:W4:Y:S03]  /*63c20*/  LDL.LU R40, [R1+0x3d0] ;  /* 0x0003d00001287983 */ /* 0x000f260000300800 */
[----:B------:R-:W-:-:S02]  /*63c30*/  IMAD.MOV.U32 R112, RZ, RZ, R12 ;  /* 0x000000ffff707224 */ /* 0x000fc400078e000c */
[----:B------:R-:W-:Y:S02]  /*63c40*/  IMAD.MOV.U32 R113, RZ, RZ, R13 ;  /* 0x000000ffff717224 */ /* 0x000fe400078e000d */
[----:B------:R-:W-:Y:S02]  /*63c50*/  IMAD.MOV.U32 R114, RZ, RZ, R14 ;  /* 0x000000ffff727224 */ /* 0x000fe400078e000e */
[----:B------:R-:W-:Y:S01]  /*63c60*/  IMAD.MOV.U32 R115, RZ, RZ, R15 ;  /* 0x000000ffff737224 */ /* 0x000fe200078e000f */
[----:B------:R1:W-:Y:S01]  /*63c70*/  STL.64 [R1+0x210], R16 ;  /* 0x0002101001007387 */ /* 0x0003e20000100a00 */
[----:B------:R-:W-:Y:S03]  /*63c80*/  HMMA.1688.F32.TF32 R12, R248, R166, R44 ;  /* 0x000000a6f80c723c */ /* 0x000fe6000008102c */
[----:B------:R1:W-:Y:S04]  /*63c90*/  STL.64 [R1+0x218], R18 ;  /* 0x0002181201007387 */ /* 0x0003e80000100a00 */
[----:B------:R-:W4:Y:S01]  /*63ca0*/  LDL.LU R41, [R1+0x3d4] ;  /* 0x0003d40001297983 */ /* 0x000f220000300800 */
[----:B------:R-:W-:Y:S01]  /*63cb0*/  MOV R44, R97 ;  /* 0x00000061002c7202 */ /* 0x000fe20000000f00 */
[----:B------:R-:W-:-:S02]  /*63cc0*/  IMAD.MOV.U32 R45, RZ, RZ, R98 ;  /* 0x000000ffff2d7224 */ /* 0x000fc400078e0062 */
[----:B------:R-:W4:Y:S01]  /*63cd0*/  LDL.LU R42, [R1+0x3d8] ;  /* 0x0003d800012a7983 */ /* 0x000f220000300800 */
[----:B------:R-:W-:-:S03]  /*63ce0*/  IMAD.MOV.U32 R46, RZ, RZ, R99 ;  /* 0x000000ffff2e7224 */ /* 0x000fc600078e0063 */
[----:B------:R-:W4:Y:S01]  /*63cf0*/  LDL.LU R43, [R1+0x3dc] ;  /* 0x0003dc00012b7983 */ /* 0x000f220000300800 */
[----:B------:R-:W-:-:S03]  /*63d00*/  IMAD.MOV.U32 R47, RZ, RZ, R92 ;  /* 0x000000ffff2f7224 */ /* 0x000fc600078e005c */
[----:B------:R-:W4:Y:S01]  /*63d10*/  LDL.LU R97, [R1+0x1af4] ;  /* 0x001af40001617983 */ /* 0x000f220000300800 */
[----:B------:R-:W-:-:S03]  /*63d20*/  IMAD.MOV.U32 R28, RZ, RZ, R93 ;  /* 0x000000ffff1c7224 */ /* 0x000fc600078e005d */
[----:B------:R-:W4:Y:S01]  /*63d30*/  LDL.LU R98, [R1+0x1af0] ;  /* 0x001af00001627983 */ /* 0x000f220000300800 */
[----:B------:R-:W-:-:S03]  /*63d40*/  IMAD.MOV.U32 R29, RZ, RZ, R94 ;  /* 0x000000ffff1d7224 */ /* 0x000fc600078e005e */
[----:B------:R-:W4:Y:S01]  /*63d50*/  LDL.LU R99, [R1+0x1aec] ;  /* 0x001aec0001637983 */ /* 0x000f220000300800 */
[----:B------:R-:W-:-:S03]  /*63d60*/  MOV R30, R95 ;  /* 0x0000005f001e7202 */ /* 0x000fc60000000f00 */
        /* <DEDUP_REMOVED lines=18> */
[----:B------:R-:W4:Y:S04]  /*63e90*/  LDL.LU R65, [R1+0x1ac4] ;  /* 0x001ac40001417983 */ /* 0x000f280000300800 */
[----:B------:R-:W4:Y:S04]  /*63ea0*/  LDL.LU R66, [R1+0x1ac0] ;  /* 0x001ac00001427983 */ /* 0x000f280000300800 */
[----:B------:R-:W4:Y:S04]  /*63eb0*/  LDL.LU R67, [R1+0x1abc] ;  /* 0x001abc0001437983 */ /* 0x000f280000300800 */
[----:B------:R-:W4:Y:S01]  /*63ec0*/  LDL.LU R8, [R1+0x1ab8] ;  /* 0x001ab80001087983 */ /* 0x000f220000300800 */
[----:B------:R-:W-:-:S03]  /*63ed0*/  IMAD.MOV.U32 R32, RZ, RZ, R9 ;  /* 0x000000ffff207224 */ /* 0x000fc600078e0009 */
[----:B-1----:R-:W4:Y:S01]  /*63ee0*/  LDL.LU R16, [R1+0x60] ;  /* 0x0000600001107983 */ /* 0x002f220000300800 */
[----:B------:R-:W-:-:S03]  /*63ef0*/  IMAD.MOV.U32 R33, RZ, RZ, R10 ;  /* 0x000000ffff217224 */ /* 0x000fc600078e000a */
[----:B------:R-:W4:Y:S01]  /*63f00*/  LDL.LU R17, [R1+0x64] ;  /* 0x0000640001117983 */ /* 0x000f220000300800 */
[----:B------:R-:W-:-:S03]  /*63f10*/  MOV R34, R11 ;  /* 0x0000000b00227202 */ /* 0x000fc60000000f00 */
[----:B------:R-:W4:Y:S01]  /*63f20*/  LDL.LU R18, [R1+0x68] ;  /* 0x0000680001127983 */ /* 0x000f220000300800 */
[----:B------:R-:W-:-:S03]  /*63f30*/  IMAD.MOV.U32 R35, RZ, RZ, R2 ;  /* 0x000000ffff237224 */ /* 0x000fc600078e0002 */
[----:B------:R-:W4:Y:S04]  /*63f40*/  LDL.LU R19, [R1+0x6c] ;  /* 0x00006c0001137983 */ /* 0x000f280000300800 */
[----:B------:R-:W4:Y:S04]  /*63f50*/  LDL.LU R9, [R1+0x1ab4] ;  /* 0x001ab40001097983 */ /* 0x000f280000300800 */
[----:B------:R-:W4:Y:S04]  /*63f60*/  LDL.LU R10, [R1+0x1ab0] ;  /* 0x001ab000010a7983 */ /* 0x000f280000300800 */
[----:B------:R-:W4:Y:S04]  /*63f70*/  LDL.LU R11, [R1+0x1aac] ;  /* 0x001aac00010b7983 */ /* 0x000f280000300800 */
[----:B------:R-:W4:Y:S01]  /*63f80*/  LDL.LU R2, [R1+0x1aa8] ;  /* 0x001aa80001027983 */ /* 0x000f220000300800 */
[----:B------:R-:W-:Y:S01]  /*63f90*/  MOV R180, R12 ;  /* 0x0000000c00b47202 */ /* 0x000fe20000000f00 */
[----:B------:R-:W-:-:S02]  /*63fa0*/  IMAD.MOV.U32 R181, RZ, RZ, R13 ;  /* 0x000000ffffb57224 */ /* 0x000fc400078e000d */
[----:B------:R-:W-:Y:S01]  /*63fb0*/  IMAD.MOV.U32 R117, RZ, RZ, R14 ;  /* 0x000000ffff757224 */ /* 0x000fe200078e000e */
[----:B------:R-:W-:Y:S01]  /*63fc0*/  HMMA.1688.F32.TF32 R136, R248, R6, R136 ;  /* 0x00000006f888723c */ /* 0x000fe20000081088 */
[----:B------:R-:W-:Y:S01]  /*63fd0*/  IMAD.MOV.U32 R116, RZ, RZ, R15 ;  /* 0x000000ffff747224 */ /* 0x000fe200078e000f */
[----:B------:R-:W-:-:S06]  /*63fe0*/  MOV R200, R124 ;  /* 0x0000007c00c87202 */ /* 0x000fcc0000000f00 */
[C---:B-----5:R-:W-:Y:S01]  /*63ff0*/  HMMA.1688.F32.TF32 R132, R248.reuse, R70, R132 ;  /* 0x00000046f884723c */ /* 0x060fe20000081084 */
[----:B------:R-:W-:Y:S01]  /*64000*/  IMAD.MOV.U32 R201, RZ, RZ, R125 ;  /* 0x000000ffffc97224 */ /* 0x000fe200078e007d */
[----:B--2---:R-:W-:Y:S06]  /*64010*/  LDS R36, [R4+0x86800] ;  /* 0x0868000004247984 */ /* 0x004fec0000000800 */
[----:B------:R-:W-:Y:S01]  /*64020*/  HMMA.1688.F32.TF32 R144, R248, R162, R48 ;  /* 0x000000a2f890723c */ /* 0x000fe20000081030 */
[----:B------:R-:W-:Y:S01]  /*64030*/  IMAD.MOV.U32 R204, RZ, RZ, R126 ;  /* 0x000000ffffcc7224 */ /* 0x000fe200078e007e */
[----:B------:R-:W-:Y:S01]  /*64040*/  LDS R38, [R4+0x86c00] ;  /* 0x086c000004267984 */ /* 0x000fe20000000800 */
[----:B------:R-:W-:-:S03]  /*64050*/  IMAD.MOV.U32 R205, RZ, RZ, R127 ;  /* 0x000000ffffcd7224 */ /* 0x000fc600078e007f */
[----:B---3--:R-:W-:Y:S02]  /*64060*/  LDS R37, [R5+0x86800] ;  /* 0x0868000005257984 */ /* 0x008fe40000000800 */
[----:B------:R-:W-:Y:S02]  /*64070*/  HMMA.1688.F32.TF32 R12, R248, R158, R140 ;  /* 0x0000009ef80c723c */ /* 0x000fe4000008108c */
[----:B------:R-:W-:Y:S01]  /*64080*/  LDS R39, [R5+0x86c00] ;  /* 0x086c000005277984 */ /* 0x000fe20000000800 */
[----:B------:R-:W-:Y:S01]  /*64090*/  MOV R206, R197 ;  /* 0x000000c500ce7202 */ /* 0x000fe20000000f00 */
[----:B------:R-:W-:Y:S02]  /*640a0*/  IMAD.MOV.U32 R207, RZ, RZ, R196 ;  /* 0x000000ffffcf7224 */ /* 0x000fe400078e00c4 */
[----:B------:R-:W-:Y:S01]  /*640b0*/  IMAD.MOV.U32 R202, RZ, RZ, R193 ;  /* 0x000000ffffca7224 */ /* 0x000fe200078e00c1 */
[----:B------:R-:W-:Y:S01]  /*640c0*/  LDS R48, [R4+0x87080] ;  /* 0x0870800004307984 */ /* 0x000fe20000000800 */
[----:B------:R-:W-:Y:S01]  /*640d0*/  IMAD.MOV.U32 R203, RZ, RZ, R192 ;  /* 0x000000ffffcb7224 */ /* 0x000fe200078e00c0 */
[C---:B------:R-:W-:Y:S02]  /*640e0*/  HMMA.1688.F32.TF32 R148, R60.reuse, R70, R148 ;  /* 0x000000463c94723c */ /* 0x040fe40000081094 */
[----:B------:R-:W-:Y:S04]  /*640f0*/  LDS R50, [R4+0x87480] ;  /* 0x0874800004327984 */ /* 0x000fe80000000800 */
[----:B------:R-:W-:Y:S02]  /*64100*/  LDS R49, [R5+0x87080] ;  /* 0x0870800005317984 */ /* 0x000fe40000000800 */
[----:B------:R-:W-:Y:S02]  /*64110*/  HMMA.1688.F32.TF32 R56, R60, R6, R56 ;  /* 0x000000063c38723c */ /* 0x000fe40000081038 */
[----:B------:R-:W-:Y:S04]  /*64120*/  LDS R60, [R4+0x87000] ;  /* 0x08700000043c7984 */ /* 0x000fe80000000800 */
[----:B------:R-:W-:Y:S01]  /*64130*/  LDS R62, [R4+0x87400] ;  /* 0x08740000043e7984 */ /* 0x000fe20000000800 */
[----:B------:R-:W-:Y:S01]  /*64140*/  IMAD.MOV.U32 R143, RZ, RZ, R12 ;  /* 0x000000ffff8f7224 */ /* 0x000fe200078e000c */
[----:B------:R-:W-:Y:S01]  /*64150*/  MOV R141, R14 ;  /* 0x0000000e008d7202 */ /* 0x000fe20000000f00 */
[----:B------:R-:W-:Y:S01]  /*64160*/  IMAD.MOV.U32 R142, RZ, RZ, R13 ;  /* 0x000000ffff8e7224 */ /* 0x000fe200078e000d */
[----:B------:R-:W-:Y:S01]  /*64170*/  LDS R61, [R5+0x87000] ;  /* 0x08700000053d7984 */ /* 0x000fe20000000800 */
[----:B------:R-:W-:-:S02]  /*64180*/  IMAD.MOV.U32 R140, RZ, RZ, R15 ;  /* 0x000000ffff8c7224 */ /* 0x000fc400078e000f */
[----:B------:R-:W-:Y:S01]  /*64190*/  HMMA.1688.F32.TF32 R12, R248, R154, R52 ;  /* 0x0000009af80c723c */ /* 0x000fe20000081034 */
[----:B------:R-:W-:Y:S04]  /*641a0*/  LDS R52, [R3+0x87000] ;  /* 0x0870000003347984 */ /* 0x000fe80000000800 */
[----:B------:R-:W-:Y:S02]  /*641b0*/  LDS R54, [R3+0x87400] ;  /* 0x0874000003367984 */ /* 0x000fe40000000800 */
[----:B------:R-:W-:Y:S02]  /*641c0*/  IMAD.MOV.U32 R248, RZ, RZ, R84 ;  /* 0x000000fffff87224 */ /* 0x000fe400078e0054 */
[----:B------:R-:W2:Y:S01]  /*641d0*/  LDL.LU R84, [R1+0x1aa4] ;  /* 0x001aa40001547983 */ /* 0x000ea20000300800 */
[----:B------:R-:W-:-:S02]  /*641e0*/  IMAD.MOV.U32 R249, RZ, RZ, R85 ;  /* 0x000000fffff97224 */ /* 0x000fc400078e0055 */
[----:B------:R-:W-:Y:S01]  /*641f0*/  IMAD.MOV.U32 R250, RZ, RZ, R86 ;  /* 0x000000fffffa7224 */ /* 0x000fe200078e0056 */
[----:B------:R-:W2:Y:S01]  /*64200*/  LDL.LU R85, [R1+0x1aa0] ;  /* 0x001aa00001557983 */ /* 0x000ea20000300800 */
[----:B------:R-:W-:-:S03]  /*64210*/  IMAD.MOV.U32 R251, RZ, RZ, R87 ;  /* 0x000000fffffb7224 */ /* 0x000fc600078e0057 */
[----:B------:R-:W2:Y:S04]  /*64220*/  LDL.LU R86, [R1+0x1a9c] ;  /* 0x001a9c0001567983 */ /* 0x000ea80000300800 */
[----:B------:R-:W2:Y:S03]  /*64230*/  LDL.LU R87, [R1+0x1a98] ;  /* 0x001a980001577983 */ /* 0x000ea60000300800 */
[----:B------:R-:W-:Y:S01]  /*64240*/  IMAD.MOV.U32 R184, RZ, RZ, R12 ;  /* 0x000000ffffb87224 */ /* 0x000fe200078e000c */
[----:B------:R-:W3:Y:S01]  /*64250*/  LDL.LU R124, [R1+0x1a94] ;  /* 0x001a9400017c7983 */ /* 0x000ee20000300800 */
[----:B------:R-:W-:Y:S02]  /*64260*/  IMAD.MOV.U32 R185, RZ, RZ, R13 ;  /* 0x000000ffffb97224 */ /* 0x000fe400078e000d */
[----:B------:R-:W-:Y:S01]  /*64270*/  IMAD.MOV.U32 R121, RZ, RZ, R14 ;  /* 0x000000ffff797224 */ /* 0x000fe200078e000e */
[----:B------:R-:W-:Y:S01]  /*64280*/  LDS R12, [R4+0x86880] ;  /* 0x08688000040c7984 */ /* 0x000fe20000000800 */
[----:B------:R-:W-:-:S03]  /*64290*/  IMAD.MOV.U32 R120, RZ, RZ, R15 ;  /* 0x000000ffff787224 */ /* 0x000fc600078e000f */
[----:B------:R-:W-:Y:S04]  /*642a0*/  LDS R14, [R4+0x86c80] ;  /* 0x086c8000040e7984 */ /* 0x000fe80000000800 */
[----:B------:R-:W-:Y:S04]  /*642b0*/  LDS R13, [R5+0x86880] ;  /* 0x08688000050d7984 */ /* 0x000fe80000000800 */
[----:B------:R-:W1:Y:S04]  /*642c0*/  LDS R15, [R5+0x86c80] ;  /* 0x086c8000050f7984 */ /* 0x000e680000000800 */
[----:B------:R-:W3:Y:S04]  /*642d0*/  LDL.LU R125, [R1+0x1a90] ;  /* 0x001a9000017d7983 */ /* 0x000ee80000300800 */
[----:B------:R-:W3:Y:S04]  /*642e0*/  LDL.LU R126, [R1+0x1a8c] ;  /* 0x001a8c00017e7983 */ /* 0x000ee80000300800 */
[----:B------:R-:W3:Y:S04]  /*642f0*/  LDL.LU R127, [R1+0x1a88] ;  /* 0x001a8800017f7983 */ /* 0x000ee80000300800 */
[----:B------:R-:W5:Y:S04]  /*64300*/  LDL.LU R72, [R1+0x3e0] ;  /* 0x0003e00001487983 */ /* 0x000f680000300800 */
[----:B------:R-:W5:Y:S04]  /*64310*/  LDL.LU R73, [R1+0x3e4] ;  /* 0x0003e40001497983 */ /* 0x000f680000300800 */
[----:B------:R-:W5:Y:S04]  /*64320*/  LDL.LU R74, [R1+0x3e8] ;  /* 0x0003e800014a7983 */ /* 0x000f680000300800 */
[----:B------:R-:W-:Y:S04]  /*64330*/  LDS R53, [R252+0x87000] ;  /* 0x08700000fc357984 */ /* 0x000fe80000000800 */
[----:B------:R-:W-:Y:S01]  /*64340*/  LDS R55, [R252+0x87400] ;  /* 0x08740000fc377984 */ /* 0x000fe20000000800 */
[----:B----4-:R-:W-:Y:S01]  /*64350*/  IMAD.MOV.U32 R75, RZ, RZ, R2 ;  /* 0x000000ffff4b7224 */ /* 0x010fe200078e0002 */
[----:B-1----:R-:W-:Y:S02]  /*64360*/  HMMA.1688.F32.TF32 R224, R12, R122, R248 ;  /* 0x0000007a0ce0723c */ /* 0x002fe400000810f8 */
[----:B------:R-:W4:Y:S04]  /*64370*/  LDL.LU R2, [R1+0x1a84] ;  /* 0x001a840001027983 */ /* 0x000f280000300800 */
        /* <DEDUP_REMOVED lines=23> */
[-C--:B------:R-:W-:Y:S03]  /*644f0*/  HMMA.1688.F32.TF32 R8, R36, R198.reuse, R8 ;  /* 0x000000c62408723c */ /* 0x080fe60000081008 */
[----:B------:R-:W4:Y:S04]  /*64500*/  LDL.LU R219, [R1+0xcc] ;  /* 0x0000cc0001db7983 */ /* 0x000f280000300800 */
[----:B------:R-:W4:Y:S01]  /*64510*/  LDL.LU R208, [R1+0x40] ;  /* 0x0000400001d07983 */ /* 0x000f220000300800 */
[----:B------:R-:W-:Y:S03]  /*64520*/  HMMA.1688.F32.TF32 R196, R12, R198, R204 ;  /* 0x000000c60cc4723c */ /* 0x000fe600000810cc */
        /* <DEDUP_REMOVED lines=8> */
[----:B------:R-:W-:Y:S04]  /*645b0*/  STL.64 [R1+0x19f0], R226 ;  /* 0x0019f0e201007387 */ /* 0x000fe80000100a00 */
[----:B------:R-:W-:Y:S01]  /*645c0*/  STL.64 [R1+0x19e8], R224 ;  /* 0x0019e8e001007387 */ /* 0x000fe20000100a00 */
[----:B------:R-:W-:Y:S03]  /*645d0*/  HMMA.1688.F32.TF32 R192, R12, R194, R200 ;  /* 0x000000c20cc0723c */ /* 0x000fe600000810c8 */
[----:B------:R-:W4:Y:S04]  /*645e0*/  LDL.LU R200, [R1+0x10] ;  /* 0x0000100001c87983 */ /* 0x000f280000300800 */
[----:B------:R-:W4:Y:S04]  /*645f0*/  LDL.LU R201, [R1+0x14] ;  /* 0x0000140001c97983 */ /* 0x000f280000300800 */
[----:B------:R-:W4:Y:S04]  /*64600*/  LDL.LU R202, [R1+0x18] ;  /* 0x0000180001ca7983 */ /* 0x000f280000300800 */
[----:B------:R-:W4:Y:S01]  /*64610*/  LDL.LU R203, [R1+0x1c] ;  /* 0x00001c0001cb7983 */ /* 0x000f220000300800 */
[----:B------:R-:W-:Y:S03]  /*64620*/  HMMA.1688.F32.TF32 R88, R36, R122, R88 ;  /* 0x0000007a2458723c */ /* 0x000fe60000081058 */
[----:B------:R-:W-:Y:S04]  /*64630*/  LDS R63, [R5+0x87400] ;  /* 0x08740000053f7984 */ /* 0x000fe80000000800 */
[----:B------:R-:W-:Y:S01]  /*64640*/  LDS R51, [R5+0x87480] ;  /* 0x0874800005337984 */ /* 0x000fe20000000800 */
[----:B--2---:R-:W-:Y:S03]  /*64650*/  HMMA.1688.F32.TF32 R228, R12, R118, R248 ;  /* 0x000000760ce4723c */ /* 0x004fe600000810f8 */
[----:B------:R-:W2:Y:S04]  /*64660*/  LDL.LU R248, [R1] ;  /* 0x0000000001f87983 */ /* 0x000ea80000300800 */
[----:B------:R-:W-:Y:S01]  /*64670*/  IMAD.MOV.U32 R249, RZ, RZ, R69 ;  /* 0x000000fffff97224 */ /* 0x000fe200078e0045 */
[----:B------:R-:W-:Y:S01]  /*64680*/  HMMA.1688.F32.TF32 R84, R36, R70, R84 ;  /* 0x000000462454723c */ /* 0x000fe20000081054 */
[----:B------:R-:W-:-:S07]  /*64690*/  IMAD.MOV.U32 R250, RZ, RZ, R68 ;  /* 0x000000fffffa7224 */ /* 0x000fce00078e0044 */
[C---:B-----5:R-:W-:Y:S08]  /*646a0*/  HMMA.1688.F32.TF32 R72, R12.reuse, R70, R72 ;  /* 0x000000460c48723c */ /* 0x060ff00000081048 */
[C---:B---3--:R-:W-:Y:S01]  /*646b0*/  HMMA.1688.F32.TF32 R68, R12.reuse, R170, R80 ;  /* 0x000000aa0c44723c */ /* 0x048fe20000081050 */
[----:B------:R-:W-:Y:S07]  /*646c0*/  STL [R1+0x1a18], R228 ;  /* 0x001a18e401007387 */ /* 0x000fee0000100800 */
[C---:B----4-:R-:W-:Y:S08]  /*646d0*/  HMMA.1688.F32.TF32 R232, R12.reuse, R190, R232 ;  /* 0x000000be0ce8723c */ /* 0x050ff000000810e8 */
[----:B------:R-:W-:Y:S01]  /*646e0*/  HMMA.1688.F32.TF32 R236, R12, R186, R220 ;  /* 0x000000ba0cec723c */ /* 0x000fe200000810dc */
[----:B------:R-:W-:Y:S04]  /*646f0*/  STL [R1+0x1a14], R229 ;  /* 0x001a14e501007387 */ /* 0x000fe80000100800 */
[----:B------:R-:W-:Y:S04]  /*64700*/  STL [R1+0x1a00], R230 ;  /* 0x001a00e601007387 */ /* 0x000fe80000100800 */
[----:B------:R-:W-:Y:S06]  /*64710*/  STL [R1+0x19fc], R231 ;  /* 0x0019fce701007387 */ /* 0x000fec0000100800 */
[----:B------:R1:W-:Y:S04]  /*64720*/  STL [R1+0x1a28], R232 ;  /* 0x001a28e801007387 */ /* 0x0003e80000100800 */
[----:B------:R3:W-:Y:S04]  /*64730*/  STL [R1+0x1a24], R233 ;  /* 0x001a24e901007387 */ /* 0x0007e80000100800 */
[----:B------:R-:W-:Y:S04]  /*64740*/  STL [R1+0x1a20], R234 ;  /* 0x001a20ea01007387 */ /* 0x000fe80000100800 */
[----:B------:R-:W-:Y:S01]  /*64750*/  STL [R1+0x1a1c], R235 ;  /* 0x001a1ceb01007387 */ /* 0x000fe20000100800 */
[----:B-1----:R-:W-:-:S03]  /*64760*/  IMAD.MOV.U32 R232, RZ, RZ, R70 ;  /* 0x000000ffffe87224 */ /* 0x002fc600078e0046 */
[----:B------:R1:W-:Y:S01]  /*64770*/  STL [R1+0x1a30], R237 ;  /* 0x001a30ed01007387 */ /* 0x0003e20000100800 */
[----:B---3--:R-:W-:-:S03]  /*64780*/  IMAD.MOV.U32 R233, RZ, RZ, R71 ;  /* 0x000000ffffe97224 */ /* 0x008fc600078e0047 */
[----:B------:R3:W-:Y:S01]  /*64790*/  STL [R1+0x1a2c], R238 ;  /* 0x001a2cee01007387 */ /* 0x0007e20000100800 */
[----:B-1----:R-:W-:Y:S01]  /*647a0*/  MOV R237, R68 ;  /* 0x0000004400ed7202 */ /* 0x002fe20000000f00 */
[----:B---3--:R-:W-:Y:S02]  /*647b0*/  IMAD.MOV.U32 R238, RZ, RZ, R69 ;  /* 0x000000ffffee7224 */ /* 0x008fe400078e0045 */
[C---:B------:R-:W-:Y:S08]  /*647c0*/  HMMA.1688.F32.TF32 R68, R12.reuse, R166, R204 ;  /* 0x000000a60c44723c */ /* 0x040ff000000810cc */
[----:B------:R-:W-:Y:S01]  /*647d0*/  HMMA.1688.F32.TF32 R76, R12, R6, R40 ;  /* 0x000000060c4c723c */ /* 0x000fe20000081028 */
[----:B------:R-:W1:Y:S01]  /*647e0*/  LDSM.16.M88.4 R40, [R2+0x180] ;  /* 0x000180000228783b */ /* 0x000e620000000200 */
[----:B------:R-:W-:-:S06]  /*647f0*/  IMAD.MOV.U32 R251, RZ, RZ, R0 ;  /* 0x000000fffffb7224 */ /* 0x000fcc00078e0000 */
[C---:B------:R-:W-:Y:S08]  /*64800*/  HMMA.1688.F32.TF32 R124, R36.reuse, R6, R124 ;  /* 0x00000006247c723c */ /* 0x040ff0000008107c */
[----:B------:R-:W-:Y:S01]  /*64810*/  HMMA.1688.F32.TF32 R92, R36, R118, R92 ;  /* 0x00000076245c723c */ /* 0x000fe2000008105c */
[----:B------:R-:W-:Y:S01]  /*64820*/  IMAD.MOV.U32 R234, RZ, RZ, R68 ;  /* 0x000000ffffea7224 */ /* 0x000fe200078e0044 */
[----:B------:R-:W-:Y:S01]  /*64830*/  MOV R228, R70 ;  /* 0x0000004600e47202 */ /* 0x000fe20000000f00 */
[----:B------:R-:W-:-:S05]  /*64840*/  IMAD.MOV.U32 R235, RZ, RZ, R69 ;  /* 0x000000ffffeb7224 */ /* 0x000fca00078e0045 */
[----:B------:R-:W-:Y:S01]  /*64850*/  HMMA.1688.F32.TF32 R96, R36, R190, R96 ;  /* 0x000000be2460723c */ /* 0x000fe20000081060 */
[----:B------:R-:W-:-:S07]  /*64860*/  IMAD.MOV.U32 R229, RZ, RZ, R71 ;  /* 0x000000ffffe57224 */ /* 0x000fce00078e0047 */
        /* <DEDUP_REMOVED lines=8> */
[----:B------:R3:W-:Y:S04]  /*648f0*/  STL [R1+0x19f8], R239 ;  /* 0x0019f8ef01007387 */ /* 0x0007e80000100800 */
[----:B------:R-:W-:Y:S03]  /*64900*/  LDSM.16.M88.4 R4, [R2+0x4180] ;  /* 0x004180000204783b */ /* 0x000fe60000000200 */
[C---:B------:R-:W-:Y:S08]  /*64910*/  HMMA.1688.F32.TF32 R68, R12.reuse, R162, R200 ;  /* 0x000000a20c44723c */ /* 0x040ff000000810c8 */
[C---:B------:R-:W-:Y:S08]  /*64920*/  HMMA.1688.F32.TF32 R208, R12.reuse, R174, R208 ;  /* 0x000000ae0cd0723c */ /* 0x040ff000000810d0 */
[C---:B------:R-:W-:Y:S08]  /*64930*/  HMMA.1688.F32.TF32 R240, R12.reuse, R182, R216 ;  /* 0x000000b60cf0723c */ /* 0x040ff000000810d8 */
[----:B------:R-:W-:Y:S01]  /*64940*/  HMMA.1688.F32.TF32 R244, R12, R178, R244 ;  /* 0x000000b20cf4723c */ /* 0x000fe200000810f4 */
[----:B------:R-:W-:Y:S01]  /*64950*/  IMAD.MOV.U32 R212, RZ, RZ, R68 ;  /* 0x000000ffffd47224 */ /* 0x000fe200078e0044 */
[----:B------:R-:W-:Y:S01]  /*64960*/  MOV R224, R180 ;  /* 0x000000b400e07202 */ /* 0x000fe20000000f00 */
[----:B------:R-:W-:Y:S01]  /*64970*/  IMAD.MOV.U32 R213, RZ, RZ, R69 ;  /* 0x000000ffffd57224 */ /* 0x000fe200078e0045 */
[----:B------:R-:W-:Y:S01]  /*64980*/  LDSM.16.M88.4 R204, [R2+0x14180] ;  /* 0x0141800002cc783b */ /* 0x000fe20000000200 */
[----:B------:R-:W-:-:S02]  /*64990*/  IMAD.MOV.U32 R214, RZ, RZ, R70 ;  /* 0x000000ffffd67224 */ /* 0x000fc400078e0046 */
[----:B------:R-:W-:Y:S01]  /*649a0*/  IMAD.MOV.U32 R215, RZ, RZ, R71 ;  /* 0x000000ffffd77224 */ /* 0x000fe200078e0047 */
[----:B------:R-:W-:Y:S01]  /*649b0*/  HMMA.1688.F32.TF32 R36, R36, R154, R44 ;  /* 0x0000009a2424723c */ /* 0x000fe2000008102c */
[----:B------:R-:W-:Y:S04]  /*649c0*/  LDS R44, [R3+0x87080] ;  /* 0x08708000032c7984 */ /* 0x000fe80000000800 */
[----:B------:R-:W-:Y:S04]  /*649d0*/  LDS R46, [R3+0x87480] ;  /* 0x08748000032e7984 */ /* 0x000fe80000000800 */
[----:B------:R-:W-:Y:S04]  /*649e0*/  LDS R45, [R252+0x87080] ;  /* 0x08708000fc2d7984 */ /* 0x000fe80000000800 */
[----:B------:R-:W4:Y:S01]  /*649f0*/  LDS R47, [R252+0x87480] ;  /* 0x08748000fc2f7984 */ /* 0x000f220000000800 */
[----:B------:R-:W-:-:S02]  /*64a00*/  IMAD.MOV.U32 R225, RZ, RZ, R181 ;  /* 0x000000ffffe17224 */ /* 0x000fc400078e00b5 */
[----:B------:R-:W-:Y:S01]  /*64a10*/  IMAD.MOV.U32 R226, RZ, RZ, R117 ;  /* 0x000000ffffe27224 */ /* 0x000fe200078e0075 */
[----:B------:R-:W-:Y:S01]  /*64a20*/  LDSM.16.M88.4 R200, [R2+0x18180] ;  /* 0x0181800002c8783b */ /* 0x000fe20000000200 */
[C---:B--2---:R-:W-:Y:S08]  /*64a30*/  HMMA.1688.F32.TF32 R68, R12.reuse, R158, R248 ;  /* 0x0000009e0c44723c */ /* 0x044ff000000810f8 */
[----:B------:R-:W-:Y:S11]  /*64a40*/  HMMA.1688.F32.TF32 R12, R12, R154, R128 ;  /* 0x0000009a0c0c723c */ /* 0x000ff60000081080 */
[----:B------:R-:W-:Y:S05]  /*64a50*/  @!UPT UIADD3 URZ, URZ, URZ, URZ ;  /* 0x0000003f3f3ff290 */ /* 0x000fea000fffe03f */
[----:B------:R-:W-:Y:S01]  /*64a60*/  MOV R230, R68 ;  /* 0x0000004400e67202 */ /* 0x000fe20000000f00 */
[----:B------:R-:W-:Y:S02]  /*64a70*/  IMAD.MOV.U32 R231, RZ, RZ, R69 ;  /* 0x000000ffffe77224 */ /* 0x000fe400078e0045 */
[----:B---3--:R-:W-:Y:S02]  /*64a80*/  IMAD.MOV.U32 R239, RZ, RZ, R70 ;  /* 0x000000ffffef7224 */ /* 0x008fe400078e0046 */
[----:B------:R-:W-:Y:S02]  /*64a90*/  IMAD.MOV.U32 R0, RZ, RZ, R71 ;  /* 0x000000ffff007224 */ /* 0x000fe400078e0047 */
[----:B-1----:R-:W-:Y:S01]  /*64aa0*/  HMMA.1688.F32.TF32 R68, R52, R40, R136 ;  /* 0x000000283444723c */ /* 0x002fe20000081088 */
[----:B------:R-:W-:Y:S04]  /*64ab0*/  STL.64 [R1+0xf0], R208 ;  /* 0x0000f0d001007387 */ /* 0x000fe80000100a00 */
[----:B------:R-:W-:Y:S04]  /*64ac0*/  STL.64 [R1+0xf8], R210 ;  /* 0x0000f8d201007387 */ /* 0x000fe80000100a00 */
[----:B------:R-:W-:Y:S04]  /*64ad0*/  STL.64 [R1+0x19b0], R14 ;  /* 0x0019b00e01007387 */ /* 0x000fe80000100a00 */
[----:B------:R1:W-:Y:S01]  /*64ae0*/  STL.64 [R1+0x19a8], R12 ;  /* 0x0019a80c01007387 */ /* 0x0003e20000100a00 */
[----:B----4-:R-:W-:Y:S01]  /*64af0*/  HMMA.1688.F32.TF32 R248, R44, R4, R148 ;  /* 0x000000042cf8723c */ /* 0x010fe20000081094 */
[----:B------:R-:W-:Y:S01]  /*64b00*/  IMAD.MOV.U32 R216, RZ, RZ, R184 ;  /* 0x000000ffffd87224 */ /* 0x000fe200078e00b8 */
[----:B------:R-:W-:Y:S01]  /*64b10*/  MOV R218, R121 ;  /* 0x0000007900da7202 */ /* 0x000fe20000000f00 */
[----:B------:R-:W-:-:S02]  /*64b20*/  IMAD.MOV.U32 R217, RZ, RZ, R185 ;  /* 0x000000ffffd97224 */ /* 0x000fc400078e00b9 */
[----:B------:R-:W-:Y:S02]  /*64b30*/  IMAD.MOV.U32 R219, RZ, RZ, R120 ;  /* 0x000000ffffdb7224 */ /* 0x000fe400078e0078 */
[----:B------:R-:W-:Y:S02]  /*64b40*/  IMAD.MOV.U32 R223, RZ, RZ, R140 ;  /* 0x000000ffffdf7224 */ /* 0x000fe400078e008c */
[----:B------:R-:W-:Y:S01]  /*64b50*/  IMAD.MOV.U32 R227, RZ, RZ, R116 ;  /* 0x000000ffffe37224 */ /* 0x000fe200078e0074 */
[----:B------:R-:W-:Y:S04]  /*64b60*/  STL.64 [R1+0x19c0], R70 ;  /* 0x0019c04601007387 */ /* 0x000fe80000100a00 */
[----:B------:R2:W-:Y:S01]  /*64b70*/  STL.64 [R1+0x19b8], R68 ;  /* 0x0019b84401007387 */ /* 0x0005e20000100a00 */
[----:B-1----:R-:W-:Y:S01]  /*64b80*/  HMMA.1688.F32.TF32 R12, R48, R40, R76 ;  /* 0x00000028300c723c */ /* 0x002fe2000008104c */
[----:B------:R-:W-:-:S02]  /*64b90*/  IMAD.MOV.U32 R222, RZ, RZ, R141 ;  /* 0x000000ffffde7224 */ /* 0x000fc400078e008d */
[----:B------:R-:W-:Y:S02]  /*64ba0*/  IMAD.MOV.U32 R221, RZ, RZ, R142 ;  /* 0x000000ffffdd7224 */ /* 0x000fe400078e008e */
[----:B------:R-:W-:Y:S02]  /*64bb0*/  IMAD.MOV.U32 R220, RZ, RZ, R143 ;  /* 0x000000ffffdc7224 */ /* 0x000fe400078e008f */
[----:B------:R-:W-:Y:S02]  /*64bc0*/  IMAD.MOV.U32 R154, RZ, RZ, R164 ;  /* 0x000000ffff9a7224 */ /* 0x000fe400078e00a4 */
[----:B------:R-:W-:Y:S02]  /*64bd0*/  IMAD.MOV.U32 R155, RZ, RZ, R165 ;  /* 0x000000ffff9b7224 */ /* 0x000fe400078e00a5 */
[----:B------:R-:W-:Y:S01]  /*64be0*/  IMAD.MOV.U32 R128, RZ, RZ, R176 ;  /* 0x000000ffff807224 */ /* 0x000fe200078e00b0 */
[----:B--2---:R-:W-:Y:S01]  /*64bf0*/  HMMA.1688.F32.TF32 R68, R44, R40, R56 ;  /* 0x000000282c44723c */ /* 0x004fe20000081038 */
[----:B------:R-:W-:-:S02]  /*64c00*/  IMAD.MOV.U32 R140, RZ, RZ, R112 ;  /* 0x000000ffff8c7224 */ /* 0x000fc400078e0070 */
[----:B------:R-:W-:Y:S02]  /*64c10*/  IMAD.MOV.U32 R129, RZ, RZ, R177 ;  /* 0x000000ffff817224 */ /* 0x000fe400078e00b1 */
[----:B------:R-:W-:Y:S02]  /*64c20*/  IMAD.MOV.U32 R130, RZ, RZ, R189 ;  /* 0x000000ffff827224 */ /* 0x000fe400078e00bd */
[----:B------:R-:W-:Y:S01]  /*64c30*/  IMAD.MOV.U32 R131, RZ, RZ, R188 ;  /* 0x000000ffff837224 */ /* 0x000fe200078e00bc */
[----:B------:R-:W-:Y:S01]  /*64c40*/  HMMA.1688.F32.TF32 R56, R60, R40, R124 ;  /* 0x000000283c38723c */ /* 0x000fe2000008107c */
[----:B------:R-:W-:Y:S01]  /*64c50*/  IMAD.MOV.U32 R141, RZ, RZ, R113 ;  /* 0x000000ffff8d7224 */ /* 0x000fe200078e0071 */
[----:B------:R-:W-:Y:S01]  /*64c60*/  MOV R142, R114 ;  /* 0x00000072008e7202 */ /* 0x000fe20000000f00 */
[----:B------:R-:W-:Y:S01]  /*64c70*/  IMAD.MOV.U32 R143, RZ, RZ, R115 ;  /* 0x000000ffff8f7224 */ /* 0x000fe200078e0073 */
[----:B------:R-:W1:Y:S01]  /*64c80*/  LDSM.16.M88.4 R188, [R2+0x1c180] ;  /* 0x01c1800002bc783b */ /* 0x000e620000000200 */
[----:B------:R-:W-:Y:S01]  /*64c90*/  MOV R136, R161 ;  /* 0x000000a100887202 */ /* 0x000fe20000000f00 */
[----:B------:R-:W-:-:S02]  /*64ca0*/  IMAD.MOV.U32 R137, RZ, RZ, R160 ;  /* 0x000000ffff897224 */ /* 0x000fc400078e00a0 */
[----:B------:R-:W2:Y:S01]  /*64cb0*/  LDSM.16.M88.4 R160, [R2+0x38180] ;  /* 0x0381800002a0783b */ /* 0x000ea20000000200 */
[----:B------:R-:W-:Y:S02]  /*64cc0*/  IMAD.MOV.U32 R138, RZ, RZ, R157 ;  /* 0x000000ffff8a7224 */ /* 0x000fe400078e009d */
[----:B------:R-:W-:Y:S01]  /*64cd0*/  IMAD.MOV.U32 R139, RZ, RZ, R156 ;  /* 0x000000ffff8b7224 */ /* 0x000fe200078e009c */
[----:B------:R-:W3:Y:S04]  /*64ce0*/  LDSM.16.M88.4 R76, [R2+0x8180] ;  /* 0x00818000024c783b */ /* 0x000ee80000000200 */
[----:B------:R-:W-:Y:S04]  /*64cf0*/  STL.64 [R1+0xb0], R68 ;  /* 0x0000b04401007387 */ /* 0x000fe80000100a00 */
[----:B------:R-:W-:Y:S04]  /*64d00*/  STL.64 [R1+0xb8], R70 ;  /* 0x0000b84601007387 */ /* 0x000fe80000100a00 */
[----:B------:R-:W-:Y:S04]  /*64d10*/  STL.64 [R1+0x19c8], R42 ;  /* 0x0019c82a01007387 */ /* 0x000fe80000100a00 */
[----:B------:R-:W-:Y:S04]  /*64d20*/  STL.64 [R1+0x2b0], R56 ;  /* 0x0002b03801007387 */ /* 0x000fe80000100a00 */
[----:B------:R4:W-:Y:S04]  /*64d30*/  STL.64 [R1+0x2b8], R58 ;  /* 0x0002b83a01007387 */ /* 0x0009e80000100a00 */
[----:B------:R-:W-:Y:S04]  /*64d40*/  STL.64 [R1+0x2e0], R12 ;  /* 0x0002e00c01007387 */ /* 0x000fe80000100a00 */
[----:B------:R5:W-:Y:S01]  /*64d50*/  STL.64 [R1+0x2e8], R14 ;  /* 0x0002e80e01007387 */ /* 0x000be20000100a00 */
[-C--:B----4-:R-:W-:Y:S03]  /*64d60*/  HMMA.1688.F32.TF32 R56, R52, R4.reuse, R132 ;  /* 0x000000043438723c */ /* 0x090fe60000081084 */
[----:B------:R-:W-:Y:S04]  /*64d70*/  LDSM.16.M88.4 R156, [R2+0x3c180] ;  /* 0x03c18000029c783b */ /* 0x000fe80000000200 */
[----:B------:R-:W-:Y:S01]  /*64d80*/  LDSM.16.M88.4 R208, [R2+0x10180] ;  /* 0x0101800002d0783b */ /* 0x000fe20000000200 */
[-C--:B-----5:R-:W-:Y:S11]  /*64d90*/  HMMA.1688.F32.TF32 R12, R60, R4.reuse, R84 ;  /* 0x000000043c0c723c */ /* 0x0a0ff60000081054 */
[----:B------:R-:W-:Y:S04]  /*64da0*/  @!UPT UIADD3 URZ, URZ, URZ, URZ ;  /* 0x0000003f3f3ff290 */ /* 0x000fe8000fffe03f */
[----:B------:R-:W-:Y:S04]  /*64db0*/  STL.64 [R1+0x19d8], R58 ;  /* 0x0019d83a01007387 */ /* 0x000fe80000100a00 */
[----:B------:R-:W-:Y:S04]  /*64dc0*/  STL.64 [R1+0x19d0], R56 ;  /* 0x0019d03801007387 */ /* 0x000fe80000100a00 */
[----:B------:R-:W-:Y:S04]  /*64dd0*/  STL [R1+0x1964], R248 ;  /* 0x001964f801007387 */ /* 0x000fe80000100800 */
[----:B------:R-:W-:Y:S04]  /*64de0*/  STL.64 [R1+0x150], R12 ;  /* 0x0001500c01007387 */ /* 0x000fe80000100a00 */
[----:B------:R4:W-:Y:S02]  /*64df0*/  STL.64 [R1+0x158], R14 ;  /* 0x0001580e01007387 */ /* 0x0009e40000100a00 */
[----:B----4-:R-:W-:Y:S02]  /*64e00*/  HMMA.1688.F32.TF32 R12, R48, R4, R72 ;  /* 0x00000004300c723c */ /* 0x010fe40000081048 */
[----:B------:R-:W-:Y:S04]  /*64e10*/  STL [R1+0x1960], R249 ;  /* 0x001960f901007387 */ /* 0x000fe80000100800 */
[----:B------:R-:W-:Y:S04]  /*64e20*/  STL [R1+0x195c], R250 ;  /* 0x00195cfa01007387 */ /* 0x000fe80000100800 */
[----:B------:R-:W-:Y:S04]  /*64e30*/  STL [R1+0x1958], R251 ;  /* 0x001958fb01007387 */ /* 0x000fe80000100800 */
[----:B------:R-:W4:Y:S04]  /*64e40*/  LDL.LU R184, [R1+0x1a80] ;  /* 0x001a800001b87983 */ /* 0x000f280000300800 */
[----:B------:R-:W-:Y:S05]  /*64e50*/  LDSM.16.M88.4 R72, [R2+0xc180] ;  /* 0x00c180000248783b */ /* 0x000fea0000000200 */
        /* <DEDUP_REMOVED lines=11> */
[----:B-----5:R-:W-:-:S03]  /*64f10*/  IMAD.MOV.U32 R12, RZ, RZ, R168 ;  /* 0x000000ffff0c7224 */ /* 0x020fc600078e00a8 */
[----:B------:R-:W5:Y:S01]  /*64f20*/  LDL.LU R114, [R1+0x1a58] ;  /* 0x001a580001727983 */ /* 0x000f620000300800 */
[----:B------:R-:W-:-:S03]  /*64f30*/  IMAD.MOV.U32 R13, RZ, RZ, R169 ;  /* 0x000000ffff0d7224 */ /* 0x000fc600078e00a9 */
[----:B------:R-:W5:Y:S01]  /*64f40*/  LDL.LU R115, [R1+0x1a54] ;  /* 0x001a540001737983 */ /* 0x000f620000300800 */
[----:B-1----:R-:W-:-:S03]  /*64f50*/  MOV R14, R172 ;  /* 0x000000ac000e7202 */ /* 0x002fc60000000f00 */
[----:B------:R-:W5:Y:S01]  /*64f60*/  LDL.LU R164, [R1+0x1a50] ;  /* 0x001a500001a47983 */ /* 0x000f620000300800 */
[----:B------:R-:W-:-:S03]  /*64f70*/  IMAD.MOV.U32 R15, RZ, RZ, R173 ;  /* 0x000000ffff0f7224 */ /* 0x000fc600078e00ad */
[----:B------:R-:W5:Y:S04]  /*64f80*/  LDL.LU R165, [R1+0x1a4c] ;  /* 0x001a4c0001a57983 */ /* 0x000f680000300800 */
[----:B------:R-:W5:Y:S04]  /*64f90*/  LDL.LU R168, [R1+0x1a48] ;  /* 0x001a480001a87983 */ /* 0x000f680000300800 */
[----:B------:R-:W5:Y:S04]  /*64fa0*/  LDL.LU R169, [R1+0x1a44] ;  /* 0x001a440001a97983 */ /* 0x000f680000300800 */
[----:B------:R-:W5:Y:S04]  /*64fb0*/  LDL.LU R172, [R1+0x1a40] ;  /* 0x001a400001ac7983 */ /* 0x000f680000300800 */
[----:B------:R-:W5:Y:S04]  /*64fc0*/  LDL.LU R173, [R1+0x1a3c] ;  /* 0x001a3c0001ad7983 */ /* 0x000f680000300800 */
[----:B------:R-:W5:Y:S04]  /*64fd0*/  LDL.LU R176, [R1+0x1a38] ;  /* 0x001a380001b07983 */ /* 0x000f680000300800 */
[----:B------:R-:W5:Y:S01]  /*64fe0*/  LDL.LU R177, [R1+0x1a34] ;  /* 0x001a340001b17983 */ /* 0x000f620000300800 */
[C---:B------:R-:W-:Y:S03]  /*64ff0*/  HMMA.1688.F32.TF32 R124, R52.reuse, R188, R136 ;  /* 0x000000bc347c723c */ /* 0x040fe60000081088 */
[----:B------:R3:W-:Y:S05]  /*65000*/  STL.64 [R1+0x19e0], R6 ;  /* 0x0019e00601007387 */ /* 0x0007ea0000100a00 */
[----:B--2---:R-:W-:Y:S08]  /*65010*/  HMMA.1688.F32.TF32 R148, R52, R160, R220 ;  /* 0x000000a03494723c */ /* 0x004ff000000810dc */
[----:B---3--:R-:W-:Y:S11]  /*65020*/  HMMA.1688.F32.TF32 R4, R60, R76, R8 ;  /* 0x0000004c3c04723c */ /* 0x008ff60000081008 */
[----:B------:R-:W-:Y:S11]  /*65030*/  @!UPT UIADD3 URZ, URZ, URZ, URZ ;  /* 0x0000003f3f3ff290 */ /* 0x000ff6000fffe03f */
[----:B------:R-:W-:Y:S02]  /*65040*/  @!UPT UIADD3 URZ, URZ, URZ, URZ ;  /* 0x0000003f3f3ff290 */ /* 0x000fe4000fffe03f */
[----:B------:R-:W-:Y:S01]  /*65050*/  IMAD.MOV.U32 R248, RZ, RZ, R4 ;  /* 0x000000fffff87224 */ /* 0x000fe200078e0004 */
[----:B------:R-:W-:Y:S01]  /*65060*/  MOV R250, R6 ;  /* 0x0000000600fa7202 */ /* 0x000fe20000000f00 */
[----:B------:R-:W-:Y:S02]  /*65070*/  IMAD.MOV.U32 R249, RZ, RZ, R5 ;  /* 0x000000fffff97224 */ /* 0x000fe400078e0005 */
[----:B------:R-:W-:Y:S02]  /*65080*/  IMAD.MOV.U32 R251, RZ, RZ, R7 ;  /* 0x000000fffffb7224 */ /* 0x000fe400078e0007 */
[----:B----4-:R-:W-:Y:S01]  /*65090*/  IMAD.MOV.U32 R123, RZ, RZ, R184 ;  /* 0x000000ffff7b7224 */ /* 0x010fe200078e00b8 */
[----:B------:R-:W-:Y:S02]  /*650a0*/  MOV R122, R185 ;  /* 0x000000b9007a7202 */ /* 0x000fe40000000f00 */
[----:B------:R-:W-:Y:S01]  /*650b0*/  LDSM.16.M88.4 R184, [R2+0x20180] ;  /* 0x0201800002b8783b */ /* 0x000fe20000000200 */
[----:B------:R-:W-:-:S02]  /*650c0*/  IMAD.MOV.U32 R119, RZ, RZ, R180 ;  /* 0x000000ffff777224 */ /* 0x000fc400078e00b4 */
[----:B------:R-:W-:Y:S02]  /*650d0*/  IMAD.MOV.U32 R118, RZ, RZ, R181 ;  /* 0x000000ffff767224 */ /* 0x000fe400078e00b5 */
[----:B------:R-:W-:Y:S01]  /*650e0*/  LDSM.16.M88.4 R180, [R2+0x24180] ;  /* 0x0241800002b4783b */ /* 0x000fe20000000200 */
[----:B-----5:R-:W-:Y:S02]  /*650f0*/  IMAD.MOV.U32 R69, RZ, RZ, R168 ;  /* 0x000000ffff457224 */ /* 0x020fe400078e00a8 */
[----:B------:R-:W-:Y:S02]  /*65100*/  IMAD.MOV.U32 R68, RZ, RZ, R169 ;  /* 0x000000ffff447224 */ /* 0x000fe400078e00a9 */
[----:B------:R-:W-:Y:S01]  /*65110*/  LDSM.16.M88.4 R168, [R2+0x30180] ;  /* 0x0301800002a8783b */ /* 0x000fe20000000200 */
[----:B------:R-:W-:Y:S01]  /*65120*/  IMAD.MOV.U32 R83, RZ, RZ, R172 ;  /* 0x000000ffff537224 */ /* 0x000fe200078e00ac */
[----:B------:R-:W-:Y:S02]  /*65130*/  MOV R82, R173 ;  /* 0x000000ad00527202 */ /* 0x000fe40000000f00 */
[----:B------:R-:W1:Y:S01]  /*65140*/  LDSM.16.M88.4 R172, [R2+0x2c180] ;  /* 0x02c1800002ac783b */ /* 0x000e620000000200 */
[----:B------:R-:W-:-:S02]  /*65150*/  IMAD.MOV.U32 R81, RZ, RZ, R176 ;  /* 0x000000ffff517224 */ /* 0x000fc400078e00b0 */
[----:B------:R-:W-:Y:S02]  /*65160*/  IMAD.MOV.U32 R80, RZ, RZ, R177 ;  /* 0x000000ffff507224 */ /* 0x000fe400078e00b1 */
[----:B------:R-:W2:Y:S01]  /*65170*/  LDSM.16.M88.4 R176, [R2+0x28180] ;  /* 0x0281800002b0783b */ /* 0x000ea20000000200 */
[----:B------:R-:W-:Y:S02]  /*65180*/  IMAD.MOV.U32 R70, RZ, RZ, R165 ;  /* 0x000000ffff467224 */ /* 0x000fe400078e00a5 */
[----:B------:R-:W-:Y:S02]  /*65190*/  IMAD.MOV.U32 R71, RZ, RZ, R164 ;  /* 0x000000ffff477224 */ /* 0x000fe400078e00a4 */
[----:B------:R-:W3:Y:S01]  /*651a0*/  LDSM.16.M88.4 R164, [R2+0x34180] ;  /* 0x0341800002a4783b */ /* 0x000ee20000000200 */
[C---:B-1----:R-:W-:Y:S08]  /*651b0*/  HMMA.1688.F32.TF32 R140, R52.reuse, R172, R140 ;  /* 0x000000ac348c723c */ /* 0x042ff0000008108c */
[C---:B--2---:R-:W-:Y:S08]  /*651c0*/  HMMA.1688.F32.TF32 R136, R52.reuse, R176, R152 ;  /* 0x000000b03488723c */ /* 0x044ff00000081098 */
[C---:B------:R-:W-:Y:S01]  /*651d0*/  HMMA.1688.F32.TF32 R152, R52.reuse, R168, R224 ;  /* 0x000000a83498723c */ /* 0x040fe200000810e0 */
[----:B------:R-:W-:Y:S04]  /*651e0*/  STL [R1+0x196c], R174 ;  /* 0x00196cae01007387 */ /* 0x000fe80000100800 */
[----:B------:R-:W-:Y:S04]  /*651f0*/  STL [R1+0x1968], R175 ;  /* 0x001968af01007387 */ /* 0x000fe80000100800 */
[----:B------:R1:W-:Y:S04]  /*65200*/  STL [R1+0x1974], R170 ;  /* 0x001974aa01007387 */ /* 0x0003e80000100800 */
[----:B------:R2:W-:Y:S04]  /*65210*/  STL [R1+0x1970], R171 ;  /* 0x001970ab01007387 */ /* 0x0005e80000100800 */
[----:B---3--:R-:W-:Y:S04]  /*65220*/  STL [R1+0x197c], R166 ;  /* 0x00197ca601007387 */ /* 0x008fe80000100800 */
[----:B------:R-:W-:Y:S04]  /*65230*/  STL [R1+0x1978], R167 ;  /* 0x001978a701007387 */ /* 0x000fe80000100800 */
[----:B------:R3:W-:Y:S04]  /*65240*/  STL [R1+0x1984], R162 ;  /* 0x001984a201007387 */ /* 0x0007e80000100800 */
[----:B------:R4:W-:Y:S04]  /*65250*/  STL [R1+0x1980], R163 ;  /* 0x001980a301007387 */ /* 0x0009e80000100800 */
[----:B------:R-:W-:Y:S04]  /*65260*/  STL [R1+0x198c], R158 ;  /* 0x00198c9e01007387 */ /* 0x000fe80000100800 */
[----:B------:R-:W-:Y:S04]  /*65270*/  STL [R1+0x1988], R159 ;  /* 0x0019889f01007387 */ /* 0x000fe80000100800 */
[----:B------:R-:W-:Y:S04]  /*65280*/  STL [R1+0x199c], R140 ;  /* 0x00199c8c01007387 */ /* 0x000fe80000100800 */
[----:B------:R-:W-:Y:S04]  /*65290*/  STL [R1+0x1998], R141 ;  /* 0x0019988d01007387 */ /* 0x000fe80000100800 */
[----:B------:R2:W-:Y:S04]  /*652a0*/  STL [R1+0x1994], R142 ;  /* 0x0019948e01007387 */ /* 0x0005e80000100800 */
[----:B------:R1:W-:Y:S04]  /*652b0*/  STL [R1+0x1990], R143 ;  /* 0x0019908f01007387 */ /* 0x0003e80000100800 */
[----:B------:R1:W-:Y:S01]  /*652c0*/  STL [R1+0x19a4], R154 ;  /* 0x0019a49a01007387 */ /* 0x0003e20000100800 */
[C---:B------:R-:W-:Y:S03]  /*652d0*/  HMMA.1688.F32.TF32 R80, R52.reuse, R76, R80 ;  /* 0x0000004c3450723c */ /* 0x040fe60000081050 */
[----:B------:R1:W-:Y:S04]  /*652e0*/  STL [R1+0x19a0], R155 ;  /* 0x0019a09b01007387 */ /* 0x0003e80000100800 */
[----:B------:R-:W5:Y:S01]  /*652f0*/  LDL.LU R220, [R1+0x1f0] ;  /* 0x0001f00001dc7983 */ /* 0x000f620000300800 */
[C---:B------:R-:W-:Y:S03]  /*65300*/  HMMA.1688.F32.TF32 R84, R52.reuse, R72, R68 ;  /* 0x000000483454723c */ /* 0x040fe60000081044 */
[----:B------:R-:W5:Y:S04]  /*65310*/  LDL.LU R221, [R1+0x1f4] ;  /* 0x0001f40001dd7983 */ /* 0x000f680000300800 */
[----:B------:R-:W5:Y:S01]  /*65320*/  LDL.LU R222, [R1+0x1f8] ;  /* 0x0001f80001de7983 */ /* 0x000f620000300800 */
[C---:B------:R-:W-:Y:S03]  /*65330*/  HMMA.1688.F32.TF32 R112, R52.reuse, R208, R112 ;  /* 0x000000d03470723c */ /* 0x040fe60000081070 */
[----:B------:R-:W5:Y:S05]  /*65340*/  LDL.LU R223, [R1+0x1fc] ;  /* 0x0001fc0001df7983 */ /* 0x000f6a0000300800 */
[C---:B------:R-:W-:Y:S08]  /*65350*/  HMMA.1688.F32.TF32 R116, R52.reuse, R204, R116 ;  /* 0x000000cc3474723c */ /* 0x040ff00000081074 */
[C---:B------:R-:W-:Y:S08]  /*65360*/  HMMA.1688.F32.TF32 R120, R52.reuse, R200, R120 ;  /* 0x000000c83478723c */ /* 0x040ff00000081078 */
[C---:B------:R-:W-:Y:S08]  /*65370*/  HMMA.1688.F32.TF32 R128, R52.reuse, R184, R128 ;  /* 0x000000b83480723c */ /* 0x040ff00000081080 */
[C---:B------:R-:W-:Y:S08]  /*65380*/  HMMA.1688.F32.TF32 R132, R52.reuse, R180, R12 ;  /* 0x000000b43484723c */ /* 0x040ff0000008100c */
[C---:B------:R-:W-:Y:S08]  /*65390*/  HMMA.1688.F32.TF32 R144, R52.reuse, R164, R144 ;  /* 0x000000a43490723c */ /* 0x040ff00000081090 */
[----:B------:R-:W-:Y:S01]  /*653a0*/  HMMA.1688.F32.TF32 R52, R52, R156, R216 ;  /* 0x0000009c3434723c */ /* 0x000fe200000810d8 */
[----:B------:R-:W5:Y:S04]  /*653b0*/  LDL.LU R216, [R1+0x200] ;  /* 0x0002000001d87983 */ /* 0x000f680000300800 */
[----:B------:R-:W5:Y:S04]  /*653c0*/  LDL.LU R217, [R1+0x204] ;  /* 0x0002040001d97983 */ /* 0x000f680000300800 */
[----:B------:R-:W5:Y:S04]  /*653d0*/  LDL.LU R218, [R1+0x208] ;  /* 0x0002080001da7983 */ /* 0x000f680000300800 */
[----:B------:R-:W5:Y:S01]  /*653e0*/  LDL.LU R219, [R1+0x20c] ;  /* 0x00020c0001db7983 */ /* 0x000f620000300800 */
[C---:B------:R-:W-:Y:S03]  /*653f0*/  HMMA.1688.F32.TF32 R4, R60.reuse, R72, R64 ;  /* 0x000000483c04723c */ /* 0x040fe60000081040 */
[----:B------:R-:W5:Y:S04]  /*65400*/  LDL.LU R224, [R1+0x2c0] ;  /* 0x0002c00001e07983 */ /* 0x000f680000300800 */
[----:B------:R-:W5:Y:S01]  /*65410*/  LDL.LU R225, [R1+0x2c4] ;  /* 0x0002c40001e17983 */ /* 0x000f620000300800 */
[----:B------:R-:W-:Y:S03]  /*65420*/  HMMA.1688.F32.TF32 R8, R60, R188, R100 ;  /* 0x000000bc3c08723c */ /* 0x000fe60000081064 */
[----:B------:R-:W5:Y:S04]  /*65430*/  LDL.LU R226, [R1+0x2c8] ;  /* 0x0002c80001e27983 */ /* 0x000f680000300800 */
[----:B------:R-:W5:Y:S09]  /*65440*/  LDL.LU R227, [R1+0x2cc] ;  /* 0x0002cc0001e37983 */ /* 0x000f720000300800 */
[----:B-1----:R-:W-:-:S02]  /*65450*/  IMAD.MOV.U32 R170, RZ, RZ, R4 ;  /* 0x000000ffffaa7224 */ /* 0x002fc400078e0004 */
[----:B--2---:R-:W-:Y:S02]  /*65460*/  IMAD.MOV.U32 R171, RZ, RZ, R5 ;  /* 0x000000ffffab7224 */ /* 0x004fe400078e0005 */
[----:B------:R-:W-:Y:S02]  /*65470*/  IMAD.MOV.U32 R174, RZ, RZ, R6 ;  /* 0x000000ffffae7224 */ /* 0x000fe400078e0006 */
[----:B------:R-:W-:Y:S02]  /*65480*/  IMAD.MOV.U32 R175, RZ, RZ, R7 ;  /* 0x000000ffffaf7224 */ /* 0x000fe400078e0007 */
[C---:B------:R-:W-:Y:S11]  /*65490*/  HMMA.1688.F32.TF32 R4, R60.reuse, R208, R88 ;  /* 0x000000d03c04723c */ /* 0x040ff60000081058 */
[----:B------:R-:W-:Y:S11]  /*654a0*/  @!UPT UIADD3 URZ, URZ, URZ, URZ ;  /* 0x0000003f3f3ff290 */ /* 0x000ff6000fffe03f */
[----:B------:R-:W-:Y:S02]  /*654b0*/  @!UPT UIADD3 URZ, URZ, URZ, URZ ;  /* 0x0000003f3f3ff290 */ /* 0x000fe4000fffe03f */
[----:B---3--:R-:W-:Y:S01]  /*654c0*/  MOV R162, R4 ;  /* 0x0000000400a27202 */ /* 0x008fe20000000f00 */
[----:B----4-:R-:W-:Y:S02]  /*654d0*/  IMAD.MOV.U32 R163, RZ, RZ, R5 ;  /* 0x000000ffffa37224 */ /* 0x010fe400078e0005 */
        /* <DEDUP_REMOVED lines=10> */
[----:B------:R-:W-:Y:S11]  /*65580*/  STL.64 [R1+0x40], R8 ;  /* 0x0000400801007387 */ /* 0x000ff60000100a00 */
[----:B------:R-:W-:Y:S11]  /*65590*/  @!UPT UIADD3 URZ, URZ, URZ, URZ ;  /* 0x0000003f3f3ff290 */ /* 0x000ff6000fffe03f */
[----:B------:R-:W-:Y:S01]  /*655a0*/  @!UPT UIADD3 URZ, URZ, URZ, URZ ;  /* 0x0000003f3f3ff290 */ /* 0x000fe2000fffe03f */
[----:B------:R-:W-:Y:S02]  /*655b0*/  IMAD.MOV.U32 R154, RZ, RZ, R4 ;  /* 0x000000ffff9a7224 */ /* 0x000fe400078e0004 */
[----:B------:R-:W-:Y:S02]  /*655c0*/  IMAD.MOV.U32 R155, RZ, RZ, R5 ;  /* 0x000000ffff9b7224 */ /* 0x000fe400078e0005 */
[----:B------:R-:W-:Y:S02]  /*655d0*/  IMAD.MOV.U32 R140, RZ, RZ, R6 ;  /* 0x000000ffff8c7224 */ /* 0x000fe400078e0006 */
[----:B------:R-:W-:Y:S02]  /*655e0*/  IMAD.MOV.U32 R141, RZ, RZ, R7 ;  /* 0x000000ffff8d7224 */ /* 0x000fe400078e0007 */
[C---:B------:R-:W-:Y:S01]  /*655f0*/  HMMA.1688.F32.TF32 R4, R60.reuse, R184, R104 ;  /* 0x000000b83c04723c */ /* 0x040fe20000081068 */
[----:B------:R1:W-:Y:S07]  /*65600*/  STL.64 [R1+0x48], R10 ;  /* 0x0000480a01007387 */ /* 0x0003ee0000100a00 */
[C---:B------:R-:W-:Y:S08]  /*65610*/  HMMA.1688.F32.TF32 R12, R60.reuse, R180, R108 ;  /* 0x000000b43c0c723c */ /* 0x040ff0000008106c */
[C---:B-1----:R-:W-:Y:S07]  /*65620*/  HMMA.1688.F32.TF32 R8, R60.reuse, R176, R16 ;  /* 0x000000b03c08723c */ /* 0x042fee0000081010 */
[----:B------:R-:W-:Y:S04]  /*65630*/  STL.64 [R1+0x30], R4 ;  /* 0x0000300401007387 */ /* 0x000fe80000100a00 */
[----:B------:R1:W-:Y:S02]  /*65640*/  STL.64 [R1+0x38], R6 ;  /* 0x0000380601007387 */ /* 0x0003e40000100a00 */
[----:B-1----:R-:W-:Y:S02]  /*65650*/  HMMA.1688.F32.TF32 R4, R60, R172, R20 ;  /* 0x000000ac3c04723c */ /* 0x002fe40000081014 */
[----:B------:R-:W-:Y:S04]  /*65660*/  STL.64 [R1+0x20], R12 ;  /* 0x0000200c01007387 */ /* 0x000fe80000100a00 */
[----:B------:R-:W-:Y:S04]  /*65670*/  STL.64 [R1+0x28], R14 ;  /* 0x0000280e01007387 */ /* 0x000fe80000100a00 */
[----:B------:R-:W-:Y:S04]  /*65680*/  STL.64 [R1+0x10], R8 ;  /* 0x0000100801007387 */ /* 0x000fe80000100a00 */
[----:B------:R-:W-:Y:S09]  /*65690*/  STL.64 [R1+0x18], R10 ;  /* 0x0000180a01007387 */ /* 0x000ff20000100a00 */
[----:B------:R1:W-:Y:S04]  /*656a0*/  STL.64 [R1], R4 ;  /* 0x0000000401007387 */ /* 0x0003e80000100a00 */
[----:B------:R2:W-:Y:S04]  /*656b0*/  STL.64 [R1+0x8], R6 ;  /* 0x0000080601007387 */ /* 0x0005e80000100a00 */
        /* <DEDUP_REMOVED lines=8> */
[----:B-1----:R-:W3:Y:S04]  /*65740*/  LDL.LU R4, [R1+0x280] ;  /* 0x0002800001047983 */ /* 0x002ee80000300800 */
[----:B------:R-:W3:Y:S04]  /*65750*/  LDL.LU R5, [R1+0x284] ;  /* 0x0002840001057983 */ /* 0x000ee80000300800 */
[----:B--2---:R-:W3:Y:S04]  /*65760*/  LDL.LU R6, [R1+0x288] ;  /* 0x0002880001067983 */ /* 0x004ee80000300800 */
[----:B------:R-:W3:Y:S04]  /*65770*/  LDL.LU R7, [R1+0x28c] ;  /* 0x00028c0001077983 */ /* 0x000ee80000300800 */
        /* <DEDUP_REMOVED lines=12> */
[-C--:B-----5:R-:W-:Y:S08]  /*65840*/  HMMA.1688.F32.TF32 R16, R44, R72.reuse, R216 ;  /* 0x000000482c10723c */ /* 0x0a0ff000000810d8 */
[----:B------:R-:W-:Y:S01]  /*65850*/  HMMA.1688.F32.TF32 R216, R48, R72, R192 ;  /* 0x0000004830d8723c */ /* 0x000fe200000810c0 */
        /* <DEDUP_REMOVED lines=10> */
[----:B------:R-:W5:Y:S01]  /*65900*/  LDL.LU R109, [R1+0x234] ;  /* 0x00023400016d7983 */ /* 0x000f620000300800 */
[C---:B------:R-:W-:Y:S03]  /*65910*/  HMMA.1688.F32.TF32 R24, R60.reuse, R168, R24 ;  /* 0x000000a83c18723c */ /* 0x040fe60000081018 */
        /* <DEDUP_REMOVED lines=8> */
[----:B------:R-:W-:Y:S08]  /*659a0*/  HMMA.1688.F32.TF32 R36, R60, R156, R36 ;  /* 0x0000009c3c24723c */ /* 0x000ff00000081024 */
[C---:B----4-:R-:W-:Y:S08]  /*659b0*/  HMMA.1688.F32.TF32 R60, R44.reuse, R204, R88 ;  /* 0x000000cc2c3c723c */ /* 0x050ff00000081058 */
[C---:B---3--:R-:W-:Y:S01]  /*659c0*/  HMMA.1688.F32.TF32 R88, R44.reuse, R188, R4 ;  /* 0x000000bc2c58723c */ /* 0x048fe20000081004 */
[----:B------:R-:W3:Y:S04]  /*659d0*/  LDL.LU R4, [R1+0xf0] ;  /* 0x0000f00001047983 */ /* 0x000ee80000300800 */
[----:B------:R-:W3:Y:S04]  /*659e0*/  LDL.LU R5, [R1+0xf4] ;  /* 0x0000f40001057983 */ /* 0x000ee80000300800 */
[----:B------:R-:W3:Y:S04]  /*659f0*/  LDL.LU R6, [R1+0xf8] ;  /* 0x0000f80001067983 */ /* 0x000ee80000300800 */
[----:B------:R-:W3:Y:S01]  /*65a00*/  LDL.LU R7, [R1+0xfc] ;  /* 0x0000fc0001077983 */ /* 0x000ee20000300800 */
[----:B--2---:R-:W-:Y:S07]  /*65a10*/  HMMA.1688.F32.TF32 R92, R44, R184, R56 ;  /* 0x000000b82c5c723c */ /* 0x004fee0000081038 */
[----:B------:R-:W-:Y:S01]  /*65a20*/  MOV R56, R237 ;  /* 0x000000ed00387202 */ /* 0x000fe20000000f00 */
[----:B------:R-:W-:Y:S01]  /*65a30*/  IMAD.MOV.U32 R57, RZ, RZ, R238 ;  /* 0x000000ffff397224 */ /* 0x000fe200078e00ee */
[----:B------:R-:W2:Y:S01]  /*65a40*/  LDL.LU R237, [R1+0x1a30] ;  /* 0x001a300001ed7983 */ /* 0x000ea20000300800 */
[----:B------:R-:W-:-:S02]  /*65a50*/  IMAD.MOV.U32 R58, RZ, RZ, R232 ;  /* 0x000000ffff3a7224 */ /* 0x000fc400078e00e8 */
[----:B------:R-:W-:Y:S01]  /*65a60*/  IMAD.MOV.U32 R59, RZ, RZ, R233 ;  /* 0x000000ffff3b7224 */ /* 0x000fe200078e00e9 */
[----:B------:R-:W2:Y:S01]  /*65a70*/  LDL.LU R238, [R1+0x1a2c] ;  /* 0x001a2c0001ee7983 */ /* 0x000ea20000300800 */
[----:B------:R-:W-:Y:S03]  /*65a80*/  HMMA.1688.F32.TF32 R96, R44, R180, R40 ;  /* 0x000000b42c60723c */ /* 0x000fe60000081028 */
[----:B------:R-:W4:Y:S04]  /*65a90*/  LDL.LU R232, [R1+0x1a28] ;  /* 0x001a280001e87983 */ /* 0x000f280000300800 */
[----:B------:R-:W4:Y:S01]  /*65aa0*/  LDL.LU R233, [R1+0x1a24] ;  /* 0x001a240001e97983 */ /* 0x000f220000300800 */
[----:B------:R-:W-:Y:S01]  /*65ab0*/  IMAD.MOV.U32 R40, RZ, RZ, R234 ;  /* 0x000000ffff287224 */ /* 0x000fe200078e00ea */
[----:B------:R-:W-:-:S02]  /*65ac0*/  MOV R42, R228 ;  /* 0x000000e4002a7202 */ /* 0x000fc40000000f00 */
[----:B------:R-:W4:Y:S01]  /*65ad0*/  LDL.LU R234, [R1+0x1a20] ;  /* 0x001a200001ea7983 */ /* 0x000f220000300800 */
[----:B------:R-:W-:Y:S02]  /*65ae0*/  IMAD.MOV.U32 R41, RZ, RZ, R235 ;  /* 0x000000ffff297224 */ /* 0x000fe400078e00eb */
[----:B------:R-:W-:Y:S01]  /*65af0*/  IMAD.MOV.U32 R43, RZ, RZ, R229 ;  /* 0x000000ffff2b7224 */ /* 0x000fe200078e00e5 */
[----:B------:R-:W4:Y:S01]  /*65b00*/  LDL.LU R235, [R1+0x1a1c] ;  /* 0x001a1c0001eb7983 */ /* 0x000f220000300800 */
[----:B------:R-:W-:Y:S03]  /*65b10*/  HMMA.1688.F32.TF32 R100, R44, R176, R68 ;  /* 0x000000b02c64723c */ /* 0x000fe60000081044 */
[----:B------:R-:W2:Y:S04]  /*65b20*/  LDL.LU R228, [R1+0x1a18] ;  /* 0x001a180001e47983 */ /* 0x000ea80000300800 */
[----:B------:R-:W2:Y:S01]  /*65b30*/  LDL.LU R229, [R1+0x1a14] ;  /* 0x001a140001e57983 */ /* 0x000ea20000300800 */
[----:B------:R-:W-:-:S03]  /*65b40*/  IMAD.MOV.U32 R68, RZ, RZ, R212 ;  /* 0x000000ffff447224 */ /* 0x000fc600078e00d4 */
[----:B------:R-:W2:Y:S01]  /*65b50*/  LDL.LU R212, [R1+0x1a10] ;  /* 0x001a100001d47983 */ /* 0x000ea20000300800 */
[----:B------:R-:W-:Y:S02]  /*65b60*/  IMAD.MOV.U32 R69, RZ, RZ, R213 ;  /* 0x000000ffff457224 */ /* 0x000fe400078e00d5 */
[----:B------:R-:W-:Y:S01]  /*65b70*/  IMAD.MOV.U32 R70, RZ, RZ, R214 ;  /* 0x000000ffff467224 */ /* 0x000fe200078e00d6 */
[----:B------:R-:W2:Y:S01]  /*65b80*/  LDL.LU R213, [R1+0x1a0c] ;  /* 0x001a0c0001d57983 */ /* 0x000ea20000300800 */
[----:B------:R-:W-:-:S03]  /*65b90*/  IMAD.MOV.U32 R71, RZ, RZ, R215 ;  /* 0x000000ffff477224 */ /* 0x000fc600078e00d7 */
[----:B------:R-:W2:Y:S04]  /*65ba0*/  LDL.LU R214, [R1+0x1a08] ;  /* 0x001a080001d67983 */ /* 0x000ea80000300800 */
[----:B------:R-:W2:Y:S01]  /*65bb0*/  LDL.LU R215, [R1+0x1a04] ;  /* 0x001a040001d77983 */ /* 0x000ea20000300800 */
[----:B-----5:R-:W-:Y:S07]  /*65bc0*/  HMMA.1688.F32.TF32 R104, R44, R172, R12 ;  /* 0x000000ac2c68723c */ /* 0x020fee000008100c */
[----:B------:R-:W-:Y:S01]  /*65bd0*/  MOV R12, R230 ;  /* 0x000000e6000c7202 */ /* 0x000fe20000000f00 */
[----:B------:R-:W-:Y:S01]  /*65be0*/  IMAD.MOV.U32 R13, RZ, RZ, R231 ;  /* 0x000000ffff0d7224 */ /* 0x000fe200078e00e7 */
[----:B------:R-:W5:Y:S01]  /*65bf0*/  LDL.LU R230, [R1+0x1a00] ;  /* 0x001a000001e67983 */ /* 0x000f620000300800 */
[----:B------:R-:W-:-:S03]  /*65c00*/  IMAD.MOV.U32 R14, RZ, RZ, R239 ;  /* 0x000000ffff0e7224 */ /* 0x000fc600078e00ef */
[----:B------:R-:W5:Y:S04]  /*65c10*/  LDL.LU R231, [R1+0x19fc] ;  /* 0x0019fc0001e77983 */ /* 0x000f680000300800 */
[----:B------:R-:W4:Y:S01]  /*65c20*/  LDL.LU R239, [R1+0x19f8] ;  /* 0x0019f80001ef7983 */ /* 0x000f220000300800 */
[----:B------:R-:W-:Y:S01]  /*65c30*/  IMAD.MOV.U32 R15, RZ, RZ, R0 ;  /* 0x000000ffff0f7224 */ /* 0x000fe200078e0000 */
[C---:B------:R-:W-:Y:S08]  /*65c40*/  HMMA.1688.F32.TF32 R56, R48.reuse, R172, R56 ;  /* 0x000000ac3038723c */ /* 0x040ff00000081038 */
[C---:B------:R-:W-:Y:S08]  /*65c50*/  HMMA.1688.F32.TF32 R40, R48.reuse, R168, R40 ;  /* 0x000000a83028723c */ /* 0x040ff00000081028 */
[C---:B------:R-:W-:Y:S08]  /*65c60*/  HMMA.1688.F32.TF32 R68, R48.reuse, R164, R68 ;  /* 0x000000a43044723c */ /* 0x040ff00000081044 */
[----:B------:R-:W-:Y:S01]  /*65c70*/  HMMA.1688.F32.TF32 R12, R48, R160, R12 ;  /* 0x000000a0300c723c */ /* 0x000fe2000008100c */
[----:B------:R-:W-:-:S02]  /*65c80*/  IMAD.MOV.U32 R173, RZ, RZ, R56 ;  /* 0x000000ffffad7224 */ /* 0x000fc400078e0038 */
[----:B------:R-:W-:-:S05]  /*65c90*/  IMAD.MOV.U32 R172, RZ, RZ, R57 ;  /* 0x000000ffffac7224 */ /* 0x000fca00078e0039 */
[C---:B------:R-:W-:Y:S01]  /*65ca0*/  HMMA.1688.F32.TF32 R8, R44.reuse, R76, R220 ;  /* 0x0000004c2c08723c */ /* 0x040fe200000810dc */
[----:B------:R-:W-:Y:S04]  /*65cb0*/  LDS R220, [R3+0x87800] ;  /* 0x0878000003dc7984 */ /* 0x000fe80000000800 */
[----:B------:R-:W-:Y:S03]  /*65cc0*/  LDS R222, [R3+0x87c00] ;  /* 0x087c000003de7984 */ /* 0x000fe60000000800 */
[C---:B------:R-:W-:Y:S01]  /*65cd0*/  HMMA.1688.F32.TF32 R64, R44.reuse, R200, R64 ;  /* 0x000000c82c40723c */ /* 0x040fe20000081040 */
[----:B------:R-:W-:Y:S04]  /*65ce0*/  LDS R221, [R252+0x87800] ;  /* 0x08780000fcdd7984 */ /* 0x000fe80000000800 */
[----:B------:R-:W1:Y:S03]  /*65cf0*/  LDS R223, [R252+0x87c00] ;  /* 0x087c0000fcdf7984 */ /* 0x000e660000000800 */
[C---:B------:R-:W-:Y:S08]  /*65d00*/  HMMA.1688.F32.TF32 R108, R44.reuse, R168, R108 ;  /* 0x000000a82c6c723c */ /* 0x040ff0000008106c */
[----:B------:R-:W-:Y:S01]  /*65d10*/  HMMA.1688.F32.TF32 R192, R44, R164, R192 ;  /* 0x000000a42cc0723c */ /* 0x000fe200000810c0 */
[----:B------:R-:W-:-:S02]  /*65d20*/  IMAD.MOV.U32 R169, RZ, RZ, R42 ;  /* 0x000000ffffa97224 */ /* 0x000fc400078e002a */
[----:B------:R-:W-:-:S05]  /*65d30*/  IMAD.MOV.U32 R168, RZ, RZ, R43 ;  /* 0x000000ffffa87224 */ /* 0x000fca00078e002b */
[----:B------:R-:W-:Y:S01]  /*65d40*/  HMMA.1688.F32.TF32 R196, R48, R76, R196 ;  /* 0x0000004c30c4723c */ /* 0x000fe200000810c4 */
[----:B------:R-:W-:Y:S01]  /*65d50*/  MOV R165, R70 ;  /* 0x0000004600a57202 */ /* 0x000fe20000000f00 */
[----:B------:R-:W-:-:S05]  /*65d60*/  IMAD.MOV.U32 R164, RZ, RZ, R71 ;  /* 0x000000ffffa47224 */ /* 0x000fca00078e0047 */
[----:B------:R-:W-:Y:S02]  /*65d70*/  IMAD.MOV.U32 R77, RZ, RZ, R58 ;  /* 0x000000ffff4d7224 */ /* 0x000fe400078e003a */
[----:B------:R-:W-:Y:S01]  /*65d80*/  IMAD.MOV.U32 R76, RZ, RZ, R59 ;  /* 0x000000ffff4c7224 */ /* 0x000fe200078e003b */
[----:B------:R-:W-:Y:S01]  /*65d90*/  HMMA.1688.F32.TF32 R240, R48, R184, R240 ;  /* 0x000000b830f0723c */ /* 0x000fe200000810f0 */
[----:B------:R-:W-:Y:S02]  /*65da0*/  IMAD.MOV.U32 R73, RZ, RZ, R12 ;  /* 0x000000ffff497224 */ /* 0x000fe400078e000c */
[----:B------:R-:W-:-:S04]  /*65db0*/  IMAD.MOV.U32 R72, RZ, RZ, R13 ;  /* 0x000000ffff487224 */ /* 0x000fc800078e000d */
[----:B------:R-:W-:Y:S01]  /*65dc0*/  MOV R185, R40 ;  /* 0x0000002800b97202 */ /* 0x000fe20000000f00 */
[----:B------:R-:W-:Y:S02]  /*65dd0*/  IMAD.MOV.U32 R184, RZ, RZ, R41 ;  /* 0x000000ffffb87224 */ /* 0x000fe400078e0029 */
[----:B------:R-:W-:Y:S02]  /*65de0*/  IMAD.MOV.U32 R41, RZ, RZ, R14 ;  /* 0x000000ffff297224 */ /* 0x000fe400078e000e */
[----:B------:R-:W-:Y:S01]  /*65df0*/  IMAD.MOV.U32 R40, RZ, RZ, R15 ;  /* 0x000000ffff287224 */ /* 0x000fe200078e000f */
[----:B---3--:R-:W-:Y:S11]  /*65e00*/  HMMA.1688.F32.TF32 R4, R48, R176, R4 ;  /* 0x000000b03004723c */ /* 0x008ff60000081004 */
[----:B------:R-:W-:Y:S11]  /*65e10*/  @!UPT UIADD3 URZ, URZ, URZ, URZ ;  /* 0x0000003f3f3ff290 */ /* 0x000ff6000fffe03f */
[----:B------:R-:W-:Y:S02]  /*65e20*/  @!UPT UIADD3 URZ, URZ, URZ, URZ ;  /* 0x0000003f3f3ff290 */ /* 0x000fe4000fffe03f */
[----:B------:R-:W-:Y:S01]  /*65e30*/  MOV R177, R6 ;  /* 0x0000000600b17202 */ /* 0x000fe20000000f00 */
[----:B------:R-:W-:Y:S01]  /*65e40*/  IMAD.MOV.U32 R176, RZ, RZ, R7 ;  /* 0x000000ffffb07224 */ /* 0x000fe200078e0007 */
[C---:B--2---:R-:W-:Y:S08]  /*65e50*/  HMMA.1688.F32.TF32 R212, R44.reuse, R160, R212 ;  /* 0x000000a02cd4723c */ /* 0x044ff000000810d4 */
[----:B------:R-:W-:Y:S01]  /*65e60*/  HMMA.1688.F32.TF32 R44, R44, R156, R224 ;  /* 0x0000009c2c2c723c */ /* 0x000fe200000810e0 */
[----:B------:R-:W2:Y:S04]  /*65e70*/  LDL.LU.64 R226, [R1+0x19f0] ;  /* 0x0019f00001e27983 */ /* 0x000ea80000300a00 */
[----:B------:R-:W2:Y:S04]  /*65e80*/  LDL.LU.64 R224, [R1+0x19e8] ;  /* 0x0019e80001e07983 */ /* 0x000ea80000300a00 */
[----:B------:R-:W3:Y:S04]  /*65e90*/  LDL.LU.64 R6, [R1+0x19e0] ;  /* 0x0019e00001067983 */ /* 0x000ee80000300a00 */
[----:B------:R-:W3:Y:S04]  /*65ea0*/  LDL.LU.64 R58, [R1+0x19d8] ;  /* 0x0019d800013a7983 */ /* 0x000ee80000300a00 */
[----:B------:R-:W3:Y:S04]  /*65eb0*/  LDL.LU.64 R56, [R1+0x19d0] ;  /* 0x0019d00001387983 */ /* 0x000ee80000300a00 */
[----:B------:R-:W1:Y:S04]  /*65ec0*/  LDL.LU.64 R42, [R1+0x19c8] ;  /* 0x0019c800012a7983 */ /* 0x000e680000300a00 */
[----:B------:R-:W1:Y:S01]  /*65ed0*/  LDL.LU.64 R70, [R1+0x19c0] ;  /* 0x0019c00001467983 */ /* 0x000e620000300a00 */
[----:B----4-:R-:W-:Y:S07]  /*65ee0*/  HMMA.1688.F32.TF32 R236, R48, R188, R236 ;  /* 0x000000bc30ec723c */ /* 0x010fee00000810ec */
[----:B------:R-:W-:-:S02]  /*65ef0*/  IMAD.MOV.U32 R189, RZ, RZ, R68 ;  /* 0x000000ffffbd7224 */ /* 0x000fc400078e0044 */
[----:B------:R-:W-:Y:S02]  /*65f00*/  IMAD.MOV.U32 R188, RZ, RZ, R69 ;  /* 0x000000ffffbc7224 */ /* 0x000fe400078e0045 */
[----:B------:R-:W1:Y:S04]  /*65f10*/  LDL.LU.64 R68, [R1+0x19b8] ;  /* 0x0019b80001447983 */ /* 0x000e680000300a00 */
[----:B------:R-:W4:Y:S04]  /*65f20*/  LDL.LU.64 R14, [R1+0x19b0] ;  /* 0x0019b000010e7983 */ /* 0x000f280000300a00 */
[----:B------:R-:W4:Y:S01]  /*65f30*/  LDL.LU.64 R12, [R1+0x19a8] ;  /* 0x0019a800010c7983 */ /* 0x000f220000300a00 */
[C---:B-----5:R-:W-:Y:S08]  /*65f40*/  HMMA.1688.F32.TF32 R228, R48.reuse, R204, R228 ;  /* 0x000000cc30e4723c */ /* 0x060ff000000810e4 */
[C---:B------:R-:W-:Y:S08]  /*65f50*/  HMMA.1688.F32.TF32 R232, R48.reuse, R200, R232 ;  /* 0x000000c830e8723c */ /* 0x040ff000000810e8 */
[----:B------:R-:W-:Y:S07]  /*65f60*/  HMMA.1688.F32.TF32 R244, R48, R180, R244 ;  /* 0x000000b430f4723c */ /* 0x000fee00000810f4 */
[----:B------:R-:W-:-:S02]  /*65f70*/  IMAD.MOV.U32 R181, RZ, RZ, R4 ;  /* 0x000000ffffb57224 */ /* 0x000fc400078e0004 */
[----:B------:R-:W-:Y:S01]  /*65f80*/  IMAD.MOV.U32 R180, RZ, RZ, R5 ;  /* 0x000000ffffb47224 */ /* 0x000fe200078e0005 */
[C---:B--2---:R-:W-:Y:S08]  /*65f90*/  HMMA.1688.F32.TF32 R224, R48.reuse, R208, R224 ;  /* 0x000000d030e0723c */ /* 0x044ff000000810e0 */
[----:B----4-:R-:W-:Y:S08]  /*65fa0*/  HMMA.1688.F32.TF32 R12, R48, R156, R12 ;  /* 0x0000009c300c723c */ /* 0x010ff0000008100c */
[----:B-1----:R-:W-:Y:S01]  /*65fb0*/  HMMA.1688.F32.TF32 R48, R220, R42, R68 ;  /* 0x0000002adc30723c */ /* 0x002fe20000081044 */
[----:B------:R-:W-:Y:S04]  /*65fc0*/  LDS R68, [R3+0x87880] ;  /* 0x0878800003447984 */ /* 0x000fe80000000800 */
[----:B------:R-:W-:Y:S04]  /*65fd0*/  LDS R70, [R3+0x87c80] ;  /* 0x087c800003467984 */ /* 0x000fe80000000800 */
[----:B------:R-:W-:Y:S04]  /*65fe0*/  LDS R69, [R252+0x87880] ;  /* 0x08788000fc457984 */ /* 0x000fe80000000800 */
[----:B------:R-:W1:Y:S03]  /*65ff0*/  LDS R71, [R252+0x87c80] ;  /* 0x087c8000fc477984 */ /* 0x000e660000000800 */
[----:B------:R-:W-:Y:S01]  /*66000*/  MOV R5, R12 ;  /* 0x0000000c00057202 */ /* 0x000fe20000000f00 */
[----:B------:R-:W-:-:S02]  /*66010*/  IMAD.MOV.U32 R4, RZ, RZ, R13 ;  /* 0x000000ffff047224 */ /* 0x000fc400078e000d */
[----:B------:R-:W-:Y:S02]  /*66020*/  IMAD.MOV.U32 R2, RZ, RZ, R14 ;  /* 0x000000ffff027224 */ /* 0x000fe400078e000e */
[----:B------:R-:W-:Y:S02]  /*66030*/  IMAD.MOV.U32 R0, RZ, RZ, R15 ;  /* 0x000000ffff007224 */ /* 0x000fe400078e000f */
[C---:B---3--:R-:W-:Y:S01]  /*66040*/  HMMA.1688.F32.TF32 R12, R220.reuse, R6, R56 ;  /* 0x00000006dc0c723c */ /* 0x048fe20000081038 */
[----:B------:R-:W-:Y:S04]  /*66050*/  STL.64 [R1+0xc0], R48 ;  /* 0x0000c03001007387 */ /* 0x000fe80000100a00 */
[----:B------:R2:W-:Y:S03]  /*66060*/  STL.64 [R1+0xc8], R50 ;  /* 0x0000c83201007387 */ /* 0x0005e60000100a00 */
[C---:B------:R-:W-:Y:S08]  /*66070*/  HMMA.1688.F32.TF32 R56, R220.reuse, R78, R80 ;  /* 0x0000004edc38723c */ /* 0x040ff00000081050 */
[C---:B--2---:R-:W-:Y:S07]  /*66080*/  HMMA.1688.F32.TF32 R48, R220.reuse, R74, R84 ;  /* 0x0000004adc30723c */ /* 0x044fee0000081054 */
[----:B------:R-:W-:Y:S04]  /*66090*/  STL.64 [R1+0xa0], R12 ;  /* 0x0000a00c01007387 */ /* 0x000fe80000100a00 */
[----:B------:R2:W-:Y:S02]  /*660a0*/  STL.64 [R1+0xa8], R14 ;  /* 0x0000a80e01007387 */ /* 0x0005e40000100a00 */
[C---:B--2---:R-:W-:Y:S02]  /*660b0*/  HMMA.1688.F32.TF32 R12, R220.reuse, R210, R112 ;  /* 0x000000d2dc0c723c */ /* 0x044fe40000081070 */
[----:B------:R-:W-:Y:S04]  /*660c0*/  STL.64 [R1+0x1f0], R56 ;  /* 0x0001f03801007387 */ /* 0x000fe80000100a00 */
[----:B------:R-:W-:Y:S04]  /*660d0*/  STL.64 [R1+0x1f8], R58 ;  /* 0x0001f83a01007387 */ /* 0x000fe80000100a00 */
[----:B------:R-:W-:Y:S04]  /*660e0*/  STL.64 [R1+0x1e0], R48 ;  /* 0x0001e03001007387 */ /* 0x000fe80000100a00 */
[----:B------:R-:W-:Y:S09]  /*660f0*/  STL.64 [R1+0x1e8], R50 ;  /* 0x0001e83201007387 */ /* 0x000ff20000100a00 */
[----:B------:R-:W-:Y:S04]  /*66100*/  STL.64 [R1+0x1d0], R12 ;  /* 0x0001d00c01007387 */ /* 0x000fe80000100a00 */
[----:B------:R2:W-:Y:S02]  /*66110*/  STL.64 [R1+0x1d8], R14 ;  /* 0x0001d80e01007387 */ /* 0x0005e40000100a00 */
[C---:B--2---:R-:W-:Y:S08]  /*66120*/  HMMA.1688.F32.TF32 R12, R220.reuse, R206, R116 ;  /* 0x000000cedc0c723c */ /* 0x044ff00000081074 */
[C---:B------:R-:W-:Y:S11]  /*66130*/  HMMA.1688.F32.TF32 R48, R220.reuse, R202, R120 ;  /* 0x000000cadc30723c */ /* 0x040ff60000081078 */
[----:B------:R-:W-:Y:S04]  /*66140*/  @!UPT UIADD3 URZ, URZ, URZ, URZ ;  /* 0x0000003f3f3ff290 */ /* 0x000fe8000fffe03f */
[----:B------:R-:W-:Y:S04]  /*66150*/  STL.64 [R1+0x1c0], R12 ;  /* 0x0001c00c01007387 */ /* 0x000fe80000100a00 */
[----:B------:R2:W-:Y:S02]  /*66160*/  STL.64 [R1+0x1c8], R14 ;  /* 0x0001c80e01007387 */ /* 0x0005e40000100a00 */
[C---:B--2---:R-:W-:Y:S02]  /*66170*/  HMMA.1688.F32.TF32 R12, R220.reuse, R190, R124 ;  /* 0x000000bedc0c723c */ /* 0x044fe4000008107c */
[----:B------:R-:W-:Y:S04]  /*66180*/  STL.64 [R1+0x1b0], R48 ;  /* 0x0001b03001007387 */ /* 0x000fe80000100a00 */
[----:B------:R2:W-:Y:S02]  /*66190*/  STL.64 [R1+0x1b8], R50 ;  /* 0x0001b83201007387 */ /* 0x0005e40000100a00 */
[C---:B------:R-:W-:Y:S08]  /*661a0*/  HMMA.1688.F32.TF32 R56, R220.reuse, R186, R128 ;  /* 0x000000badc38723c */ /* 0x040ff00000081080 */
[C---:B--2---:R-:W-:Y:S07]  /*661b0*/  HMMA.1688.F32.TF32 R48, R220.reuse, R182, R132 ;  /* 0x000000b6dc30723c */ /* 0x044fee0000081084 */
[----:B------:R-:W-:Y:S04]  /*661c0*/  STL.64 [R1+0x1a0], R12 ;  /* 0x0001a00c01007387 */ /* 0x000fe80000100a00 */
[----:B------:R2:W-:Y:S02]  /*661d0*/  STL.64 [R1+0x1a8], R14 ;  /* 0x0001a80e01007387 */ /* 0x0005e40000100a00 */
[----:B--2---:R-:W-:Y:S02]  /*661e0*/  HMMA.1688.F32.TF32 R12, R220, R178, R136 ;  /* 0x000000b2dc0c723c */ /* 0x004fe40000081088 */
[----:B------:R-:W-:Y:S04]  /*661f0*/  STL.64 [R1+0x190], R56 ;  /* 0x0001903801007387 */ /* 0x000fe80000100a00 */
[----:B------:R-:W-:Y:S04]  /*66200*/  STL.64 [R1+0x198], R58 ;  /* 0x0001983a01007387 */ /* 0x000fe80000100a00 */
[----:B------:R-:W2:Y:S04]  /*66210*/  LDL.LU R208, [R1+0x470] ;  /* 0x0004700001d07983 */ /* 0x000ea80000300800 */
[----:B------:R3:W-:Y:S01]  /*66220*/  STL.64 [R1+0x180], R48 ;  /* 0x0001803001007387 */ /* 0x0007e20000100a00 */
[----:B------:R-:W-:-:S03]  /*66230*/  IMAD.MOV.U32 R80, RZ, RZ, R154 ;  /* 0x000000ffff507224 */ /* 0x000fc600078e009a */
[----:B------:R4:W-:Y:S01]  /*66240*/  STL.64 [R1+0x188], R50 ;  /* 0x0001883201007387 */ /* 0x0009e20000100a00 */
[----:B------:R-:W-:-:S03]  /*66250*/  IMAD.MOV.U32 R81, RZ, RZ, R155 ;  /* 0x000000ffff517224 */ /* 0x000fc600078e009b */
[----:B------:R-:W5:Y:S01]  /*66260*/  LDL.LU R209, [R1+0x474] ;  /* 0x0004740001d17983 */ /* 0x000f620000300800 */
[----:B------:R-:W-:-:S03]  /*66270*/  MOV R82, R140 ;  /* 0x0000008c00527202 */ /* 0x000fc60000000f00 */
[----:B------:R-:W-:Y:S01]  /*66280*/  STL.64 [R1+0x170], R12 ;  /* 0x0001700c01007387 */ /* 0x000fe20000100a00 */
[----:B------:R-:W-:-:S03]  /*66290*/  IMAD.MOV.U32 R83, RZ, RZ, R141 ;  /* 0x000000ffff537224 */ /* 0x000fc600078e008d */
[----:B------:R-:W-:Y:S01]  /*662a0*/  STL.64 [R1+0x178], R14 ;  /* 0x0001780e01007387 */ /* 0x000fe20000100a00 */
[----:B------:R-:W-:-:S03]  /*662b0*/  IMAD.MOV.U32 R84, RZ, RZ, R142 ;  /* 0x000000ffff547224 */ /* 0x000fc600078e008e */
[----:B------:R-:W5:Y:S01]  /*662c0*/  LDL.LU R154, [R1+0x19a4] ;  /* 0x0019a400019a7983 */ /* 0x000f620000300800 */
        /* <DEDUP_REMOVED lines=9> */
[----:B------:R-:W5:Y:S01]  /*66360*/  LDL.LU R159, [R1+0x1988] ;  /* 0x00198800019f7983 */ /* 0x000f620000300800 */
[----:B------:R-:W-:-:S03]  /*66370*/  MOV R112, R162 ;  /* 0x000000a200707202 */ /* 0x000fc60000000f00 */
[----:B---3--:R-:W3:Y:S01]  /*66380*/  LDL.LU R48, [R1+0xb0] ;  /* 0x0000b00001307983 */ /* 0x008ee20000300800 */
[----:B------:R-:W-:-:S03]  /*66390*/  IMAD.MOV.U32 R113, RZ, RZ, R163 ;  /* 0x000000ffff717224 */ /* 0x000fc600078e00a3 */
[----:B------:R-:W3:Y:S01]  /*663a0*/  LDL.LU R49, [R1+0xb4] ;  /* 0x0000b40001317983 */ /* 0x000ee20000300800 */
[----:B------:R-:W-:-:S03]  /*663b0*/  IMAD.MOV.U32 R114, RZ, RZ, R166 ;  /* 0x000000ffff727224 */ /* 0x000fc600078e00a6 */
[----:B----4-:R-:W3:Y:S01]  /*663c0*/  LDL.LU R50, [R1+0xb8] ;  /* 0x0000b80001327983 */ /* 0x010ee20000300800 */
[----:B------:R-:W-:-:S03]  /*663d0*/  IMAD.MOV.U32 R115, RZ, RZ, R167 ;  /* 0x000000ffff737224 */ /* 0x000fc600078e00a7 */
[----:B------:R-:W3:Y:S04]  /*663e0*/  LDL.LU R51, [R1+0xbc] ;  /* 0x0000bc0001337983 */ /* 0x000ee80000300800 */
[----:B------:R-:W4:Y:S04]  /*663f0*/  LDL.LU R162, [R1+0x1984] ;  /* 0x0019840001a27983 */ /* 0x000f280000300800 */
[----:B------:R-:W4:Y:S04]  /*66400*/  LDL.LU R163, [R1+0x1980] ;  /* 0x0019800001a37983 */ /* 0x000f280000300800 */
[----:B------:R-:W3:Y:S04]  /*66410*/  LDL.LU R166, [R1+0x197c] ;  /* 0x00197c0001a67983 */ /* 0x000ee80000300800 */
[----:B------:R-:W3:Y:S01]  /*66420*/  LDL.LU R167, [R1+0x1978] ;  /* 0x0019780001a77983 */ /* 0x000ee20000300800 */
[----:B------:R-:W-:-:S02]  /*66430*/  IMAD.MOV.U32 R128, RZ, RZ, R170 ;  /* 0x000000ffff807224 */ /* 0x000fc400078e00aa */
[----:B------:R-:W-:Y:S01]  /*66440*/  IMAD.MOV.U32 R129, RZ, RZ, R171 ;  /* 0x000000ffff817224 */ /* 0x000fe200078e00ab */
[----:B------:R-:W4:Y:S04]  /*66450*/  LDL.LU R170, [R1+0x1974] ;  /* 0x0019740001aa7983 */ /* 0x000f280000300800 */
[----:B------:R-:W4:Y:S01]  /*66460*/  LDL.LU R171, [R1+0x1970] ;  /* 0x0019700001ab7983 */ /* 0x000f220000300800 */
[----:B------:R-:W-:Y:S01]  /*66470*/  MOV R130, R174 ;  /* 0x000000ae00827202 */ /* 0x000fe20000000f00 */
[----:B------:R-:W-:Y:S02]  /*66480*/  IMAD.MOV.U32 R131, RZ, RZ, R175 ;  /* 0x000000ffff837224 */ /* 0x000fe400078e00af */
        /* <DEDUP_REMOVED lines=10> */
[----:B------:R-:W4:Y:S04]  /*66530*/  LDL.LU R136, [R1+0x150] ;  /* 0x0001500001887983 */ /* 0x000f280000300800 */
[----:B------:R-:W4:Y:S04]  /*66540*/  LDL.LU R137, [R1+0x154] ;  /* 0x0001540001897983 */ /* 0x000f280000300800 */
[----:B------:R-:W4:Y:S04]  /*66550*/  LDL.LU R138, [R1+0x158] ;  /* 0x00015800018a7983 */ /* 0x000f280000300800 */
[----:B------:R-:W4:Y:S01]  /*66560*/  LDL.LU R139, [R1+0x15c] ;  /* 0x00015c00018b7983 */ /* 0x000f220000300800 */
[----:B-1----:R-:W-:Y:S03]  /*66570*/  HMMA.1688.F32.TF32 R20, R68, R210, R20 ;  /* 0x000000d24414723c */ /* 0x002fe60000081014 */
[----:B--2---:R-:W-:Y:S04]  /*66580*/  LDS R12, [R208+0x87800] ;  /* 0x08780000d00c7984 */ /* 0x004fe80000000800 */
[----:B------:R-:W-:Y:S04]  /*66590*/  LDS R14, [R208+0x87c00] ;  /* 0x087c0000d00e7984 */ /* 0x000fe80000000800 */
[----:B------:R-:W-:Y:S04]  /*665a0*/  LDS R56, [R208+0x87880] ;  /* 0x08788000d0387984 */ /* 0x000fe80000000800 */
[----:B-----5:R-:W-:Y:S04]  /*665b0*/  LDS R13, [R209+0x87800] ;  /* 0x08780000d10d7984 */ /* 0x020fe80000000800 */
[----:B------:R-:W1:Y:S04]  /*665c0*/  LDS R15, [R209+0x87c00] ;  /* 0x087c0000d10f7984 */ /* 0x000e680000000800 */
[----:B------:R-:W-:Y:S04]  /*665d0*/  LDS R58, [R208+0x87c80] ;  /* 0x087c8000d03a7984 */ /* 0x000fe80000000800 */
[----:B------:R-:W-:Y:S04]  /*665e0*/  LDS R57, [R209+0x87880] ;  /* 0x08788000d1397984 */ /* 0x000fe80000000800 */
[----:B------:R-:W2:Y:S01]  /*665f0*/  LDS R59, [R209+0x87c80] ;  /* 0x087c8000d13b7984 */ /* 0x000ea20000000800 */
[C---:B------:R-:W-:Y:S08]  /*66600*/  HMMA.1688.F32.TF32 R52, R220.reuse, R158, R52 ;  /* 0x0000009edc34723c */ /* 0x040ff00000081034 */
[----:B---3--:R-:W-:Y:S08]  /*66610*/  HMMA.1688.F32.TF32 R124, R220, R166, R144 ;  /* 0x000000a6dc7c723c */ /* 0x008ff00000081090 */
[C---:B------:R-:W-:Y:S08]  /*66620*/  HMMA.1688.F32.TF32 R144, R68.reuse, R78, R8 ;  /* 0x0000004e4490723c */ /* 0x040ff00000081008 */
[----:B------:R-:W-:Y:S08]  /*66630*/  HMMA.1688.F32.TF32 R8, R68, R74, R16 ;  /* 0x0000004a4408723c */ /* 0x000ff00000081010 */
[----:B----4-:R-:W-:Y:S01]  /*66640*/  HMMA.1688.F32.TF32 R116, R220, R170, R152 ;  /* 0x000000aadc74723c */ /* 0x010fe20000081098 */
[----:B------:R-:W3:Y:S04]  /*66650*/  LDL.LU R152, [R1+0x2b0] ;  /* 0x0002b00001987983 */ /* 0x000ee80000300800 */
[----:B------:R-:W3:Y:S04]  /*66660*/  LDL.LU R153, [R1+0x2b4] ;  /* 0x0002b40001997983 */ /* 0x000ee80000300800 */
[----:B------:R-:W3:Y:S04]  /*66670*/  LDL.LU R154, [R1+0x2b8] ;  /* 0x0002b800019a7983 */ /* 0x000ee80000300800 */
[----:B------:R-:W3:Y:S04]  /*66680*/  LDL.LU R155, [R1+0x2bc] ;  /* 0x0002bc00019b7983 */ /* 0x000ee80000300800 */
[----:B------:R-:W-:Y:S01]  /*66690*/  STL.64 [R1+0x160], R52 ;  /* 0x0001603401007387 */ /* 0x000fe20000100a00 */
[C---:B------:R-:W-:Y:S03]  /*666a0*/  HMMA.1688.F32.TF32 R16, R68.reuse, R206, R60 ;  /* 0x000000ce4410723c */ /* 0x040fe6000008103c */
[----:B------:R-:W-:Y:S04]  /*666b0*/  STL.64 [R1+0x168], R54 ;  /* 0x0001683601007387 */ /* 0x000fe80000100a00 */
[----:B------:R-:W-:Y:S04]  /*666c0*/  STL.64 [R1+0x300], R144 ;  /* 0x0003009001007387 */ /* 0x000fe80000100a00 */
[----:B------:R-:W-:Y:S04]  /*666d0*/  STL.64 [R1+0x308], R146 ;  /* 0x0003089201007387 */ /* 0x000fe80000100a00 */
[----:B------:R-:W-:Y:S04]  /*666e0*/  STL.64 [R1+0x2f0], R8 ;  /* 0x0002f00801007387 */ /* 0x000fe80000100a00 */
[----:B------:R4:W-:Y:S02]  /*666f0*/  STL.64 [R1+0x2f8], R10 ;  /* 0x0002f80a01007387 */ /* 0x0009e40000100a00 */
[C---:B----4-:R-:W-:Y:S02]  /*66700*/  HMMA.1688.F32.TF32 R8, R68.reuse, R202, R64 ;  /* 0x000000ca4408723c */ /* 0x050fe40000081040 */
[----:B------:R-:W-:Y:S04]  /*66710*/  STL.64 [R1+0x2c0], R20 ;  /* 0x0002c01401007387 */ /* 0x000fe80000100a00 */
[----:B------:R4:W-:Y:S04]  /*66720*/  STL.64 [R1+0x2c8], R22 ;  /* 0x0002c81601007387 */ /* 0x0009e80000100a00 */
[----:B------:R-:W-:Y:S04]  /*66730*/  STL.64 [R1+0x2a0], R16 ;  /* 0x0002a01001007387 */ /* 0x000fe80000100a00 */
[----:B------:R5:W-:Y:S01]  /*66740*/  STL.64 [R1+0x2a8], R18 ;  /* 0x0002a81201007387 */ /* 0x000be20000100a00 */
[C---:B----4-:R-:W-:Y:S08]  /*66750*/  HMMA.1688.F32.TF32 R20, R68.reuse, R190, R88 ;  /* 0x000000be4414723c */ /* 0x050ff00000081058 */
[----:B------:R-:W-:Y:S01]  /*66760*/  STL.64 [R1+0x290], R8 ;  /* 0x0002900801007387 */ /* 0x000fe20000100a00 */
[C---:B-----5:R-:W-:Y:S03]  /*66770*/  HMMA.1688.F32.TF32 R16, R68.reuse, R186, R92 ;  /* 0x000000ba4410723c */ /* 0x060fe6000008105c */
[----:B------:R4:W-:Y:S05]  /*66780*/  STL.64 [R1+0x298], R10 ;  /* 0x0002980a01007387 */ /* 0x0009ea0000100a00 */
[C---:B----4-:R-:W-:Y:S06]  /*66790*/  HMMA.1688.F32.TF32 R8, R68.reuse, R182, R96 ;  /* 0x000000b64408723c */ /* 0x050fec0000081060 */
[----:B------:R-:W-:Y:S04]  /*667a0*/  STL.64 [R1+0x280], R20 ;  /* 0x0002801401007387 */ /* 0x000fe80000100a00 */
[----:B------:R4:W-:Y:S05]  /*667b0*/  STL.64 [R1+0x288], R22 ;  /* 0x0002881601007387 */ /* 0x0009ea0000100a00 */
[----:B------:R-:W-:Y:S04]  /*667c0*/  STL.64 [R1+0x270], R16 ;  /* 0x0002701001007387 */ /* 0x000fe80000100a00 */
[----:B------:R5:W-:Y:S01]  /*667d0*/  STL.64 [R1+0x278], R18 ;  /* 0x0002781201007387 */ /* 0x000be20000100a00 */
[C---:B----4-:R-:W-:Y:S03]  /*667e0*/  HMMA.1688.F32.TF32 R20, R68.reuse, R178, R100 ;  /* 0x000000b24414723c */ /* 0x050fe60000081064 */
[----:B------:R-:W-:Y:S05]  /*667f0*/  STL.64 [R1+0x260], R8 ;  /* 0x0002600801007387 */ /* 0x000fea0000100a00 */
[C---:B-----5:R-:W-:Y:S01]  /*66800*/  HMMA.1688.F32.TF32 R16, R68.reuse, R174, R104 ;  /* 0x000000ae4410723c */ /* 0x060fe20000081068 */
[----:B------:R4:W-:Y:S07]  /*66810*/  STL.64 [R1+0x268], R10 ;  /* 0x0002680a01007387 */ /* 0x0009ee0000100a00 */
[C---:B----4-:R-:W-:Y:S07]  /*66820*/  HMMA.1688.F32.TF32 R8, R68.reuse, R170, R108 ;  /* 0x000000aa4408723c */ /* 0x050fee000008106c */
[----:B------:R-:W-:Y:S04]  /*66830*/  STL.64 [R1+0x250], R20 ;  /* 0x0002501401007387 */ /* 0x000fe80000100a00 */
[----:B------:R4:W-:Y:S04]  /*66840*/  STL.64 [R1+0x258], R22 ;  /* 0x0002581601007387 */ /* 0x0009e80000100a00 */
        /* <DEDUP_REMOVED lines=8> */
[----:B------:R-:W-:Y:S04]  /*668d0*/  STL.64 [R1+0x228], R22 ;  /* 0x0002281601007387 */ /* 0x000fe80000100a00 */
[----:B------:R-:W-:Y:S01]  /*668e0*/  STL.64 [R1+0x210], R16 ;  /* 0x0002101001007387 */ /* 0x000fe20000100a00 */
[C---:B------:R-:W-:Y:S03]  /*668f0*/  HMMA.1688.F32.TF32 R52, R68.reuse, R42, R48 ;  /* 0x0000002a4434723c */ /* 0x040fe60000081030 */
[----:B------:R4:W-:Y:S05]  /*66900*/  STL.64 [R1+0x218], R18 ;  /* 0x0002181201007387 */ /* 0x0009ea0000100a00 */
[----:B------:R-:W-:Y:S01]  /*66910*/  HMMA.1688.F32.TF32 R48, R68, R6, R248 ;  /* 0x000000064430723c */ /* 0x000fe200000810f8 */
[----:B------:R-:W-:Y:S04]  /*66920*/  STL.64 [R1+0x200], R8 ;  /* 0x0002000801007387 */ /* 0x000fe80000100a00 */
[----:B------:R5:W-:Y:S03]  /*66930*/  STL.64 [R1+0x208], R10 ;  /* 0x0002080a01007387 */ /* 0x000be60000100a00 */
[C---:B-1----:R-:W-:Y:S01]  /*66940*/  HMMA.1688.F32.TF32 R68, R12.reuse, R202, R80 ;  /* 0x000000ca0c44723c */ /* 0x042fe20000081050 */
[----:B------:R-:W2:Y:S04]  /*66950*/  LDL.LU R248, [R1] ;  /* 0x0000000001f87983 */ /* 0x000ea80000300800 */
[----:B------:R-:W2:Y:S04]  /*66960*/  LDL.LU R249, [R1+0x4] ;  /* 0x0000040001f97983 */ /* 0x000ea80000300800 */
[----:B------:R-:W2:Y:S04]  /*66970*/  LDL.LU R250, [R1+0x8] ;  /* 0x0000080001fa7983 */ /* 0x000ea80000300800 */
[----:B------:R-:W2:Y:S04]  /*66980*/  LDL.LU R251, [R1+0xc] ;  /* 0x00000c0001fb7983 */ /* 0x000ea80000300800 */
[----:B------:R-:W2:Y:S04]  /*66990*/  LDL.LU R80, [R1+0x30] ;  /* 0x0000300001507983 */ /* 0x000ea80000300800 */
[----:B------:R-:W2:Y:S04]  /*669a0*/  LDL.LU R81, [R1+0x34] ;  /* 0x0000340001517983 */ /* 0x000ea80000300800 */
[----:B------:R-:W2:Y:S04]  /*669b0*/  LDL.LU R82, [R1+0x38] ;  /* 0x0000380001527983 */ /* 0x000ea80000300800 */
[----:B------:R-:W2:Y:S01]  /*669c0*/  LDL.LU R83, [R1+0x3c] ;  /* 0x00003c0001537983 */ /* 0x000ea20000300800 */
[C---:B----4-:R-:W-:Y:S03]  /*669d0*/  HMMA.1688.F32.TF32 R16, R12.reuse, R210, R112 ;  /* 0x000000d20c10723c */ /* 0x050fe60000081070 */
[----:B------:R-:W4:Y:S04]  /*669e0*/  LDL.LU R20, [R1+0x40] ;  /* 0x0000400001147983 */ /* 0x000f280000300800 */
[----:B------:R-:W4:Y:S04]  /*669f0*/  LDL.LU R21, [R1+0x44] ;  /* 0x0000440001157983 */ /* 0x000f280000300800 */
[----:B------:R-:W4:Y:S04]  /*66a00*/  LDL.LU R22, [R1+0x48] ;  /* 0x0000480001167983 */ /* 0x000f280000300800 */
[----:B------:R-:W4:Y:S01]  /*66a10*/  LDL.LU R23, [R1+0x4c] ;  /* 0x00004c0001177983 */ /* 0x000f220000300800 */
[----:B-----5:R-:W-:Y:S03]  /*66a20*/  HMMA.1688.F32.TF32 R8, R12, R206, R84 ;  /* 0x000000ce0c08723c */ /* 0x020fe60000081054 */
[----:B------:R-:W5:Y:S04]  /*66a30*/  LDL.LU R112, [R1+0x20] ;  /* 0x0000200001707983 */ /* 0x000f680000300800 */
[----:B------:R-:W5:Y:S04]  /*66a40*/  LDL.LU R113, [R1+0x24] ;  /* 0x0000240001717983 */ /* 0x000f680000300800 */
[----:B------:R-:W5:Y:S04]  /*66a50*/  LDL.LU R114, [R1+0x28] ;  /* 0x0000280001727983 */ /* 0x000f680000300800 */
[----:B------:R-:W5:Y:S01]  /*66a60*/  LDL.LU R115, [R1+0x2c] ;  /* 0x00002c0001737983 */ /* 0x000f620000300800 */
[C---:B------:R-:W-:Y:S03]  /*66a70*/  HMMA.1688.F32.TF32 R140, R220.reuse, R174, R140 ;  /* 0x000000aedc8c723c */ /* 0x040fe6000008108c */
        /* <DEDUP_REMOVED lines=14> */
[C---:B---3--:R-:W-:Y:S08]  /*66b60*/  HMMA.1688.F32.TF32 R96, R12.reuse, R42, R152 ;  /* 0x0000002a0c60723c */ /* 0x048ff00000081098 */
[C---:B------:R-:W-:Y:S08]  /*66b70*/  HMMA.1688.F32.TF32 R88, R12.reuse, R78, R132 ;  /* 0x0000004e0c58723c */ /* 0x040ff00000081084 */
[C---:B------:R-:W-:Y:S08]  /*66b80*/  HMMA.1688.F32.TF32 R64, R12.reuse, R74, R128 ;  /* 0x0000004a0c40723c */ /* 0x040ff00000081080 */
[C---:B------:R-:W-:Y:S08]  /*66b90*/  HMMA.1688.F32.TF32 R24, R12.reuse, R170, R24 ;  /* 0x000000aa0c18723c */ /* 0x040ff00000081018 */
[C---:B------:R-:W-:Y:S08]  /*66ba0*/  HMMA.1688.F32.TF32 R28, R12.reuse, R166, R28 ;  /* 0x000000a60c1c723c */ /* 0x040ff0000008101c */
[C---:B------:R-:W-:Y:S08]  /*66bb0*/  HMMA.1688.F32.TF32 R32, R12.reuse, R162, R32 ;  /* 0x000000a20c20723c */ /* 0x040ff00000081020 */
[C---:B--2---:R-:W-:Y:S08]  /*66bc0*/  HMMA.1688.F32.TF32 R60, R12.reuse, R174, R248 ;  /* 0x000000ae0c3c723c */ /* 0x044ff000000810f8 */
[----:B-----5:R-:W-:Y:S07]  /*66bd0*/  HMMA.1688.F32.TF32 R44, R12, R182, R112 ;  /* 0x000000b60c2c723c */ /* 0x020fee0000081070 */
[----:B------:R-:W-:-:S02]  /*66be0*/  IMAD.MOV.U32 R112, RZ, RZ, R5 ;  /* 0x000000ffff707224 */ /* 0x000fc400078e0005 */
[----:B------:R-:W-:Y:S02]  /*66bf0*/  IMAD.MOV.U32 R113, RZ, RZ, R4 ;  /* 0x000000ffff717224 */ /* 0x000fe400078e0004 */
[----:B------:R-:W-:Y:S02]  /*66c00*/  IMAD.MOV.U32 R114, RZ, RZ, R2 ;  /* 0x000000ffff727224 */ /* 0x000fe400078e0002 */
[----:B------:R-:W2:Y:S01]  /*66c10*/  LDL.LU R2, [R1+0x14fc] ;  /* 0x0014fc0001027983 */ /* 0x000ea20000300800 */
[C---:B----4-:R-:W-:Y:S08]  /*66c20*/  HMMA.1688.F32.TF32 R100, R56.reuse, R6, R148 ;  /* 0x000000063864723c */ /* 0x050ff00000081094 */
[----:B------:R-:W-:Y:S08]  /*66c30*/  HMMA.1688.F32.TF32 R4, R56, R74, R216 ;  /* 0x0000004a3804723c */ /* 0x000ff000000810d8 */
[C---:B------:R-:W-:Y:S11]  /*66c40*/  HMMA.1688.F32.TF32 R20, R12.reuse, R190, R20 ;  /* 0x000000be0c14723c */ /* 0x040ff60000081014 */
[----:B------:R-:W-:Y:S04]  /*66c50*/  @!UPT UIADD3 URZ, URZ, URZ, URZ ;  /* 0x0000003f3f3ff290 */ /* 0x000fe8000fffe03f */
[----:B------:R-:W-:Y:S04]  /*66c60*/  STL.64 [R1+0x150], R4 ;  /* 0x0001500401007387 */ /* 0x000fe80000100a00 */
[----:B------:R1:W-:Y:S04]  /*66c70*/  STL.64 [R1+0x158], R6 ;  /* 0x0001580601007387 */ /* 0x0003e80000100a00 */
[----:B------:R-:W3:Y:S01]  /*66c80*/  LDL.LU R3, [R1+0x14f8] ;  /* 0x0014f80001037983 */ /* 0x000ee20000300800 */
[C---:B------:R-:W-:Y:S08]  /*66c90*/  HMMA.1688.F32.TF32 R80, R12.reuse, R186, R80 ;  /* 0x000000ba0c50723c */ /* 0x040ff00000081050 */
[C---:B------:R-:W-:Y:S08]  /*66ca0*/  HMMA.1688.F32.TF32 R84, R12.reuse, R178, R84 ;  /* 0x000000b20c54723c */ /* 0x040ff00000081054 */
[----:B------:R-:W-:Y:S08]  /*66cb0*/  HMMA.1688.F32.TF32 R12, R12, R158, R36 ;  /* 0x0000009e0c0c723c */ /* 0x000ff00000081024 */
[C---:B------:R-:W-:Y:S08]  /*66cc0*/  HMMA.1688.F32.TF32 R36, R56.reuse, R210, R224 ;  /* 0x000000d23824723c */ /* 0x040ff000000810e0 */
[C---:B-1----:R-:W-:Y:S11]  /*66cd0*/  HMMA.1688.F32.TF32 R4, R56.reuse, R206, R228 ;  /* 0x000000ce3804723c */ /* 0x042ff600000810e4 */
[----:B------:R-:W-:Y:S04]  /*66ce0*/  @!UPT UIADD3 URZ, URZ, URZ, URZ ;  /* 0x0000003f3f3ff290 */ /* 0x000fe8000fffe03f */
[----:B------:R-:W-:Y:S04]  /*66cf0*/  STL.64 [R1+0x140], R36 ;  /* 0x0001402401007387 */ /* 0x000fe80000100a00 */
[----:B------:R1:W-:Y:S04]  /*66d00*/  STL.64 [R1+0x148], R38 ;  /* 0x0001482601007387 */ /* 0x0003e80000100a00 */
[----:B------:R-:W-:Y:S04]  /*66d10*/  STL.64 [R1+0xe0], R4 ;  /* 0x0000e00401007387 */ /* 0x000fe80000100a00 */
[----:B------:R4:W-:Y:S04]  /*66d20*/  STL.64 [R1+0xe8], R6 ;  /* 0x0000e80601007387 */ /* 0x0009e80000100a00 */
[----:B-1----:R-:W5:Y:S04]  /*66d30*/  LDL.LU R39, [R1+0x1508] ;  /* 0x0015080001277983 */ /* 0x002f680000300800 */
[----:B----4-:R-:W4:Y:S01]  /*66d40*/  LDL.LU R6, [R1+0x150c] ;  /* 0x00150c0001067983 */ /* 0x010f220000300800 */
[----:B------:R-:W-:Y:S03]  /*66d50*/  HMMA.1688.F32.TF32 R104, R56, R42, R220 ;  /* 0x0000002a3868723c */ /* 0x000fe600000810dc */
[----:B------:R-:W5:Y:S04]  /*66d60*/  LDL.LU R42, [R1+0x1518] ;  /* 0x00151800012a7983 */ /* 0x000f680000300800 */
[----:B------:R-:W5:Y:S04]  /*66d70*/  LDL.LU R7, [R1+0x151c] ;  /* 0x00151c0001077983 */ /* 0x000f680000300800 */
[----:B------:R-:W1:Y:S01]  /*66d80*/  S2R R4, SR_TID.X ;  /* 0x0000000000047919 */ /* 0x000e620000002100 */
[----:B------:R-:W-:-:S02]  /*66d90*/  MOV R130, R41 ;  /* 0x0000002900827202 */ /* 0x000fc40000000f00 */
[----:B------:R-:W-:Y:S01]  /*66da0*/  MOV R5, 0x7f ;  /* 0x0000007f00057802 */ /* 0x000fe20000000f00 */
[----:B------:R-:W1:Y:S03]  /*66db0*/  S2R R41, SR_TID.X ;  /* 0x0000000000297919 */ /* 0x000e660000002100 */
[----:B------:R-:W-:Y:S01]  /*66dc0*/  IADD3 R5, R5, c[0x0][0x180], RZ ;  /* 0x0000600005057a10 */ /* 0x000fe20007ffe0ff */
[----:B------:R-:W-:Y:S01]  /*66dd0*/  IMAD.MOV.U32 R115, RZ, RZ, R0 ;  /* 0x000000ffff737224 */ /* 0x000fe200078e0000 */
[----:B------:R-:W5:Y:S02]  /*66de0*/  LDL.LU R37, [R1+0x152c] ;  /* 0x00152c0001257983 */ /* 0x000f640000300800 */
[----:B------:R-:W-:-:S04]  /*66df0*/  SHF.R.S32.HI R0, RZ, 0x1f, R5 ;  /* 0x0000001fff007819 */ /* 0x000fc80000011405 */
[----:B------:R-:W-:Y:S02]  /*66e00*/  LEA.HI R0, R0, R5, RZ, 0x7 ;  /* 0x0000000500007211 */ /* 0x000fe400078f38ff */
[----:B-1----:R-:W-:Y:S02]  /*66e10*/  SHF.R.S32.HI R5, RZ, 0x6, R4 ;  /* 0x00000006ff057819 */ /* 0x002fe40000011404 */
[----:B------:R-:W-:Y:S02]  /*66e20*/  LOP3.LUT R4, R4, 0x3f, RZ, 0xc0, !PT ;  /* 0x0000003f04047812 */ /* 0x000fe400078ec0ff */
[----:B------:R-:W-:-:S03]  /*66e30*/  SGXT R5, R5, 0x1 ;  /* 0x000000010505781a */ /* 0x000fc60000000200 */
[----:B------:R-:W-:Y:S02]  /*66e40*/  IMAD.SHL.U32 R4, R4, 0x4, RZ ;  /* 0x0000000404047824 */ /* 0x000fe400078e00ff */
[----:B------:R-:W-:Y:S01]  /*66e50*/  IMAD.MOV.U32 R131, RZ, RZ, R40 ;  /* 0x000000ffff837224 */ /* 0x000fe200078e0028 */
[----:B------:R-:W-:Y:S02]  /*66e60*/  SHF.R.U32.HI R40, RZ, 0x6, R41 ;  /* 0x00000006ff287819 */ /* 0x000fe40000011629 */
[----:B------:R-:W-:Y:S02]  /*66e70*/  LOP3.LUT R4, R4, 0x120, R5, 0x78, !PT ;  /* 0x0000012004047812 */ /* 0x000fe400078e7805 */
[----:B------:R-:W1:Y:S01]  /*66e80*/  S2R R5, SR_TID.X ;  /* 0x0000000000057919 */ /* 0x000e620000002100 */
[----:B------:R-:W-:Y:S01]  /*66e90*/  UIMAD UR6, UR4, -0x80, UR7 ;  /* 0xffffff80040678a4 */ /* 0x000fe2000f8e0207 */
[----:B------:R-:W-:Y:S02]  /*66ea0*/  SHF.R.S32.HI R0, RZ, 0x7, R0 ;  /* 0x00000007ff007819 */ /* 0x000fe40000011400 */
[----:B------:R-:W-:Y:S01]  /*66eb0*/  SGXT.U32 R40, R40, 0x1 ;  /* 0x000000012828781a */ /* 0x000fe20000000000 */
[----:B------:R-:W-:Y:S01]  /*66ec0*/  UIADD3 UR8, UR8, 0x1, URZ ;  /* 0x0000000108087890 */ /* 0x000fe2000fffe03f */
[----:B------:R-:W-:-:S02]  /*66ed0*/  IADD3 R0, R0, -0x2, RZ ;  /* 0xfffffffe00007810 */ /* 0x000fc40007ffe0ff */
[----:B------:R-:W-:Y:S01]  /*66ee0*/  ISETP.GE.AND P1, PT, R40, UR6, PT ;  /* 0x0000000628007c0c */ /* 0x000fe2000bf26270 */
[----:B------:R-:W-:Y:S01]  /*66ef0*/  UISETP.GT.AND UP0, UPT, UR8, 0x1, UPT ;  /* 0x000000010800788c */ /* 0x000fe2000bf04270 */
[----:B------:R-:W-:Y:S02]  /*66f00*/  ISETP.LE.AND P0, PT, R0, UR4, PT ;  /* 0x0000000400007c0c */ /* 0x000fe4000bf03270 */
[----:B------:R-:W-:Y:S01]  /*66f10*/  SEL R0, RZ, 0x4, P1 ;  /* 0x00000004ff007807 */ /* 0x000fe20000800000 */
[----:B------:R-:W-:-:S03]  /*66f20*/  USEL UR8, UR8, URZ, !UP0 ;  /* 0x0000003f08087287 */ /* 0x000fc6000c000000 */
[----:B------:R-:W-:-:S04]  /*66f30*/  SEL R0, R0, RZ, !P0 ;  /* 0x000000ff00007207 */ /* 0x000fc80004000000 */
[----:B------:R-:W-:Y:S01]  /*66f40*/  ISETP.NE.U32.AND P1, PT, R0, RZ, PT ;  /* 0x000000ff0000720c */ /* 0x000fe20003f25070 */
[----:B------:R-:W-:Y:S01]  /*66f50*/  IMAD.U32 R0, RZ, RZ, UR8 ;  /* 0x00000008ff007e24 */ /* 0x000fe2000f8e00ff */
[----:B-1----:R-:W-:-:S03]  /*66f60*/  SHF.R.U32.HI R5, RZ, 0x6, R5 ;  /* 0x00000006ff057819 */ /* 0x002fc60000011605 */
[----:B------:R-:W-:Y:S01]  /*66f70*/  IMAD R0, R0, 0x8000, R4 ;  /* 0x0000800000007824 */ /* 0x000fe200078e0204 */
[----:B------:R-:W-:-:S04]  /*66f80*/  SGXT.U32 R5, R5, 0x1 ;  /* 0x000000010505781a */ /* 0x000fc80000000000 */
[----:B------:R-:W-:Y:S02]  /*66f90*/  IADD3 R4, R0, 0x100000, RZ ;  /* 0x0010000000047810 */ /* 0x000fe40007ffe0ff */
[----:B------:R-:W-:Y:S02]  /*66fa0*/  LOP3.LUT R5, R5, 0x4, RZ, 0xfc, !PT ;  /* 0x0000000405057812 */ /* 0x000fe400078efcff */
[----:B--2---:R-:W-:-:S05]  /*66fb0*/  IADD3 R2, P2, R2, UR14, RZ ;  /* 0x0000000e02027c10 */ /* 0x004fca000ff5e0ff */
[----:B------:R1:W-:Y:S01]  /*66fc0*/  STL [R1+0x14fc], R2 ;  /* 0x0014fc0201007387 */ /* 0x0003e20000100800 */
[----:B---3--:R-:W-:-:S03]  /*66fd0*/  IADD3.X R3, R3, UR9, RZ, P2, !PT ;  /* 0x0000000903037c10 */ /* 0x008fc600097fe4ff */
[----:B------:R-:W-:Y:S06]  /*66fe0*/  BAR.SYNC.DEFER_BLOCKING 0x0 ;  /* 0x0000000000007b1d */ /* 0x000fec0000010000 */
[----:B------:R2:W-:Y:S04]  /*66ff0*/  STL [R1+0x14f8], R3 ;  /* 0x0014f80301007387 */ /* 0x0005e80000100800 */
[----:B------:R-:W3:Y:S04]  /*67000*/  LDL.LU R38, [R1+0x1528] ;  /* 0x0015280001267983 */ /* 0x000ee80000300800 */
[----:B------:R-:W3:Y:S04]  /*67010*/  LDL.LU R36, [R1+0x153c] ;  /* 0x00153c0001247983 */ /* 0x000ee80000300800 */
[----:B------:R-:W-:Y:S01]  /*67020*/  @!PT LDS RZ, [RZ] ;  /* 0x00000000fffff984 */ /* 0x000fe20000000800 */
[----:B------:R-:W-:Y:S01]  /*67030*/  @!PT LDS RZ, [RZ] ;  /* 0x00000000fffff984 */ /* 0x000fe20000000800 */
[----:B------:R-:W-:Y:S01]  /*67040*/  @!PT LDS RZ, [RZ] ;  /* 0x00000000fffff984 */ /* 0x000fe20000000800 */
[----:B------:R1:W-:Y:S01]  /*67050*/  LDGSTS.E [R4+-0x80000], [R2.64], P1 ;  /* 0x8000000002047fae */ /* 0x0003e2000892184c */
[----:B------:R-:W-:-:S04]  /*67060*/  ISETP.GE.AND P1, PT, R5, UR6, PT ;  /* 0x0000000605007c0c */ /* 0x000fc8000bf26270 */
[----:B-1----:R-:W-:-:S04]  /*67070*/  SEL R2, RZ, 0x4, P1 ;  /* 0x00000004ff027807 */ /* 0x002fc80000800000 */
[----:B------:R-:W-:-:S04]  /*67080*/  SEL R2, R2, RZ, !P0 ;  /* 0x000000ff02027207 */ /* 0x000fc80004000000 */
[----:B------:R-:W-:Y:S02]  /*67090*/  ISETP.NE.U32.AND P1, PT, R2, RZ, PT ;  /* 0x000000ff0200720c */ /* 0x000fe40003f25070 */
[----:B----4-:R-:W-:-:S04]  /*670a0*/  IADD3 R6, P2, R6, UR14, RZ ;  /* 0x0000000e06067c10 */ /* 0x010fc8000ff5e0ff */
[----:B-----5:R-:W-:Y:S01]  /*670b0*/  IADD3.X R39, R39, UR9, RZ, P2, !PT ;  /* 0x0000000927277c10 */ /* 0x020fe200097fe4ff */
[----:B------:R-:W-:Y:S04]  /*670c0*/  STL [R1+0x150c], R6 ;  /* 0x00150c0601007387 */ /* 0x000fe80000100800 */
[----:B------:R1:W-:Y:S01]  /*670d0*/  STL [R1+0x1508], R39 ;  /* 0x0015082701007387 */ /* 0x0003e20000100800 */
[----:B--2---:R-:W-:-:S03]  /*670e0*/  IMAD.MOV.U32 R3, RZ, RZ, R39 ;  /* 0x000000ffff037224 */ /* 0x004fc600078e0027 */
[----:B-1----:R-:W2:Y:S01]  /*670f0*/  LDL.LU R39, [R1+0x1538] ;  /* 0x0015380001277983 */ /* 0x002ea20000300800 */
[----:B------:R-:W-:Y:S01]  /*67100*/  IADD3 R7, P2, R7, UR14, RZ ;  /* 0x0000000e07077c10 */ /* 0x000fe2000ff5e0ff */
[----:B------:R-:W-:Y:S02]  /*67110*/  IMAD.MOV.U32 R2, RZ, RZ, R6 ;  /* 0x000000ffff027224 */ /* 0x000fe400078e0006 */
[----:B------:R-:W4:Y:S01]  /*67120*/  LDL.LU R6, [R1+0x154c] ;  /* 0x00154c0001067983 */ /* 0x000f220000300800 */
[----:B------:R-:W-:-:S03]  /*67130*/  IADD3.X R42, R42, UR9, RZ, P2, !PT ;  /* 0x000000092a2a7c10 */ /* 0x000fc600097fe4ff */
[----:B------:R1:W-:Y:S04]  /*67140*/  LDGSTS.E [R4+-0x7fc00], [R2.64], P1 ;  /* 0x8040000002047fae */ /* 0x0003e8000892184c */
[----:B------:R-:W-:Y:S04]  /*67150*/  STL [R1+0x151c], R7 ;  /* 0x00151c0701007387 */ /* 0x000fe80000100800 */
[----:B------:R5:W-:Y:S01]  /*67160*/  STL [R1+0x1518], R42 ;  /* 0x0015182a01007387 */ /* 0x000be20000100800 */
[----:B-1----:R-:W-:-:S03]  /*67170*/  IMAD.MOV.U32 R3, RZ, RZ, R42 ;  /* 0x000000ffff037224 */ /* 0x002fc600078e002a */
[----:B-----5:R-:W4:Y:S04]  /*67180*/  LDL.LU R42, [R1+0x1548] ;  /* 0x00154800012a7983 */ /* 0x020f280000300800 */
[----:B------:R-:W1:Y:S02]  /*67190*/  S2R R5, SR_TID.X ;  /* 0x0000000000057919 */ /* 0x000e640000002100 */
[----:B-1----:R-:W-:-:S04]  /*671a0*/  SHF.R.U32.HI R5, RZ, 0x6, R5 ;  /* 0x00000006ff057819 */ /* 0x002fc80000011605 */
[----:B------:R-:W-:-:S04]  /*671b0*/  SGXT.U32 R5, R5, 0x1 ;  /* 0x000000010505781a */ /* 0x000fc80000000000 */
[----:B------:R-:W-:-:S04]  /*671c0*/  LOP3.LUT R5, R5, 0x8, RZ, 0xfc, !PT ;  /* 0x0000000805057812 */ /* 0x000fc800078efcff */
[----:B------:R-:W-:Y:S02]  /*671d0*/  ISETP.GE.AND P1, PT, R5, UR6, PT ;  /* 0x0000000605007c0c */ /* 0x000fe4000bf26270 */
[----:B------:R-:W1:Y:S02]  /*671e0*/  S2R R5, SR_TID.X ;  /* 0x0000000000057919 */ /* 0x000e640000002100 */
[----:B------:R-:W-:-:S04]  /*671f0*/  SEL R2, RZ, 0x4, P1 ;  /* 0x00000004ff027807 */ /* 0x000fc80000800000 */
[----:B------:R-:W-:-:S04]  /*67200*/  SEL R2, R2, RZ, !P0 ;  /* 0x000000ff02027207 */ /* 0x000fc80004000000 */
[----:B------:R-:W-:Y:S02]  /*67210*/  ISETP.NE.U32.AND P1, PT, R2, RZ, PT ;  /* 0x000000ff0200720c */ /* 0x000fe40003f25070 */
[----:B------:R-:W-:Y:S02]  /*67220*/  IADD3 R37, P2, R37, UR14, RZ ;  /* 0x0000000e25257c10 */ /* 0x000fe4000ff5e0ff */
[----:B------:R-:W-:Y:S02]  /*67230*/  MOV R2, R7 ;  /* 0x0000000700027202 */ /* 0x000fe40000000f00 */
[----:B------:R-:W4:Y:S01]  /*67240*/  LDL.LU R7, [R1+0x155c] ;  /* 0x00155c0001077983 */ /* 0x000f220000300800 */
[----:B-1----:R-:W-:-:S06]  /*67250*/  SHF.R.U32.HI R5, RZ, 0x6, R5 ;  /* 0x00000006ff057819 */ /* 0x002fcc0000011605 */
[----:B------:R1:W-:Y:S01]  /*67260*/  LDGSTS.E [R4+-0x7f800], [R2.64], P1 ;  /* 0x8080000002047fae */ /* 0x0003e2000892184c */
[----:B------:R-:W-:-:S04]  /*67270*/  SGXT.U32 R5, R5, 0x1 ;  /* 0x000000010505781a */ /* 0x000fc80000000000 */
[----:B------:R-:W-:Y:S01]  /*67280*/  LOP3.LUT R5, R5, 0xc, RZ, 0xfc, !PT ;  /* 0x0000000c05057812 */ /* 0x000fe200078efcff */
[----:B------:R-:W-:Y:S03]  /*67290*/  STL [R1+0x152c], R37 ;  /* 0x00152c2501007387 */ /* 0x000fe60000100800 */
[----:B------:R-:W-:Y:S02]  /*672a0*/  ISETP.GE.AND P1, PT, R5, UR6, PT ;  /* 0x0000000605007c0c */ /* 0x000fe4000bf26270 */
[----:B------:R-:W1:Y:S02]  /*672b0*/  S2R R5, SR_TID.X ;  /* 0x0000000000057919 */ /* 0x000e640000002100 */
[----:B-1----:R-:W-:-:S04]  /*672c0*/  SEL R2, RZ, 0x4, P1 ;  /* 0x00000004ff027807 */ /* 0x002fc80000800000 */
[----:B------:R-:W-:-:S04]  /*672d0*/  SEL R2, R2, RZ, !P0 ;  /* 0x000000ff02027207 */ /* 0x000fc80004000000 */
[----:B------:R-:W-:Y:S01]  /*672e0*/  ISETP.NE.U32.AND P1, PT, R2, RZ, PT ;  /* 0x000000ff0200720c */ /* 0x000fe20003f25070 */
[----:B------:R-:W-:Y:S01]  /*672f0*/  IMAD.MOV.U32 R2, RZ, RZ, R37 ;  /* 0x000000ffff027224 */ /* 0x000fe200078e0025 */
[----:B------:R-:W-:-:S04]  /*67300*/  SHF.R.U32.HI R5, RZ, 0x6, R5 ;  /* 0x00000006ff057819 */ /* 0x000fc80000011605 */
[----:B------:R-:W-:-:S04]  /*67310*/  SGXT.U32 R5, R5, 0x1 ;  /* 0x000000010505781a */ /* 0x000fc80000000000 */
[----:B------:R-:W-:Y:S02]  /*67320*/  LOP3.LUT R5, R5, 0x10, RZ, 0xfc, !PT ;  /* 0x0000001005057812 */ /* 0x000fe400078efcff */
[----:B---3--:R-:W-:-:S05]  /*67330*/  IADD3.X R38, R38, UR9, RZ, P2, !PT ;  /* 0x0000000926267c10 */ /* 0x008fca00097fe4ff */
[----:B------:R1:W-:Y:S01]  /*67340*/  STL [R1+0x1528], R38 ;  /* 0x0015282601007387 */ /* 0x0003e20000100800 */
[----:B------:R-:W-:Y:S01]  /*67350*/  IMAD.MOV.U32 R3, RZ, RZ, R38 ;  /* 0x000000ffff037224 */ /* 0x000fe200078e0026 */
[----:B------:R-:W-:-:S04]  /*67360*/  IADD3 R36, P2, R36, UR14, RZ ;  /* 0x0000000e24247c10 */ /* 0x000fc8000ff5e0ff */
[----:B------:R3:W-:Y:S04]  /*67370*/  LDGSTS.E [R4+-0x7f400], [R2.64], P1 ;  /* 0x80c0000002047fae */ /* 0x0007e8000892184c */
[----:B-1----:R-:W5:Y:S01]  /*67380*/  LDL.LU R38, [R1+0x1558] ;  /* 0x0015580001267983 */ /* 0x002f620000300800 */
[----:B------:R-:W-:-:S03]  /*67390*/  ISETP.GE.AND P1, PT, R5, UR6, PT ;  /* 0x0000000605007c0c */ /* 0x000fc6000bf26270 */
[----:B------:R-:W5:Y:S01]  /*673a0*/  LDL.LU R37, [R1+0x156c] ;  /* 0x00156c0001257983 */ /* 0x000f620000300800 */
[----:B---3--:R-:W-:-:S03]  /*673b0*/  SEL R2, RZ, 0x4, P1 ;  /* 0x00000004ff027807 */ /* 0x008fc60000800000 */
[----:B------:R-:W-:Y:S01]  /*673c0*/  STL [R1+0x153c], R36 ;  /* 0x00153c2401007387 */ /* 0x000fe20000100800 */
[----:B------:R-:W-:-:S04]  /*673d0*/  SEL R2, R2, RZ, !P0 ;  /* 0x000000ff02027207 */ /* 0x000fc80004000000 */
[----:B------:R-:W-:Y:S01]  /*673e0*/  ISETP.NE.U32.AND P1, PT, R2, RZ, PT ;  /* 0x000000ff0200720c */ /* 0x000fe20003f25070 */
[----:B------:R-:W-:Y:S01]  /*673f0*/  IMAD.MOV.U32 R2, RZ, RZ, R36 ;  /* 0x000000ffff027224 */ /* 0x000fe200078e0024 */
[----:B--2---:R-:W-:-:S05]  /*67400*/  IADD3.X R39, R39, UR9, RZ, P2, !PT ;  /* 0x0000000927277c10 */ /* 0x004fca00097fe4ff */
[----:B------:R1:W-:Y:S01]  /*67410*/  STL [R1+0x1538], R39 ;  /* 0x0015382701007387 */ /* 0x0003e20000100800 */
[----:B------:R-:W-:Y:S01]  /*67420*/  IMAD.MOV.U32 R3, RZ, RZ, R39 ;  /* 0x000000ffff037224 */ /* 0x000fe200078e0027 */
[----:B----4-:R-:W-:-:S04]  /*67430*/  IADD3 R6, P2, R6, UR14, RZ ;  /* 0x0000000e06067c10 */ /* 0x010fc8000ff5e0ff */
[----:B------:R2:W-:Y:S04]  /*67440*/  LDGSTS.E [R4+-0x7f000], [R2.64], P1 ;  /* 0x8100000002047fae */ /* 0x0005e8000892184c */
[----:B-1----:R-:W3:Y:S04]  /*67450*/  LDL.LU R39, [R1+0x1568] ;  /* 0x0015680001277983 */ /* 0x002ee80000300800 */
[----:B------:R-:W4:Y:S01]  /*67460*/  LDL.LU R36, [R1+0x157c] ;  /* 0x00157c0001247983 */ /* 0x000f220000300800 */
[----:B------:R-:W-:-:S03]  /*67470*/  IADD3.X R42, R42, UR9, RZ, P2, !PT ;  /* 0x000000092a2a7c10 */ /* 0x000fc600097fe4ff */
[----:B------:R-:W-:Y:S04]  /*67480*/  STL [R1+0x154c], R6 ;  /* 0x00154c0601007387 */ /* 0x000fe80000100800 */
[----:B------:R1:W-:Y:S01]  /*67490*/  STL [R1+0x1548], R42 ;  /* 0x0015482a01007387 */ /* 0x0003e20000100800 */
[----:B--2---:R-:W-:-:S03]  /*674a0*/  IMAD.MOV.U32 R3, RZ, RZ, R42 ;  /* 0x000000ffff037224 */ /* 0x004fc600078e002a */
[----:B-1----:R-:W4:Y:S04]  /*674b0*/  LDL.LU R42, [R1+0x1578] ;  /* 0x00157800012a7983 */ /* 0x002f280000300800 */
        /* <DEDUP_REMOVED lines=26> */
[----:B-----5:R-:W-:-:S05]  /*67660*/  IADD3.X R38, R38, UR9, RZ, P2, !PT ;  /* 0x0000000926267c10 */ /* 0x020fca00097fe4ff */
[----:B------:R1:W-:Y:S01]  /*67670*/  STL [R1+0x1558], R38 ;  /* 0x0015582601007387 */ /* 0x0003e20000100800 */
[----:B------:R-:W-:Y:S01]  /*67680*/  IMAD.MOV.U32 R3, RZ, RZ, R38 ;  /* 0x000000ffff037224 */ /* 0x000fe200078e0026 */
[----:B------:R-:W-:-:S04]  /*67690*/  IADD3 R37, P2, R37, UR14, RZ ;  /* 0x0000000e25257c10 */ /* 0x000fc8000ff5e0ff */
[----:B------:R5:W-:Y:S04]  /*676a0*/  LDGSTS.E [R4+-0x7e800], [R2.64], P1 ;  /* 0x8180000002047fae */ /* 0x000be8000892184c */
[----:B-1----:R-:W2:Y:S01]  /*676b0*/  LDL.LU R38, [R1+0x1588] ;  /* 0x0015880001267983 */ /* 0x002ea20000300800 */
[----:B------:R-:W-:-:S03]  /*676c0*/  ISETP.GE.AND P1, PT, R5, UR6, PT ;  /* 0x0000000605007c0c */ /* 0x000fc6000bf26270 */
[----:B------:R-:W2:Y:S01]  /*676d0*/  LDL.LU R7, [R1+0x159c] ;  /* 0x00159c0001077983 */ /* 0x000ea20000300800 */
[----:B-----5:R-:W-:-:S03]  /*676e0*/  SEL R2, RZ, 0x4, P1 ;  /* 0x00000004ff027807 */ /* 0x020fc60000800000 */
[----:B------:R-:W-:Y:S01]  /*676f0*/  STL [R1+0x156c], R37 ;  /* 0x00156c2501007387 */ /* 0x000fe20000100800 */
[----:B------:R-:W-:-:S04]  /*67700*/  SEL R2, R2, RZ, !P0 ;  /* 0x000000ff02027207 */ /* 0x000fc80004000000 */
[----:B------:R-:W-:Y:S01]  /*67710*/  ISETP.NE.U32.AND P1, PT, R2, RZ, PT ;  /* 0x000000ff0200720c */ /* 0x000fe20003f25070 */
[----:B------:R-:W-:Y:S01]  /*67720*/  IMAD.MOV.U32 R2, RZ, RZ, R37 ;  /* 0x000000ffff027224 */ /* 0x000fe200078e0025 */
[----:B---3--:R-:W-:-:S05]  /*67730*/  IADD3.X R39, R39, UR9, RZ, P2, !PT ;  /* 0x0000000927277c10 */ /* 0x008fca00097fe4ff */
[----:B------:R1:W-:Y:S01]  /*67740*/  STL [R1+0x1568], R39 ;  /* 0x0015682701007387 */ /* 0x0003e20000100800 */
[----:B------:R-:W-:Y:S01]  /*67750*/  IMAD.MOV.U32 R3, RZ, RZ, R39 ;  /* 0x000000ffff037224 */ /* 0x000fe200078e0027 */
[----:B----4-:R-:W-:-:S04]  /*67760*/  IADD3 R36, P2, R36, UR14, RZ ;  /* 0x0000000e24247c10 */ /* 0x010fc8000ff5e0ff */
[----:B------:R3:W-:Y:S04]  /*67770*/  LDGSTS.E [R4+-0x7e400], [R2.64], P1 ;  /* 0x81c0000002047fae */ /* 0x0007e8000892184c */
[----:B-1----:R-:W4:Y:S04]  /*67780*/  LDL.LU R39, [R1+0x1598] ;  /* 0x0015980001277983 */ /* 0x002f280000300800 */
[----:B------:R-:W5:Y:S01]  /*67790*/  LDL.LU R37, [R1+0x15ac] ;  /* 0x0015ac0001257983 */ /* 0x000f620000300800 */
[----:B------:R-:W-:-:S03]  /*677a0*/  IADD3.X R42, R42, UR9, RZ, P2, !PT ;  /* 0x000000092a2a7c10 */ /* 0x000fc600097fe4ff */
[----:B------:R-:W-:Y:S04]  /*677b0*/  STL [R1+0x157c], R36 ;  /* 0x00157c2401007387 */ /* 0x000fe80000100800 */
[----:B------:R1:W-:Y:S01]  /*677c0*/  STL [R1+0x1578], R42 ;  /* 0x0015782a01007387 */ /* 0x0003e20000100800 */
[----:B---3--:R-:W-:-:S03]  /*677d0*/  IMAD.MOV.U32 R3, RZ, RZ, R42 ;  /* 0x000000ffff037224 */ /* 0x008fc600078e002a */
[----:B-1----:R-:W5:Y:S04]  /*677e0*/  LDL.LU R42, [R1+0x15a8] ;  /* 0x0015a800012a7983 */ /* 0x002f680000300800 */
        /* <DEDUP_REMOVED lines=11> */
[----:B------:R-:W5:Y:S01]  /*678a0*/  LDL.LU R36, [R1+0x15bc] ;  /* 0x0015bc0001247983 */ /* 0x000f620000300800 */
        /* <DEDUP_REMOVED lines=14> */
[----:B--2---:R-:W-:-:S05]  /*67990*/  IADD3.X R38, R38, UR9, RZ, P2, !PT ;  /* 0x0000000926267c10 */ /* 0x004fca00097fe4ff */
[----:B------:R1:W-:Y:S01]  /*679a0*/  STL [R1+0x1588], R38 ;  /* 0x0015882601007387 */ /* 0x0003e20000100800 */
[----:B------:R-:W-:Y:S01]  /*679b0*/  IMAD.MOV.U32 R3, RZ, RZ, R38 ;  /* 0x000000ffff037224 */ /* 0x000fe200078e0026 */
[----:B------:R-:W-:-:S04]  /*679c0*/  IADD3 R7, P2, R7, UR14, RZ ;  /* 0x0000000e07077c10 */ /* 0x000fc8000ff5e0ff */
[----:B------:R2:W-:Y:S04]  /*679d0*/  LDGSTS.E [R4+-0x7dc00], [R2.64], P1 ;  /* 0x8240000002047fae */ /* 0x0005e8000892184c */
[----:B-1----:R-:W3:Y:S01]  /*679e0*/  LDL.LU R38, [R1+0x15b8] ;  /* 0x0015b80001267983 */ /* 0x002ee20000300800 */
[----:B------:R-:W-:-:S03]  /*679f0*/  ISETP.GE.AND P1, PT, R5, UR6, PT ;  /* 0x0000000605007c0c */ /* 0x000fc6000bf26270 */
[----:B------:R-:W3:Y:S01]  /*67a00*/  LDL.LU R6, [R1+0x15cc] ;  /* 0x0015cc0001067983 */ /* 0x000ee20000300800 */
[----:B--2---:R-:W-:-:S03]  /*67a10*/  SEL R2, RZ, 0x4, P1 ;  /* 0x00000004ff027807 */ /* 0x004fc60000800000 */
[----:B------:R-:W-:Y:S01]  /*67a20*/  STL [R1+0x159c], R7 ;  /* 0x00159c0701007387 */ /* 0x000fe20000100800 */
[----:B------:R-:W-:-:S04]  /*67a30*/  SEL R2, R2, RZ, !P0 ;  /* 0x000000ff02027207 */ /* 0x000fc80004000000 */
[----:B------:R-:W-:Y:S01]  /*67a40*/  ISETP.NE.U32.AND P1, PT, R2, RZ, PT ;  /* 0x000000ff0200720c */ /* 0x000fe20003f25070 */
[----:B------:R-:W-:Y:S01]  /*67a50*/  IMAD.MOV.U32 R2, RZ, RZ, R7 ;  /* 0x000000ffff027224 */ /* 0x000fe200078e0007 */
[----:B----4-:R-:W-:-:S05]  /*67a60*/  IADD3.X R39, R39, UR9, RZ, P2, !PT ;  /* 0x0000000927277c10 */ /* 0x010fca00097fe4ff */
[----:B------:R1:W-:Y:S01]  /*67a70*/  STL [R1+0x1598], R39 ;  /* 0x0015982701007387 */ /* 0x0003e20000100800 */
[----:B------:R-:W-:Y:S01]  /*67a80*/  IMAD.MOV.U32 R3, RZ, RZ, R39 ;  /* 0x000000ffff037224 */ /* 0x000fe200078e0027 */
[----:B-----5:R-:W-:-:S04]  /*67a90*/  IADD3 R37, P2, R37, UR14, RZ ;  /* 0x0000000e25257c10 */ /* 0x020fc8000ff5e0ff */
[----:B------:R2:W-:Y:S04]  /*67aa0*/  LDGSTS.E [R4+-0x7d800], [R2.64], P1 ;  /* 0x8280000002047fae */ /* 0x0005e8000892184c */
[----:B-1----:R-:W4:Y:S04]  /*67ab0*/  LDL.LU R39, [R1+0x15c8] ;  /* 0x0015c80001277983 */ /* 0x002f280000300800 */
[----:B------:R-:W5:Y:S01]  /*67ac0*/  LDL.LU R7, [R1+0x15dc] ;  /* 0x0015dc0001077983 */ /* 0x000f620000300800 */
[----:B------:R-:W-:-:S03]  /*67ad0*/  IADD3.X R42, R42, UR9, RZ, P2, !PT ;  /* 0x000000092a2a7c10 */ /* 0x000fc600097fe4ff */
[----:B------:R-:W-:Y:S04]  /*67ae0*/  STL [R1+0x15ac], R37 ;  /* 0x0015ac2501007387 */ /* 0x000fe80000100800 */
[----:B------:R1:W-:Y:S01]  /*67af0*/  STL [R1+0x15a8], R42 ;  /* 0x0015a82a01007387 */ /* 0x0003e20000100800 */
[----:B--2---:R-:W-:-:S03]  /*67b00*/  IMAD.MOV.U32 R3, RZ, RZ, R42 ;  /* 0x000000ffff037224 */ /* 0x004fc600078e002a */
        /* <DEDUP_REMOVED lines=32> */
[----:B-1----:R-:W2:Y:S01]  /*67d10*/  LDL.LU R38, [R1+0x15e8] ;  /* 0x0015e80001267983 */ /* 0x002ea20000300800 */
[----:B------:R-:W-:-:S03]  /*67d20*/  ISETP.GE.AND P1, PT, R5, UR6, PT ;  /* 0x0000000605007c0c */ /* 0x000fc6000bf26270 */
[----:B------:R-:W2:Y:S01]  /*67d30*/  LDL.LU R36, [R1+0x15fc] ;  /* 0x0015fc0001247983 */ /* 0x000ea20000300800 */
[----:B---3--:R-:W-:-:S03]  /*67d40*/  SEL R2, RZ, 0x4, P1 ;  /* 0x00000004ff027807 */ /* 0x008fc60000800000 */
        /* <DEDUP_REMOVED lines=14> */
[----:B---3--:R-:W-:-:S03]  /*67e30*/  IMAD.MOV.U32 R3, RZ, RZ, R42 ;  /* 0x000000ffff037224 */ /* 0x008fc600078e002a */
[----:B-1----:R-:W3:Y:S04]  /*67e40*/  LDL.LU R42, [R1+0x1608] ;  /* 0x00160800012a7983 */ /* 0x002ee80000300800 */
        /* <DEDUP_REMOVED lines=9> */
[----:B------:R-:W-:Y:S02]  /*67ee0*/  MOV R2, R7 ;  /* 0x0000000700027202 */ /* 0x000fe40000000f00 */
[----:B------:R-:W-:Y:S01]  /*67ef0*/  IADD3 R37, P2, R37, UR14, RZ ;  /* 0x0000000e25257c10 */ /* 0x000fe2000ff5e0ff */
[----:B------:R-:W3:Y:S08]  /*67f00*/  LDL.LU R7, [R1+0x161c] ;  /* 0x00161c0001077983 */ /* 0x000ef00000300800 */
[----:B------:R1:W-:Y:S02]  /*67f10*/  LDGSTS.E [R4+-0x7c800], [R2.64], P1 ;  /* 0x8380000002047fae */ /* 0x0003e4000892184c */
[----:B-1----:R-:W-:-:S04]  /*67f20*/  SHF.R.U32.HI R5, RZ, 0x6, R5 ;  /* 0x00000006ff057819 */ /* 0x002fc80000011605 */
[----:B------:R-:W-:-:S04]  /*67f30*/  SGXT.U32 R5, R5, 0x1 ;  /* 0x000000010505781a */ /* 0x000fc80000000000 */
[----:B------:R-:W-:-:S04]  /*67f40*/  LOP3.LUT R5, R5, 0x3c, RZ, 0xfc, !PT ;  /* 0x0000003c05057812 */ /* 0x000fc800078efcff */
[----:B------:R-:W-:-:S04]  /*67f50*/  ISETP.GE.AND P1, PT, R5, UR6, PT ;  /* 0x0000000605007c0c */ /* 0x000fc8000bf26270 */
[----:B------:R-:W-:-:S04]  /*67f60*/  SEL R2, RZ, 0x4, P1 ;  /* 0x00000004ff027807 */ /* 0x000fc80000800000 */
[----:B------:R-:W-:Y:S01]  /*67f70*/  SEL R2, R2, RZ, !P0 ;  /* 0x000000ff02027207 */ /* 0x000fe20004000000 */
[----:B------:R1:W-:Y:S03]  /*67f80*/  STL [R1+0x15ec], R37 ;  /* 0x0015ec2501007387 */ /* 0x0003e60000100800 */
[----:B------:R-:W-:Y:S01]  /*67f90*/  ISETP.NE.U32.AND P1, PT, R2, RZ, PT ;  /* 0x000000ff0200720c */ /* 0x000fe20003f25070 */
[----:B------:R-:W1:Y:S01]  /*67fa0*/  S2R R5, SR_TID.X ;  /* 0x0000000000057919 */ /* 0x000e620000002100 */
[----:B------:R-:W-:Y:S01]  /*67fb0*/  IMAD.MOV.U32 R2, RZ, RZ, R37 ;  /* 0x000000ffff027224 */ /* 0x000fe200078e0025 */
[----:B-1----:R-:W-:-:S04]  /*67fc0*/  SHF.R.U32.HI R5, RZ, 0x6, R5 ;  /* 0x00000006ff057819 */ /* 0x002fc80000011605 */
[----:B------:R-:W-:-:S04]  /*67fd0*/  SGXT.U32 R5, R5, 0x1 ;  /* 0x000000010505781a */ /* 0x000fc80000000000 */
[----:B------:R-:W-:Y:S02]  /*67fe0*/  LOP3.LUT R5, R5, 0x40, RZ, 0xfc, !PT ;  /* 0x0000004005057812 */ /* 0x000fe400078efcff */
[----:B--2---:R-:W-:-:S05]  /*67ff0*/  IADD3.X R38, R38, UR9, RZ, P2, !PT ;  /* 0x0000000926267c10 */ /* 0x004fca00097fe4ff */
[----:B------:R1:W-:Y:S04]  /*68000*/  STL [R1+0x15e8], R38 ;  /* 0x0015e82601007387 */ /* 0x0003e80000100800 */
[----:B------:R-:W2:Y:S01]  /*68010*/  LDL.LU R37, [R1+0x1618] ;  /* 0x0016180001257983 */ /* 0x000ea20000300800 */
[----:B------:R-:W-:Y:S01]  /*68020*/  IMAD.MOV.U32 R3, RZ, RZ, R38 ;  /* 0x000000ffff037224 */ /* 0x000fe200078e0026 */
[----:B------:R-:W-:-:S04]  /*68030*/  IADD3 R36, P2, R36, UR14, RZ ;  /* 0x0000000e24247c10 */ /* 0x000fc8000ff5e0ff */
[----:B------:R1:W-:Y:S01]  /*68040*/  LDGSTS.E [R4+-0x7c400], [R2.64], P1 ;  /* 0x83c0000002047fae */ /* 0x0003e2000892184c */
[----:B------:R-:W-:-:S03]  /*68050*/  ISETP.GE.AND P1, PT, R5, UR6, PT ;  /* 0x0000000605007c0c */ /* 0x000fc6000bf26270 */
[----:B-1----:R-:W2:Y:S04]  /*68060*/  LDL.LU R38, [R1+0x162c] ;  /* 0x00162c0001267983 */ /* 0x002ea80000300800 */
[----:B------:R-:W-:Y:S01]  /*68070*/  STL [R1+0x15fc], R36 ;  /* 0x0015fc2401007387 */ /* 0x000fe20000100800 */
[----:B------:R-:W-:-:S04]  /*68080*/  SEL R2, RZ, 0x4, P1 ;  /* 0x00000004ff027807 */ /* 0x000fc80000800000 */
        /* <DEDUP_REMOVED lines=8> */
[----:B-1----:R-:W5:Y:S04]  /*68110*/  LDL.LU R39, [R1+0x1628] ;  /* 0x0016280001277983 */ /* 0x002f680000300800 */
[----:B------:R-:W5:Y:S01]  /*68120*/  LDL.LU R36, [R1+0x163c] ;  /* 0x00163c0001247983 */ /* 0x000f620000300800 */
[----:B---3--:R-:W-:-:S03]  /*68130*/  IADD3.X R42, R42, UR9, RZ, P2, !PT ;  /* 0x000000092a2a7c10 */ /* 0x008fc600097fe4ff */
[----:B------:R-:W-:Y:S04]  /*68140*/  STL [R1+0x160c], R6 ;  /* 0x00160c0601007387 */ /* 0x000fe80000100800 */
[----:B------:R1:W-:Y:S01]  /*68150*/  STL [R1+0x1608], R42 ;  /* 0x0016082a01007387 */ /* 0x0003e20000100800 */
[----:B----4-:R-:W-:-:S03]  /*68160*/  IMAD.MOV.U32 R3, RZ, RZ, R42 ;  /* 0x000000ffff037224 */ /* 0x010fc600078e002a */
        /* <DEDUP_REMOVED lines=12> */
[----:B------:R-:W3:Y:S01]  /*68230*/  LDL.LU R6, [R1+0x164c] ;  /* 0x00164c0001067983 */ /* 0x000ee20000300800 */
        /* <DEDUP_REMOVED lines=19> */
[----:B-1----:R-:W4:Y:S01]  /*68370*/  LDL.LU R37, [R1+0x1648] ;  /* 0x0016480001257983 */ /* 0x002f220000300800 */
[----:B------:R-:W-:-:S03]  /*68380*/  ISETP.GE.AND P1, PT, R5, UR6, PT ;  /* 0x0000000605007c0c */ /* 0x000fc6000bf26270 */
[----:B------:R-:W4:Y:S01]  /*68390*/  LDL.LU R7, [R1+0x165c] ;  /* 0x00165c0001077983 */ /* 0x000f220000300800 */
[----:B--2---:R-:W-:-:S03]  /*683a0*/  SEL R2, RZ, 0x4, P1 ;  /* 0x00000004ff027807 */ /* 0x004fc60000800000 */
[----:B------:R-:W-:Y:S01]  /*683b0*/  STL [R1+0x162c], R38 ;  /* 0x00162c2601007387 */ /* 0x000fe20000100800 */
[----:B------:R-:W-:-:S04]  /*683c0*/  SEL R2, R2, RZ, !P0 ;  /* 0x000000ff02027207 */ /* 0x000fc80004000000 */
[----:B------:R-:W-:Y:S01]  /*683d0*/  ISETP.NE.U32.AND P1, PT, R2, RZ, PT ;  /* 0x000000ff0200720c */ /* 0x000fe20003f25070 */
[----:B------:R-:W-:Y:S01]  /*683e0*/  IMAD.MOV.U32 R2, RZ, RZ, R38 ;  /* 0x000000ffff027224 */ /* 0x000fe200078e0026 */
[----:B-----5:R-:W-:-:S05]  /*683f0*/  IADD3.X R39, R39, UR9, RZ, P2, !PT ;  /* 0x0000000927277c10 */ /* 0x020fca00097fe4ff */
[----:B------:R1:W-:Y:S01]  /*68400*/  STL [R1+0x1628], R39 ;  /* 0x0016282701007387 */ /* 0x0003e20000100800 */
[----:B------:R-:W-:Y:S01]  /*68410*/  IMAD.MOV.U32 R3, RZ, RZ, R39 ;  /* 0x000000ffff037224 */ /* 0x000fe200078e0027 */
[----:B------:R-:W-:-:S04]  /*68420*/  IADD3 R36, P2, R36, UR14, RZ ;  /* 0x0000000e24247c10 */ /* 0x000fc8000ff5e0ff */
[----:B------:R2:W-:Y:S04]  /*68430*/  LDGSTS.E [R4+-0x7b400], [R2.64], P1 ;  /* 0x84c0000002047fae */ /* 0x0005e8000892184c */
[----:B-1----:R-:W5:Y:S04]  /*68440*/  LDL.LU R39, [R1+0x1658] ;  /* 0x0016580001277983 */ /* 0x002f680000300800 */
[----:B------:R-:W5:Y:S01]  /*68450*/  LDL.LU R38, [R1+0x166c] ;  /* 0x00166c0001267983 */ /* 0x000f620000300800 */
[----:B---3--:R-:W-:-:S03]  /*68460*/  IADD3.X R42, R42, UR9, RZ, P2, !PT ;  /* 0x000000092a2a7c10 */ /* 0x008fc600097fe4ff */
[----:B------:R-:W-:Y:S04]  /*68470*/  STL [R1+0x163c], R36 ;  /* 0x00163c2401007387 */ /* 0x000fe80000100800 */
[----:B------:R1:W-:Y:S01]  /*68480*/  STL [R1+0x1638], R42 ;  /* 0x0016382a01007387 */ /* 0x0003e20000100800 */
[----:B--2---:R-:W-:-:S03]  /*68490*/  IMAD.MOV.U32 R3, RZ, RZ, R42 ;  /* 0x000000ffff037224 */ /* 0x004fc600078e002a */
[----:B-1----:R-:W2:Y:S04]  /*684a0*/  LDL.LU R42, [R1+0x1668] ;  /* 0x00166800012a7983 */ /* 0x002ea80000300800 */
        /* <DEDUP_REMOVED lines=11> */
[----:B------:R-:W2:Y:S08]  /*68560*/  LDL.LU R36, [R1+0x167c] ;  /* 0x00167c0001247983 */ /* 0x000eb00000300800 */
[----:B------:R1:W-:Y:S02]  /*68570*/  LDGSTS.E [R4+-0x7b000], [R2.64], P1 ;  /* 0x8500000002047fae */ /* 0x0003e4000892184c */
[----:B-1----:R-:W-:-:S04]  /*68580*/  SHF.R.U32.HI R5, RZ, 0x6, R5 ;  /* 0x00000006ff057819 */ /* 0x002fc80000011605 */
[----:B------:R-:W-:-:S04]  /*68590*/  SGXT.U32 R5, R5, 0x1 ;  /* 0x000000010505781a */ /* 0x000fc80000000000 */
[----:B------:R-:W-:-:S04]  /*685a0*/  LOP3.LUT R5, R5, 0x54, RZ, 0xfc, !PT ;  /* 0x0000005405057812 */ /* 0x000fc800078efcff */
[----:B------:R-:W-:Y:S02]  /*685b0*/  ISETP.GE.AND P1, PT, R5, UR6, PT ;  /* 0x0000000605007c0c */ /* 0x000fe4000bf26270 */
[----:B------:R-:W1:Y:S02]  /*685c0*/  S2R R5, SR_TID.X ;  /* 0x0000000000057919 */ /* 0x000e640000002100 */
[----:B------:R-:W-:-:S04]  /*685d0*/  SEL R2, RZ, 0x4, P1 ;  /* 0x00000004ff027807 */ /* 0x000fc80000800000 */
[----:B------:R-:W-:Y:S01]  /*685e0*/  SEL R2, R2, RZ, !P0 ;  /* 0x000000ff02027207 */ /* 0x000fe20004000000 */
[----:B------:R-:W-:Y:S03]  /*685f0*/  STL [R1+0x164c], R6 ;  /* 0x00164c0601007387 */ /* 0x000fe60000100800 */
[----:B------:R-:W-:Y:S01]  /*68600*/  ISETP.NE.U32.AND P1, PT, R2, RZ, PT ;  /* 0x000000ff0200720c */ /* 0x000fe20003f25070 */
[----:B------:R-:W-:Y:S01]  /*68610*/  IMAD.MOV.U32 R2, RZ, RZ, R6 ;  /* 0x000000ffff027224 */ /* 0x000fe200078e0006 */
[----:B-1----:R-:W-:-:S04]  /*68620*/  SHF.R.U32.HI R5, RZ, 0x6, R5 ;  /* 0x00000006ff057819 */ /* 0x002fc80000011605 */
[----:B------:R-:W-:-:S04]  /*68630*/  SGXT.U32 R5, R5, 0x1 ;  /* 0x000000010505781a */ /* 0x000fc80000000000 */
[----:B------:R-:W-:Y:S02]  /*68640*/  LOP3.LUT R5, R5, 0x58, RZ, 0xfc, !PT ;  /* 0x0000005805057812 */ /* 0x000fe400078efcff */
[----:B----4-:R-:W-:-:S05]  /*68650*/  IADD3.X R37, R37, UR9, RZ, P2, !PT ;  /* 0x0000000925257c10 */ /* 0x010fca00097fe4ff */
[----:B------:R1:W-:Y:S01]  /*68660*/  STL [R1+0x1648], R37 ;  /* 0x0016482501007387 */ /* 0x0003e20000100800 */
[----:B------:R-:W-:-:S05]  /*68670*/  IMAD.MOV.U32 R3, RZ, RZ, R37 ;  /* 0x000000ffff037224 */ /* 0x000fca00078e0025 */
[----:B------:R4:W-:Y:S04]  /*68680*/  LDGSTS.E [R4+-0x7ac00], [R2.64], P1 ;  /* 0x8540000002047fae */ /* 0x0009e8000892184c */
[----:B-1----:R-:W3:Y:S01]  /*68690*/  LDL.LU R37, [R1+0x1678] ;  /* 0x0016780001257983 */ /* 0x002ee20000300800 */
[----:B------:R-:W-:-:S03]  /*686a0*/  ISETP.GE.AND P1, PT, R5, UR6, PT ;  /* 0x0000000605007c0c */ /* 0x000fc6000bf26270 */
[----:B------:R-:W1:Y:S01]  /*686b0*/  S2R R5, SR_TID.X ;  /* 0x0000000000057919 */ /* 0x000e620000002100 */
[----:B----4-:R-:W-:-:S03]  /*686c0*/  SEL R2, RZ, 0x4, P1 ;  /* 0x00000004ff027807 */ /* 0x010fc60000800000 */
[----:B------:R-:W4:Y:S01]  /*686d0*/  LDL.LU R6, [R1+0x168c] ;  /* 0x00168c0001067983 */ /* 0x000f220000300800 */
[----:B------:R-:W-:Y:S02]  /*686e0*/  SEL R2, R2, RZ, !P0 ;  /* 0x000000ff02027207 */ /* 0x000fe40004000000 */
[----:B------:R-:W-:Y:S02]  /*686f0*/  IADD3 R7, P2, R7, UR14, RZ ;  /* 0x0000000e07077c10 */ /* 0x000fe4000ff5e0ff */
[----:B------:R-:W-:-:S03]  /*68700*/  ISETP.NE.U32.AND P1, PT, R2, RZ, PT ;  /* 0x000000ff0200720c */ /* 0x000fc60003f25070 */
[----:B------:R-:W-:Y:S01]  /*68710*/  IMAD.MOV.U32 R2, RZ, RZ, R7 ;  /* 0x000000ffff027224 */ /* 0x000fe200078e0007 */
[----:B-1----:R-:W-:-:S04]  /*68720*/  SHF.R.U32.HI R5, RZ, 0x6, R5 ;  /* 0x00000006ff057819 */ /* 0x002fc80000011605 */
[----:B------:R-:W-:-:S04]  /*68730*/  SGXT.U32 R5, R5, 0x1 ;  /* 0x000000010505781a */ /* 0x000fc80000000000 */
[----:B------:R-:W-:Y:S01]  /*68740*/  LOP3.LUT R5, R5, 0x5c, RZ, 0xfc, !PT ;  /* 0x0000005c05057812 */ /* 0x000fe200078efcff */
[----:B------:R-:W-:Y:S01]  /*68750*/  STL [R1+0x165c], R7 ;  /* 0x00165c0701007387 */ /* 0x000fe20000100800 */
[----:B-----5:R-:W-:-:S05]  /*68760*/  IADD3.X R39, R39, UR9, RZ, P2, !PT ;  /* 0x0000000927277c10 */ /* 0x020fca00097fe4ff */
[----:B------:R-:W-:Y:S01]  /*68770*/  IMAD.MOV.U32 R3, RZ, RZ, R39 ;  /* 0x000000ffff037224 */ /* 0x000fe200078e0027 */
[----:B------:R1:W-:Y:S04]  /*68780*/  STL [R1+0x1658], R39 ;  /* 0x0016582701007387 */ /* 0x0003e80000100800 */
[----:B------:R5:W-:Y:S01]  /*68790*/  LDGSTS.E [R4+-0x7a800], [R2.64], P1 ;  /* 0x8580000002047fae */ /* 0x000be2000892184c */
[----:B------:R-:W-:Y:S02]  /*687a0*/  ISETP.GE.AND P1, PT, R5, UR6, PT ;  /* 0x0000000605007c0c */ /* 0x000fe4000bf26270 */
[----:B------:R-:W-:Y:S01]  /*687b0*/  IADD3 R38, P2, R38, UR14, RZ ;  /* 0x0000000e26267c10 */ /* 0x000fe2000ff5e0ff */
[----:B-1----:R-:W4:Y:S04]  /*687c0*/  LDL.LU R39, [R1+0x1688] ;  /* 0x0016880001277983 */ /* 0x002f280000300800 */
[----:B------:R-:W4:Y:S01]  /*687d0*/  LDL.LU R7, [R1+0x169c] ;  /* 0x00169c0001077983 */ /* 0x000f220000300800 */
[----:B-----5:R-:W-:-:S04]  /*687e0*/  SEL R2, RZ, 0x4, P1 ;  /* 0x00000004ff027807 */ /* 0x020fc80000800000 */
[----:B------:R-:W-:Y:S02]  /*687f0*/  SEL R2, R2, RZ, !P0 ;  /* 0x000000ff02027207 */ /* 0x000fe40004000000 */
[----:B--2---:R-:W-:Y:S01]  /*68800*/  IADD3.X R42, R42, UR9, RZ, P2, !PT ;  /* 0x000000092a2a7c10 */ /* 0x004fe200097fe4ff */
[----:B------:R1:W-:Y:S01]  /*68810*/  STL [R1+0x166c], R38 ;  /* 0x00166c2601007387 */ /* 0x0003e20000100800 */
[----:B------:R-:W-:Y:S02]  /*68820*/  ISETP.NE.U32.AND P1, PT, R2, RZ, PT ;  /* 0x000000ff0200720c */ /* 0x000fe40003f25070 */
[----:B------:R-:W-:Y:S01]  /*68830*/  MOV R2, R38 ;  /* 0x0000002600027202 */ /* 0x000fe20000000f00 */
[----:B------:R-:W-:Y:S04]  /*68840*/  STL [R1+0x1668], R42 ;  /* 0x0016682a01007387 */ /* 0x000fe80000100800 */
[----:B-1----:R-:W2:Y:S04]  /*68850*/  LDL.LU R38, [R1+0x1698] ;  /* 0x0016980001267983 */ /* 0x002ea80000300800 */
[----:B------:R-:W1:Y:S01]  /*68860*/  S2R R5, SR_TID.X ;  /* 0x0000000000057919 */ /* 0x000e620000002100 */
[----:B------:R-:W-:-:S05]  /*68870*/  IMAD.MOV.U32 R3, RZ, RZ, R42 ;  /* 0x000000ffff037224 */ /* 0x000fca00078e002a */
[----:B------:R5:W-:Y:S01]  /*68880*/  LDGSTS.E [R4+-0x7a400], [R2.64], P1 ;  /* 0x85c0000002047fae */ /* 0x000be2000892184c */
[----:B-1----:R-:W-:-:S04]  /*68890*/  SHF.R.U32.HI R5, RZ, 0x6, R5 ;  /* 0x00000006ff057819 */ /* 0x002fc80000011605 */
[----:B------:R-:W-:-:S04]  /*688a0*/  SGXT.U32 R5, R5, 0x1 ;  /* 0x000000010505781a */ /* 0x000fc80000000000 */
[----:B------:R-:W-:-:S04]  /*688b0*/  LOP3.LUT R5, R5, 0x60, RZ, 0xfc, !PT ;  /* 0x0000006005057812 */ /* 0x000fc800078efcff */
[----:B------:R-:W-:Y:S02]  /*688c0*/  ISETP.GE.AND P1, PT, R5, UR6, PT ;  /* 0x0000000605007c0c */ /* 0x000fe4000bf26270 */
[----:B------:R-:W-:Y:S02]  /*688d0*/  IADD3 R36, P2, R36, UR14, RZ ;  /* 0x0000000e24247c10 */ /* 0x000fe4000ff5e0ff */
[----:B-----5:R-:W-:-:S04]  /*688e0*/  SEL R2, RZ, 0x4, P1 ;  /* 0x00000004ff027807 */ /* 0x020fc80000800000 */
[----:B------:R-:W-:Y:S01]  /*688f0*/  SEL R2, R2, RZ, !P0 ;  /* 0x000000ff02027207 */ /* 0x000fe20004000000 */
[----:B------:R-:W-:Y:S03]  /*68900*/  STL [R1+0x167c], R36 ;  /* 0x00167c2401007387 */ /* 0x000fe60000100800 */
[----:B------:R-:W-:Y:S01]  /*68910*/  ISETP.NE.U32.AND P1, PT, R2, RZ, PT ;  /* 0x000000ff0200720c */ /* 0x000fe20003f25070 */
[----:B------:R-:W-:Y:S01]  /*68920*/  IMAD.MOV.U32 R2, RZ, RZ, R36 ;  /* 0x000000ffff027224 */ /* 0x000fe200078e0024 */
[----:B------:R-:W1:Y:S02]  /*68930*/  S2R R5, SR_TID.X ;  /* 0x0000000000057919 */ /* 0x000e640000002100 */
[----:B-1----:R-:W-:-:S04]  /*68940*/  SHF.R.U32.HI R5, RZ, 0x6, R5 ;  /* 0x00000006ff057819 */ /* 0x002fc80000011605 */
[----:B------:R-:W-:-:S04]  /*68950*/  SGXT.U32 R5, R5, 0x1 ;  /* 0x000000010505781a */ /* 0x000fc80000000000 */
[----:B------:R-:W-:Y:S02]  /*68960*/  LOP3.LUT R5, R5, 0x64, RZ, 0xfc, !PT ;  /* 0x0000006405057812 */ /* 0x000fe400078efcff */
[----:B---3--:R-:W-:-:S05]  /*68970*/  IADD3.X R37, R37, UR9, RZ, P2, !PT ;  /* 0x0000000925257c10 */ /* 0x008fca00097fe4ff */
[----:B------:R1:W-:Y:S01]  /*68980*/  STL [R1+0x1678], R37 ;  /* 0x0016782501007387 */ /* 0x0003e20000100800 */
[----:B------:R-:W-:-:S05]  /*68990*/  IMAD.MOV.U32 R3, RZ, RZ, R37 ;  /* 0x000000ffff037224 */ /* 0x000fca00078e0025 */
[----:B------:R3:W-:Y:S04]  /*689a0*/  LDGSTS.E [R4+-0x7a000], [R2.64], P1 ;  /* 0x8600000002047fae */ /* 0x0007e8000892184c */
[----:B-1----:R-:W5:Y:S04]  /*689b0*/  LDL.LU R37, [R1+0x14ec] ;  /* 0x0014ec0001257983 */ /* 0x002f680000300800 */
[----:B------:R-:W5:Y:S01]  /*689c0*/  LDL.LU R36, [R1+0x14f0] ;  /* 0x0014f00001247983 */ /* 0x000f620000300800 */
[----:B------:R-:W-:Y:S02]  /*689d0*/  ISETP.GE.AND P1, PT, R5, UR6, PT ;  /* 0x0000000605007c0c */ /* 0x000fe4000bf26270 */
[----:B----4-:R-:W-:-:S02]  /*689e0*/  IADD3 R6, P2, R6, UR14, RZ ;  /* 0x0000000e06067c10 */ /* 0x010fc4000ff5e0ff */
[----:B---3--:R-:W-:-:S04]  /*689f0*/  SEL R2, RZ, 0x4, P1 ;  /* 0x00000004ff027807 */ /* 0x008fc80000800000 */
[----:B------:R-:W-:Y:S01]  /*68a00*/  SEL R2, R2, RZ, !P0 ;  /* 0x000000ff02027207 */ /* 0x000fe20004000000 */
[----:B------:R1:W-:Y:S03]  /*68a10*/  STL [R1+0x168c], R6 ;  /* 0x00168c0601007387 */ /* 0x0003e60000100800 */
[----:B------:R-:W-:Y:S01]  /*68a20*/  ISETP.NE.U32.AND P1, PT, R2, RZ, PT ;  /* 0x000000ff0200720c */ /* 0x000fe20003f25070 */
[----:B------:R-:W-:Y:S01]  /*68a30*/  IMAD.MOV.U32 R2, RZ, RZ, R6 ;  /* 0x000000ffff027224 */ /* 0x000fe200078e0006 */
[----:B------:R-:W-:-:S05]  /*68a40*/  IADD3.X R39, R39, UR9, RZ, P2, !PT ;  /* 0x0000000927277c10 */ /* 0x000fca00097fe4ff */
[----:B------:R3:W-:Y:S01]  /*68a50*/  STL [R1+0x1688], R39 ;  /* 0x0016882701007387 */ /* 0x0007e20000100800 */
[----:B------:R-:W-:-:S03]  /*68a60*/  IADD3 R7, P2, R7, UR14, RZ ;  /* 0x0000000e07077c10 */ /* 0x000fc6000ff5e0ff */
[----:B------:R-:W4:Y:S04]  /*68a70*/  LDL.LU R43, [R1+0x14dc] ;  /* 0x0014dc00012b7983 */ /* 0x000f280000300800 */
[----:B-1----:R-:W4:Y:S01]  /*68a80*/  LDL.LU R6, [R1+0x14e0] ;  /* 0x0014e00001067983 */ /* 0x002f220000300800 */
[----:B------:R-:W-:-:S03]  /*68a90*/  IMAD.MOV.U32 R3, RZ, RZ, R39 ;  /* 0x000000ffff037224 */ /* 0x000fc600078e0027 */
[----:B---3--:R-:W3:Y:S01]  /*68aa0*/  LDL.LU R39, [R1+0x14d0] ;  /* 0x0014d00001277983 */ /* 0x008ee20000300800 */
[----:B--2---:R-:W-:-:S03]  /*68ab0*/  IADD3.X R38, R38, UR9, RZ, P2, !PT ;  /* 0x0000000926267c10 */ /* 0x004fc600097fe4ff */
[----:B------:R-:W-:Y:S04]  /*68ac0*/  STL [R1+0x169c], R7 ;  /* 0x00169c0701007387 */ /* 0x000fe80000100800 */
[----:B------:R1:W-:Y:S04]  /*68ad0*/  STL [R1+0x1698], R38 ;  /* 0x0016982601007387 */ /* 0x0003e80000100800 */
[----:B------:R-:W3:Y:S04]  /*68ae0*/  LDL.LU R42, [R1+0x14cc] ;  /* 0x0014cc00012a7983 */ /* 0x000ee80000300800 */
[----:B------:R-:W1:Y:S04]  /*68af0*/  S2R R5, SR_TID.X ;  /* 0x0000000000057919 */ /* 0x000e680000002100 */
        /* <DEDUP_REMOVED lines=8> */
[----:B------:R-:W-:Y:S02]  /*68b80*/  IMAD.MOV.U32 R3, RZ, RZ, R38 ;  /* 0x000000ffff037224 */ /* 0x000fe400078e0026 */
[----:B------:R-:W3:Y:S01]  /*68b90*/  LDL.LU R38, [R1+0x14bc] ;  /* 0x0014bc0001267983 */ /* 0x000ee20000300800 */
[----:B------:R-:W-:Y:S02]  /*68ba0*/  ISETP.NE.U32.AND P1, PT, R2, RZ, PT ;  /* 0x000000ff0200720c */ /* 0x000fe40003f25070 */
[----:B------:R-:W-:Y:S02]  /*68bb0*/  MOV R2, R7 ;  /* 0x0000000700027202 */ /* 0x000fe40000000f00 */
[----:B------:R-:W3:Y:S09]  /*68bc0*/  LDL.LU R7, [R1+0x14c0] ;  /* 0x0014c00001077983 */ /* 0x000ef20000300800 */
[----:B------:R1:W-:Y:S02]  /*68bd0*/  LDGSTS.E [R4+-0x79800], [R2.64], P1 ;  /* 0x8680000002047fae */ /* 0x0003e4000892184c */
[----:B-1----:R-:W-:-:S04]  /*68be0*/  SHF.R.U32.HI R5, RZ, 0x6, R5 ;  /* 0x00000006ff057819 */ /* 0x002fc80000011605 */
[----:B------:R-:W-:-:S04]  /*68bf0*/  SGXT.U32 R5, R5, 0x1 ;  /* 0x000000010505781a */ /* 0x000fc80000000000 */
[----:B------:R-:W-:-:S04]  /*68c00*/  LOP3.LUT R5, R5, 0x6c, RZ, 0xfc, !PT ;  /* 0x0000006c05057812 */ /* 0x000fc800078efcff */
[----:B------:R-:W-:-:S04]  /*68c10*/  ISETP.GE.AND P1, PT, R5, UR6, PT ;  /* 0x0000000605007c0c */ /* 0x000fc8000bf26270 */
[----:B------:R-:W-:Y:S01]  /*68c20*/  SEL R2, RZ, 0x4, P1 ;  /* 0x00000004ff027807 */ /* 0x000fe20000800000 */
[----:B------:R-:W1:Y:S03]  /*68c30*/  S2R R5, SR_TID.X ;  /* 0x0000000000057919 */ /* 0x000e660000002100 */
[----:B------:R-:W-:-:S04]  /*68c40*/  SEL R2, R2, RZ, !P0 ;  /* 0x000000ff02027207 */ /* 0x000fc80004000000 */
[----:B------:R-:W-:Y:S02]  /*68c50*/  ISETP.NE.U32.AND P1, PT, R2, RZ, PT ;  /* 0x000000ff0200720c */ /* 0x000fe40003f25070 */
[----:B-1----:R-:W-:-:S04]  /*68c60*/  SHF.R.U32.HI R5, RZ, 0x6, R5 ;  /* 0x00000006ff057819 */ /* 0x002fc80000011605 */
[----:B------:R-:W-:-:S04]  /*68c70*/  SGXT.U32 R5, R5, 0x1 ;  /* 0x000000010505781a */ /* 0x000fc80000000000 */
[----:B------:R-:W-:Y:S02]  /*68c80*/  LOP3.LUT R5, R5, 0x70, RZ, 0xfc, !PT ;  /* 0x0000007005057812 */ /* 0x000fe400078efcff */
[----:B-----5:R-:W-:-:S04]  /*68c90*/  IADD3 R36, P2, R36, UR14, RZ ;  /* 0x0000000e24247c10 */ /* 0x020fc8000ff5e0ff */
[----:B------:R-:W-:Y:S01]  /*68ca0*/  IADD3.X R37, R37, UR9, RZ, P2, !PT ;  /* 0x0000000925257c10 */ /* 0x000fe200097fe4ff */
[----:B------:R-:W-:Y:S01]  /*68cb0*/  STL [R1+0x14f0], R36 ;  /* 0x0014f02401007387 */ /* 0x000fe20000100800 */
[----:B------:R-:W-:-:S03]  /*68cc0*/  IMAD.MOV.U32 R2, RZ, RZ, R36 ;  /* 0x000000ffff027224 */ /* 0x000fc600078e0024 */
[----:B------:R1:W-:Y:S01]  /*68cd0*/  STL [R1+0x14ec], R37 ;  /* 0x0014ec2501007387 */ /* 0x0003e20000100800 */
[----:B------:R-:W-:-:S05]  /*68ce0*/  IMAD.MOV.U32 R3, RZ, RZ, R37 ;  /* 0x000000ffff037224 */ /* 0x000fca00078e0025 */
[----:B------:R5:W-:Y:S04]  /*68cf0*/  LDGSTS.E [R4+-0x79400], [R2.64], P1 ;  /* 0x86c0000002047fae */ /* 0x000be8000892184c */
[----:B-1----:R-:W2:Y:S04]  /*68d00*/  LDL.LU R37, [R1+0x14ac] ;  /* 0x0014ac0001257983 */ /* 0x002ea80000300800 */
[----:B------:R-:W2:Y:S01]  /*68d10*/  LDL.LU R36, [R1+0x14b0] ;  /* 0x0014b00001247983 */ /* 0x000ea20000300800 */
[----:B------:R-:W-:-:S04]  /*68d20*/  ISETP.GE.AND P1, PT, R5, UR6, PT ;  /* 0x0000000605007c0c */ /* 0x000fc8000bf26270 */
[----:B-----5:R-:W-:-:S04]  /*68d30*/  SEL R2, RZ, 0x4, P1 ;  /* 0x00000004ff027807 */ /* 0x020fc80000800000 */
[----:B------:R-:W-:-:S04]  /*68d40*/  SEL R2, R2, RZ, !P0 ;  /* 0x000000ff02027207 */ /* 0x000fc80004000000 */
[----:B------:R-:W-:Y:S02]  /*68d50*/  ISETP.NE.U32.AND P1, PT, R2, RZ, PT ;  /* 0x000000ff0200720c */ /* 0x000fe40003f25070 */
[----:B----4-:R-:W-:-:S04]  /*68d60*/  IADD3 R6, P2, R6, UR14, RZ ;  /* 0x0000000e06067c10 */ /* 0x010fc8000ff5e0ff */
[----:B------:R-:W-:Y:S02]  /*68d70*/  IADD3.X R43, R43, UR9, RZ, P2, !PT ;  /* 0x000000092b2b7c10 */ /* 0x000fe400097fe4ff */
[----:B---3--:R-:W-:Y:S01]  /*68d80*/  IADD3 R39, P2, R39, UR14, RZ ;  /* 0x0000000e27277c10 */ /* 0x008fe2000ff5e0ff */
[----:B------:R-:W-:Y:S01]  /*68d90*/  IMAD.MOV.U32 R2, RZ, RZ, R6 ;  /* 0x000000ffff027224 */ /* 0x000fe200078e0006 */
[----:B------:R1:W-:Y:S01]  /*68da0*/  STL [R1+0x14e0], R6 ;  /* 0x0014e00601007387 */ /* 0x0003e20000100800 */
[----:B------:R-:W-:-:S03]  /*68db0*/  IMAD.MOV.U32 R3, RZ, RZ, R43 ;  /* 0x000000ffff037224 */ /* 0x000fc600078e002b */
[----:B------:R-:W-:Y:S04]  /*68dc0*/  STL [R1+0x14dc], R43 ;  /* 0x0014dc2b01007387 */ /* 0x000fe80000100800 */
[----:B------:R3:W-:Y:S01]  /*68dd0*/  LDGSTS.E [R4+-0x79000], [R2.64], P1 ;  /* 0x8700000002047fae */ /* 0x0007e2000892184c */
[----:B------:R-:W-:-:S03]  /*68de0*/  IADD3.X R42, R42, UR9, RZ, P2, !PT ;  /* 0x000000092a2a7c10 */ /* 0x000fc600097fe4ff */
[----:B-1----:R-:W4:Y:S04]  /*68df0*/  LDL.LU R6, [R1+0x1504] ;  /* 0x0015040001067983 */ /* 0x002f280000300800 */
        /* <DEDUP_REMOVED lines=13> */
[----:B------:R-:W-:-:S11]  /*68ed0*/  MOV R2, R39 ;  /* 0x0000002700027202 */ /* 0x000fd60000000f00 */
[----:B------:R5:W-:Y:S01]  /*68ee0*/  LDGSTS.E [R4+-0x78c00], [R2.64], P1 ;  /* 0x8740000002047fae */ /* 0x000be2000892184c */
[----:B-1----:R-:W-:-:S04]  /*68ef0*/  SHF.R.U32.HI R5, RZ, 0x6, R5 ;  /* 0x00000006ff057819 */ /* 0x002fc80000011605 */
[----:B------:R-:W-:-:S04]  /*68f00*/  SGXT.U32 R5, R5, 0x1 ;  /* 0x000000010505781a */ /* 0x000fc80000000000 */
[----:B------:R-:W-:-:S04]  /*68f10*/  LOP3.LUT R5, R5, 0x78, RZ, 0xfc, !PT ;  /* 0x0000007805057812 */ /* 0x000fc800078efcff */
[----:B------:R-:W-:Y:S02]  /*68f20*/  ISETP.GE.AND P1, PT, R5, UR6, PT ;  /* 0x0000000605007c0c */ /* 0x000fe4000bf26270 */
[----:B------:R-:W1:Y:S02]  /*68f30*/  S2R R5, SR_TID.X ;  /* 0x0000000000057919 */ /* 0x000e640000002100 */
[----:B-----5:R-:W-:-:S04]  /*68f40*/  SEL R2, RZ, 0x4, P1 ;  /* 0x00000004ff027807 */ /* 0x020fc80000800000 */
[----:B------:R-:W-:Y:S02]  /*68f50*/  SEL R2, R2, RZ, !P0 ;  /* 0x000000ff02027207 */ /* 0x000fe40004000000 */
[----:B------:R-:W-:Y:S02]  /*68f60*/  IADD3 R7, P2, R7, UR14, RZ ;  /* 0x0000000e07077c10 */ /* 0x000fe4000ff5e0ff */
[----:B------:R-:W-:Y:S02]  /*68f70*/  ISETP.NE.U32.AND P1, PT, R2, RZ, PT ;  /* 0x000000ff0200720c */ /* 0x000fe40003f25070 */
[----:B------:R-:W-:Y:S01]  /*68f80*/  IADD3.X R38, R38, UR9, RZ, P2, !PT ;  /* 0x0000000926267c10 */ /* 0x000fe200097fe4ff */
[----:B------:R-:W-:-:S04]  /*68f90*/  IMAD.MOV.U32 R2, RZ, RZ, R7 ;  /* 0x000000ffff027224 */ /* 0x000fc800078e0007 */
[----:B------:R-:W-:Y:S01]  /*68fa0*/  IMAD.MOV.U32 R3, RZ, RZ, R38 ;  /* 0x000000ffff037224 */ /* 0x000fe200078e0026 */
[----:B-1----:R-:W-:-:S05]  /*68fb0*/  SHF.R.U32.HI R5, RZ, 0x6, R5 ;  /* 0x00000006ff057819 */ /* 0x002fca0000011605 */
[----:B------:R1:W-:Y:S01]  /*68fc0*/  LDGSTS.E [R4+-0x78800], [R2.64], P1 ;  /* 0x8780000002047fae */ /* 0x0003e2000892184c */
[----:B------:R-:W-:-:S04]  /*68fd0*/  SGXT.U32 R5, R5, 0x1 ;  /* 0x000000010505781a */ /* 0x000fc80000000000 */
[----:B------:R-:W-:Y:S01]  /*68fe0*/  LOP3.LUT R5, R5, 0x7c, RZ, 0xfc, !PT ;  /* 0x0000007c05057812 */ /* 0x000fe200078efcff */
[----:B------:R5:W-:Y:S03]  /*68ff0*/  STL [R1+0x14c0], R7 ;  /* 0x0014c00701007387 */ /* 0x000be60000100800 */
[----:B------:R-:W-:Y:S02]  /*69000*/  ISETP.GE.AND P1, PT, R5, UR6, PT ;  /* 0x0000000605007c0c */ /* 0x000fe4000bf26270 */
[----:B------:R-:W1:Y:S04]  /*69010*/  S2R R5, SR_TID.X ;  /* 0x0000000000057919 */ /* 0x000e680000002100 */
[----:B------:R1:W-:Y:S04]  /*69020*/  STL [R1+0x14bc], R38 ;  /* 0x0014bc2601007387 */ /* 0x0003e80000100800 */
[----:B-----5:R-:W5:Y:S04]  /*69030*/  LDL.LU R7, [R1+0x1514] ;  /* 0x0015140001077983 */ /* 0x020f680000300800 */
[----:B-1----:R-:W5:Y:S01]  /*69040*/  LDL.LU R38, [R1+0x1510] ;  /* 0x0015100001267983 */ /* 0x002f620000300800 */
[----:B------:R-:W-:-:S04]  /*69050*/  SEL R2, RZ, 0x4, P1 ;  /* 0x00000004ff027807 */ /* 0x000fc80000800000 */
[----:B------:R-:W-:-:S04]  /*69060*/  SEL R2, R2, RZ, !P0 ;  /* 0x000000ff02027207 */ /* 0x000fc80004000000 */
[----:B------:R-:W-:Y:S02]  /*69070*/  ISETP.NE.U32.AND P1, PT, R2, RZ, PT ;  /* 0x000000ff0200720c */ /* 0x000fe40003f25070 */
[----:B------:R-:W-:-:S04]  /*69080*/  SHF.R.U32.HI R5, RZ, 0x6, R5 ;  /* 0x00000006ff057819 */ /* 0x000fc80000011605 */
[----:B------:R-:W-:Y:S02]  /*69090*/  SGXT.U32 R5, R5, 0x1 ;  /* 0x000000010505781a */ /* 0x000fe40000000000 */
[----:B------:R-:W-:Y:S02]  /*690a0*/  IADD3 R0, R0, 0x100000, RZ ;  /* 0x0010000000007810 */ /* 0x000fe40007ffe0ff */
[----:B------:R-:W-:Y:S02]  /*690b0*/  LOP3.LUT R5, R5, 0x2, RZ, 0xfc, !PT ;  /* 0x0000000205057812 */ /* 0x000fe400078efcff */
[----:B--2---:R-:W-:-:S04]  /*690c0*/  IADD3 R36, P2, R36, UR14, RZ ;  /* 0x0000000e24247c10 */ /* 0x004fc8000ff5e0ff */
[----:B------:R-:W-:Y:S01]  /*690d0*/  IADD3.X R37, R37, UR9, RZ, P2, !PT ;  /* 0x0000000925257c10 */ /* 0x000fe200097fe4ff */
[----:B------:R-:W-:-:S04]  /*690e0*/  IMAD.MOV.U32 R2, RZ, RZ, R36 ;  /* 0x000000ffff027224 */ /* 0x000fc800078e0024 */
[----:B------:R-:W-:Y:S01]  /*690f0*/  IMAD.MOV.U32 R3, RZ, RZ, R37 ;  /* 0x000000ffff037224 */ /* 0x000fe200078e0025 */
[----:B------:R1:W-:Y:S04]  /*69100*/  STL [R1+0x14b0], R36 ;  /* 0x0014b02401007387 */ /* 0x0003e80000100800 */
[----:B------:R2:W-:Y:S01]  /*69110*/  LDGSTS.E [R0+-0x78400], [R2.64], P1 ;  /* 0x87c0000002007fae */ /* 0x0005e2000892184c */
[----:B------:R-:W-:-:S03]  /*69120*/  ISETP.GE.AND P1, PT, R5, UR6, PT ;  /* 0x0000000605007c0c */ /* 0x000fc6000bf26270 */
[----:B------:R-:W2:Y:S04]  /*69130*/  S2R R5, SR_TID.X ;  /* 0x0000000000057919 */ /* 0x000ea80000002100 */
[----:B------:R2:W-:Y:S04]  /*69140*/  STL [R1+0x14ac], R37 ;  /* 0x0014ac2501007387 */ /* 0x0005e80000100800 */
[----:B-1----:R-:W5:Y:S04]  /*69150*/  LDL.LU R36, [R1+0x1524] ;  /* 0x0015240001247983 */ /* 0x002f680000300800 */
[----:B------:R-:W5:Y:S01]  /*69160*/  LDL.LU R39, [R1+0x1520] ;  /* 0x0015200001277983 */ /* 0x000f620000300800 */
[----:B--2---:R-:W-:-:S02]  /*69170*/  SEL R0, RZ, 0x4, P1 ;  /* 0x00000004ff007807 */ /* 0x004fc40000800000 */
[----:B------:R-:W-:Y:S02]  /*69180*/  SHF.R.S32.HI R43, RZ, 0x6, R5 ;  /* 0x00000006ff2b7819 */ /* 0x000fe40000011405 */
[----:B------:R-:W-:Y:S02]  /*69190*/  LOP3.LUT R37, R5, 0x3f, RZ, 0xc0, !PT ;  /* 0x0000003f05257812 */ /* 0x000fe400078ec0ff */
[----:B------:R-:W-:Y:S02]  /*691a0*/  SGXT R43, R43, 0x1 ;  /* 0x000000012b2b781a */ /* 0x000fe40000000200 */
[----:B------:R-:W-:Y:S02]  /*691b0*/  SHF.L.U32 R37, R37, 0x2, RZ ;  /* 0x0000000225257819 */ /* 0x000fe400000006ff */
[----:B------:R-:W-:Y:S02]  /*691c0*/  SEL R0, R0, RZ, !P0 ;  /* 0x000000ff00007207 */ /* 0x000fe40004000000 */
[----:B------:R-:W-:-:S02]  /*691d0*/  LOP3.LUT R37, R37, 0x120, R43, 0x78, !PT ;  /* 0x0000012025257812 */ /* 0x000fc400078e782b */
[----:B------:R-:W-:Y:S01]  /*691e0*/  ISETP.NE.U32.AND P1, PT, R0, RZ, PT ;  /* 0x000000ff0000720c */ /* 0x000fe20003f25070 */
[----:B------:R-:W-:Y:S01]  /*691f0*/  IMAD.U32 R0, RZ, RZ, UR8 ;  /* 0x00000008ff007e24 */ /* 0x000fe2000f8e00ff */
[----:B------:R-:W-:-:S05]  /*69200*/  LOP3.LUT R37, R37, 0x40, RZ, 0x3c, !PT ;  /* 0x0000004025257812 */ /* 0x000fca00078e3cff */
[----:B------:R-:W-:Y:S02]  /*69210*/  IMAD R0, R0, 0x8000, R37 ;  /* 0x0000800000007824 */ /* 0x000fe400078e0225 */
[----:B------:R-:W2:Y:S01]  /*69220*/  LDL.LU R37, [R1+0x1534] ;  /* 0x0015340001257983 */ /* 0x000ea20000300800 */
[----:B----4-:R-:W-:-:S05]  /*69230*/  IADD3 R6, P2, R6, UR14, RZ ;  /* 0x0000000e06067c10 */ /* 0x010fca000ff5e0ff */
[----:B------:R-:W-:Y:S01]  /*69240*/  STL [R1+0x1504], R6 ;  /* 0x0015040601007387 */ /* 0x000fe20000100800 */
[----:B---3--:R-:W-:-:S05]  /*69250*/  IADD3.X R42, R42, UR9, RZ, P2, !PT ;  /* 0x000000092a2a7c10 */ /* 0x008fca00097fe4ff */
[----:B------:R1:W-:Y:S01]  /*69260*/  STL [R1+0x1500], R42 ;  /* 0x0015002a01007387 */ /* 0x0003e20000100800 */
[----:B------:R-:W-:-:S03]  /*69270*/  IMAD.MOV.U32 R3, RZ, RZ, R42 ;  /* 0x000000ffff037224 */ /* 0x000fc600078e002a */
[----:B-1----:R-:W3:Y:S01]  /*69280*/  LDL.LU R42, [R1+0x1530] ;  /* 0x00153000012a7983 */ /* 0x002ee20000300800 */
[----:B------:R-:W-:Y:S01]  /*69290*/  IADD3 R4, R0, 0x100000, RZ ;  /* 0x0010000000047810 */ /* 0x000fe20007ffe0ff */
[----:B------:R-:W-:Y:S02]  /*692a0*/  IMAD.MOV.U32 R2, RZ, RZ, R6 ;  /* 0x000000ffff027224 */ /* 0x000fe400078e0006 */
[----:B------:R-:W4:Y:S01]  /*692b0*/  LDL.LU R6, [R1+0x1544] ;  /* 0x0015440001067983 */ /* 0x000f220000300800 */
[----:B------:R-:W-:-:S03]  /*692c0*/  SHF.R.U32.HI R5, RZ, 0x6, R5 ;  /* 0x00000006ff057819 */ /* 0x000fc60000011605 */
[----:B------:R1:W-:Y:S01]  /*692d0*/  LDGSTS.E [R4+-0x7fe00], [R2.64], P1 ;  /* 0x8020000002047fae */ /* 0x0003e2000892184c */
[----:B------:R-:W-:-:S04]  /*692e0*/  SGXT.U32 R5, R5, 0x1 ;  /* 0x000000010505781a */ /* 0x000fc80000000000 */
[----:B------:R-:W-:-:S04]  /*692f0*/  LOP3.LUT R5, R5, 0x6, RZ, 0xfc, !PT ;  /* 0x0000000605057812 */ /* 0x000fc800078efcff */
[----:B------:R-:W-:Y:S02]  /*69300*/  ISETP.GE.AND P1, PT, R5, UR6, PT ;  /* 0x0000000605007c0c */ /* 0x000fe4000bf26270 */
[----:B------:R-:W1:Y:S02]  /*69310*/  S2R R5, SR_TID.X ;  /* 0x0000000000057919 */ /* 0x000e640000002100 */
[----:B-1----:R-:W-:-:S04]  /*69320*/  SEL R2, RZ, 0x4, P1 ;  /* 0x00000004ff027807 */ /* 0x002fc80000800000 */
[----:B------:R-:W-:-:S04]  /*69330*/  SEL R2, R2, RZ, !P0 ;  /* 0x000000ff02027207 */ /* 0x000fc80004000000 */
[----:B------:R-:W-:Y:S02]  /*69340*/  ISETP.NE.U32.AND P1, PT, R2, RZ, PT ;  /* 0x000000ff0200720c */ /* 0x000fe40003f25070 */
[----:B------:R-:W-:-:S04]  /*69350*/  SHF.R.U32.HI R5, RZ, 0x6, R5 ;  /* 0x00000006ff057819 */ /* 0x000fc80000011605 */
[----:B------:R-:W-:-:S04]  /*69360*/  SGXT.U32 R5, R5, 0x1 ;  /* 0x000000010505781a */ /* 0x000fc80000000000 */
[----:B------:R-:W-:Y:S02]  /*69370*/  LOP3.LUT R5, R5, 0xa, RZ, 0xfc, !PT ;  /* 0x0000000a05057812 */ /* 0x000fe400078efcff */
[----:B-----5:R-:W-:-:S04]  /*69380*/  IADD3 R7, P2, R7, UR14, RZ ;  /* 0x0000000e07077c10 */ /* 0x020fc8000ff5e0ff */
[----:B------:R-:W-:Y:S01]  /*69390*/  IADD3.X R38, R38, UR9, RZ, P2, !PT ;  /* 0x0000000926267c10 */ /* 0x000fe200097fe4ff */
[----:B------:R-:W-:Y:S03]  /*693a0*/  STL [R1+0x1514], R7 ;  /* 0x0015140701007387 */ /* 0x000fe60000100800 */
[----:B------:R-:W-:Y:S01]  /*693b0*/  MOV R3, R38 ;  /* 0x0000002600037202 */ /* 0x000fe20000000f00 */
[----:B------:R1:W-:Y:S04]  /*693c0*/  STL [R1+0x1510], R38 ;  /* 0x0015102601007387 */ /* 0x0003e80000100800 */
[----:B-1----:R-:W5:Y:S01]  /*693d0*/  LDL.LU R38, [R1+0x1540] ;  /* 0x0015400001267983 */ /* 0x002f620000300800 */
[----:B------:R-:W-:-:S03]  /*693e0*/  IMAD.MOV.U32 R2, RZ, RZ, R7 ;  /* 0x000000ffff027224 */ /* 0x000fc600078e0007 */
[----:B------:R-:W5:Y:S04]  /*693f0*/  LDL.LU R7, [R1+0x1554] ;  /* 0x0015540001077983 */ /* 0x000f680000300800 */
[----:B------:R1:W-:Y:S01]  /*69400*/  LDGSTS.E [R4+-0x7fa00], [R2.64], P1 ;  /* 0x8060000002047fae */ /* 0x0003e2000892184c */
[----:B------:R-:W-:-:S04]  /*69410*/  ISETP.GE.AND P1, PT, R5, UR6, PT ;  /* 0x0000000605007c0c */ /* 0x000fc8000bf26270 */
[----:B-1----:R-:W-:-:S04]  /*69420*/  SEL R2, RZ, 0x4, P1 ;  /* 0x00000004ff027807 */ /* 0x002fc80000800000 */
[----:B------:R-:W-:-:S04]  /*69430*/  SEL R2, R2, RZ, !P0 ;  /* 0x000000ff02027207 */ /* 0x000fc80004000000 */
[----:B------:R-:W-:Y:S02]  /*69440*/  ISETP.NE.U32.AND P1, PT, R2, RZ, PT ;  /* 0x000000ff0200720c */ /* 0x000fe40003f25070 */
[----:B------:R-:W-:-:S04]  /*69450*/  IADD3 R36, P2, R36, UR14, RZ ;  /* 0x0000000e24247c10 */ /* 0x000fc8000ff5e0ff */
[----:B------:R-:W-:Y:S01]  /*69460*/  IADD3.X R39, R39, UR9, RZ, P2, !PT ;  /* 0x0000000927277c10 */ /* 0x000fe200097fe4ff */
[----:B------:R-:W-:Y:S04]  /*69470*/  STL [R1+0x1524], R36 ;  /* 0x0015242401007387 */ /* 0x000fe80000100800 */
[----:B------:R1:W-:Y:S01]  /*69480*/  STL [R1+0x1520], R39 ;  /* 0x0015202701007387 */ /* 0x0003e20000100800 */
[----:B------:R-:W-:-:S03]  /*69490*/  IMAD.MOV.U32 R3, RZ, RZ, R39 ;  /* 0x000000ffff037224 */ /* 0x000fc600078e0027 */
[----:B-1----:R-:W5:Y:S01]  /*694a0*/  LDL.LU R39, [R1+0x1550] ;  /* 0x0015500001277983 */ /* 0x002f620000300800 */
[----:B------:R-:W-:-:S03]  /*694b0*/  IMAD.MOV.U32 R2, RZ, RZ, R36 ;  /* 0x000000ffff027224 */ /* 0x000fc600078e0024 */
[----:B------:R-:W5:Y:S04]  /*694c0*/  LDL.LU R36, [R1+0x1564] ;  /* 0x0015640001247983 */ /* 0x000f680000300800 */
[----:B------:R1:W-:Y:S01]  /*694d0*/  LDGSTS.E [R4+-0x7f600], [R2.64], P1 ;  /* 0x80a0000002047fae */ /* 0x0003e2000892184c */
[----:B--2---:R-:W-:-:S05]  /*694e0*/  IADD3 R37, P2, R37, UR14, RZ ;  /* 0x0000000e25257c10 */ /* 0x004fca000ff5e0ff */
[----:B------:R-:W-:Y:S01]  /*694f0*/  STL [R1+0x1534], R37 ;  /* 0x0015342501007387 */ /* 0x000fe20000100800 */
[----:B---3--:R-:W-:-:S05]  /*69500*/  IADD3.X R42, R42, UR9, RZ, P2, !PT ;  /* 0x000000092a2a7c10 */ /* 0x008fca00097fe4ff */
[----:B------:R2:W-:Y:S01]  /*69510*/  STL [R1+0x1530], R42 ;  /* 0x0015302a01007387 */ /* 0x0005e20000100800 */
[----:B-1----:R-:W-:-:S03]  /*69520*/  IMAD.MOV.U32 R3, RZ, RZ, R42 ;  /* 0x000000ffff037224 */ /* 0x002fc600078e002a */
[----:B--2---:R-:W2:Y:S04]  /*69530*/  LDL.LU R42, [R1+0x1560] ;  /* 0x00156000012a7983 */ /* 0x004ea80000300800 */
        /* <DEDUP_REMOVED lines=9> */
[----:B----4-:R-:W-:Y:S01]  /*695d0*/  IADD3 R6, P2, R6, UR14, RZ ;  /* 0x0000000e06067c10 */ /* 0x010fe2000ff5e0ff */
[----:B------:R-:W-:Y:S02]  /*695e0*/  IMAD.MOV.U32 R2, RZ, RZ, R37 ;  /* 0x000000ffff027224 */ /* 0x000fe400078e0025 */
[----:B------:R-:W3:Y:S04]  /*695f0*/  LDL.LU R37, [R1+0x1574] ;  /* 0x0015740001257983 */ /* 0x000ee80000300800 */
[----:B------:R-:W-:Y:S04]  /*69600*/  STL [R1+0x1544], R6 ;  /* 0x0015440601007387 */ /* 0x000fe80000100800 */
[----:B------:R4:W-:Y:S01]  /*69610*/  LDGSTS.E [R4+-0x7f200], [R2.64], P1 ;  /* 0x80e0000002047fae */ /* 0x0009e2000892184c */
[----:B-1----:R-:W-:-:S04]  /*69620*/  SHF.R.U32.HI R5, RZ, 0x6, R5 ;  /* 0x00000006ff057819 */ /* 0x002fc80000011605 */
[----:B------:R-:W-:-:S04]  /*69630*/  SGXT.U32 R5, R5, 0x1 ;  /* 0x000000010505781a */ /* 0x000fc80000000000 */
[----:B------:R-:W-:-:S04]  /*69640*/  LOP3.LUT R5, R5, 0x12, RZ, 0xfc, !PT ;  /* 0x0000001205057812 */ /* 0x000fc800078efcff */
[----:B------:R-:W-:Y:S02]  /*69650*/  ISETP.GE.AND P1, PT, R5, UR6, PT ;  /* 0x0000000605007c0c */ /* 0x000fe4000bf26270 */
[----:B------:R-:W1:Y:S02]  /*69660*/  S2R R5, SR_TID.X ;  /* 0x0000000000057919 */ /* 0x000e640000002100 */
[----:B----4-:R-:W-:-:S04]  /*69670*/  SEL R2, RZ, 0x4, P1 ;  /* 0x00000004ff027807 */ /* 0x010fc80000800000 */
[----:B------:R-:W-:Y:S02]  /*69680*/  SEL R2, R2, RZ, !P0 ;  /* 0x000000ff02027207 */ /* 0x000fe40004000000 */
[----:B-----5:R-:W-:-:S04]  /*69690*/  IADD3.X R38, R38, UR9, RZ, P2, !PT ;  /* 0x0000000926267c10 */ /* 0x020fc800097fe4ff */
[----:B------:R-:W-:Y:S01]  /*696a0*/  MOV R3, R38 ;  /* 0x0000002600037202 */ /* 0x000fe20000000f00 */
[----:B------:R4:W-:Y:S04]  /*696b0*/  STL [R1+0x1540], R38 ;  /* 0x0015402601007387 */ /* 0x0009e80000100800 */
[----:B----4-:R-:W4:Y:S01]  /*696c0*/  LDL.LU R38, [R1+0x1570] ;  /* 0x0015700001267983 */ /* 0x010f220000300800 */
[----:B------:R-:W-:Y:S02]  /*696d0*/  ISETP.NE.U32.AND P1, PT, R2, RZ, PT ;  /* 0x000000ff0200720c */ /* 0x000fe40003f25070 */
[----:B------:R-:W-:Y:S01]  /*696e0*/  IADD3 R7, P2, R7, UR14, RZ ;  /* 0x0000000e07077c10 */ /* 0x000fe2000ff5e0ff */
[----:B------:R-:W-:Y:S02]  /*696f0*/  IMAD.MOV.U32 R2, RZ, RZ, R6 ;  /* 0x000000ffff027224 */ /* 0x000fe400078e0006 */
[----:B------:R-:W5:Y:S01]  /*69700*/  LDL.LU R6, [R1+0x1584] ;  /* 0x0015840001067983 */ /* 0x000f620000300800 */
[----:B-1----:R-:W-:-:S03]  /*69710*/  SHF.R.U32.HI R5, RZ, 0x6, R5 ;  /* 0x00000006ff057819 */ /* 0x002fc60000011605 */
[----:B------:R-:W-:Y:S04]  /*69720*/  STL [R1+0x1554], R7 ;  /* 0x0015540701007387 */ /* 0x000fe80000100800 */
[----:B------:R1:W-:Y:S01]  /*69730*/  LDGSTS.E [R4+-0x7ee00], [R2.64], P1 ;  /* 0x8120000002047fae */ /* 0x0003e2000892184c */
[----:B------:R-:W-:-:S04]  /*69740*/  SGXT.U32 R5, R5, 0x1 ;  /* 0x000000010505781a */ /* 0x000fc80000000000 */
[----:B------:R-:W-:-:S04]  /*69750*/  LOP3.LUT R5, R5, 0x16, RZ, 0xfc, !PT ;  /* 0x0000001605057812 */ /* 0x000fc800078efcff */
[----:B------:R-:W-:-:S04]  /*69760*/  ISETP.GE.AND P1, PT, R5, UR6, PT ;  /* 0x0000000605007c0c */ /* 0x000fc8000bf26270 */
[----:B-1----:R-:W-:-:S04]  /*69770*/  SEL R2, RZ, 0x4, P1 ;  /* 0x00000004ff027807 */ /* 0x002fc80000800000 */
[----:B------:R-:W-:-:S04]  /*69780*/  SEL R2, R2, RZ, !P0 ;  /* 0x000000ff02027207 */ /* 0x000fc80004000000 */
[----:B------:R-:W-:Y:S01]  /*69790*/  ISETP.NE.U32.AND P1, PT, R2, RZ, PT ;  /* 0x000000ff0200720c */ /* 0x000fe20003f25070 */
[----:B------:R-:W-:Y:S01]  /*697a0*/  IMAD.MOV.U32 R2, RZ, RZ, R7 ;  /* 0x000000ffff027224 */ /* 0x000fe200078e0007 */
[----:B------:R-:W-:-:S05]  /*697b0*/  IADD3.X R39, R39, UR9, RZ, P2, !PT ;  /* 0x0000000927277c10 */ /* 0x000fca00097fe4ff */
[----:B------:R1:W-:Y:S01]  /*697c0*/  STL [R1+0x1550], R39 ;  /* 0x0015502701007387 */ /* 0x0003e20000100800 */
[----:B------:R-:W-:Y:S01]  /*697d0*/  IMAD.MOV.U32 R3, RZ, RZ, R39 ;  /* 0x000000ffff037224 */ /* 0x000fe200078e0027 */
[----:B------:R-:W-:-:S04]  /*697e0*/  IADD3 R36, P2, R36, UR14, RZ ;  /* 0x0000000e24247c10 */ /* 0x000fc8000ff5e0ff */
[----:B------:R2:W-:Y:S04]  /*697f0*/  LDGSTS.E [R4+-0x7ea00], [R2.64], P1 ;  /* 0x8160000002047fae */ /* 0x0005e8000892184c */
[----:B-1----:R-:W5:Y:S04]  /*69800*/  LDL.LU R39, [R1+0x1580] ;  /* 0x0015800001277983 */ /* 0x002f680000300800 */
[----:B------:R-:W5:Y:S04]  /*69810*/  LDL.LU R7, [R1+0x1594] ;  /* 0x0015940001077983 */ /* 0x000f680000300800 */
[----:B------:R-:W-:Y:S01]  /*69820*/  STL [R1+0x1564], R36 ;  /* 0x0015642401007387 */ /* 0x000fe20000100800 */
[----:B--2---:R-:W-:-:S05]  /*69830*/  IADD3.X R42, R42, UR9, RZ, P2, !PT ;  /* 0x000000092a2a7c10 */ /* 0x004fca00097fe4ff */
[----:B------:R1:W-:Y:S01]  /*69840*/  STL [R1+0x1560], R42 ;  /* 0x0015602a01007387 */ /* 0x0003e20000100800 */
[----:B------:R-:W-:-:S03]  /*69850*/  IMAD.MOV.U32 R3, RZ, RZ, R42 ;  /* 0x000000ffff037224 */ /* 0x000fc600078e002a */
        /* <DEDUP_REMOVED lines=10> */
[----:B---3--:R-:W-:Y:S01]  /*69900*/  IADD3 R37, P2, R37, UR14, RZ ;  /* 0x0000000e25257c10 */ /* 0x008fe2000ff5e0ff */
[----:B------:R-:W-:Y:S02]  /*69910*/  IMAD.MOV.U32 R2, RZ, RZ, R36 ;  /* 0x000000ffff027224 */ /* 0x000fe400078e0024 */
[----:B------:R-:W3:Y:S04]  /*69920*/  LDL.LU R36, [R1+0x15a4] ;  /* 0x0015a40001247983 */ /* 0x000ee80000300800 */
[----:B------:R-:W-:Y:S04]  /*69930*/  STL [R1+0x1574], R37 ;  /* 0x0015742501007387 */ /* 0x000fe80000100800 */
[----:B------:R1:W-:Y:S02]  /*69940*/  LDGSTS.E [R4+-0x7e600], [R2.64], P1 ;  /* 0x81a0000002047fae */ /* 0x0003e4000892184c */
[----:B-1----:R-:W-:-:S04]  /*69950*/  SHF.R.U32.HI R5, RZ, 0x6, R5 ;  /* 0x00000006ff057819 */ /* 0x002fc80000011605 */
[----:B------:R-:W-:-:S04]  /*69960*/  SGXT.U32 R5, R5, 0x1 ;  /* 0x000000010505781a */ /* 0x000fc80000000000 */
[----:B------:R-:W-:-:S04]  /*69970*/  LOP3.LUT R5, R5, 0x1e, RZ, 0xfc, !PT ;  /* 0x0000001e05057812 */ /* 0x000fc800078efcff */
[----:B------:R-:W-:Y:S02]  /*69980*/  ISETP.GE.AND P1, PT, R5, UR6, PT ;  /* 0x0000000605007c0c */ /* 0x000fe4000bf26270 */
[----:B------:R-:W1:Y:S02]  /*69990*/  S2R R5, SR_TID.X ;  /* 0x0000000000057919 */ /* 0x000e640000002100 */
[----:B------:R-:W-:-:S04]  /*699a0*/  SEL R2, RZ, 0x4, P1 ;  /* 0x00000004ff027807 */ /* 0x000fc80000800000 */
[----:B------:R-:W-:Y:S02]  /*699b0*/  SEL R2, R2, RZ, !P0 ;  /* 0x000000ff02027207 */ /* 0x000fe40004000000 */
[----:B----4-:R-:W-:-:S04]  /*699c0*/  IADD3.X R38, R38, UR9, RZ, P2, !PT ;  /* 0x0000000926267c10 */ /* 0x010fc800097fe4ff */
[----:B------:R-:W-:Y:S01]  /*699d0*/  MOV R3, R38 ;  /* 0x0000002600037202 */ /* 0x000fe20000000f00 */
[----:B------:R4:W-:Y:S04]  /*699e0*/  STL [R1+0x1570], R38 ;  /* 0x0015702601007387 */ /* 0x0009e80000100800 */
[----:B----4-:R-:W4:Y:S01]  /*699f0*/  LDL.LU R38, [R1+0x15a0] ;  /* 0x0015a00001267983 */ /* 0x010f220000300800 */
[----:B------:R-:W-:Y:S02]  /*69a00*/  ISETP.NE.U32.AND P1, PT, R2, RZ, PT ;  /* 0x000000ff0200720c */ /* 0x000fe40003f25070 */
[----:B-----5:R-:W-:Y:S01]  /*69a10*/  IADD3 R6, P2, R6, UR14, RZ ;  /* 0x0000000e06067c10 */ /* 0x020fe2000ff5e0ff */
        /* <DEDUP_REMOVED lines=185> */
[----:B------:R-:W-:Y:S01]  /*6a5b0*/  ISETP.NE.U32.AND P1, PT, R2, RZ, PT ;  /* 0x000000ff0200720c */ /* 0x000fe20003f25070 */
[----:B------:R-:W-:Y:S01]  /*6a5c0*/  IMAD.MOV.U32 R2, RZ, RZ, R36 ;  /* 0x000000ffff027224 */ /* 0x000fe200078e0024 */
[----:B---3--:R-:W-:Y:S01]  /*6a5d0*/  IADD3 R37, P2, R37, UR14, RZ ;  /* 0x0000000e25257c10 */ /* 0x008fe2000ff5e0ff */
[----:B------:R-:W3:Y:S10]  /*6a5e0*/  LDL.LU R36, [R1+0x1664] ;  /* 0x0016640001247983 */ /* 0x000ef40000300800 */
        /* <DEDUP_REMOVED lines=8> */
[----:B------:R1:W-:Y:S03]  /*6a670*/  STL [R1+0x1634], R37 ;  /* 0x0016342501007387 */ /* 0x0003e60000100800 */
[----:B------:R-:W-:Y:S01]  /*6a680*/  ISETP.NE.U32.AND P1, PT, R2, RZ, PT ;  /* 0x000000ff0200720c */ /* 0x000fe20003f25070 */
[----:B------:R-:W-:Y:S01]  /*6a690*/  IMAD.MOV.U32 R2, RZ, RZ, R37 ;  /* 0x000000ffff027224 */ /* 0x000fe200078e0025 */
[----:B----4-:R-:W-:-:S05]  /*6a6a0*/  IADD3.X R38, R38, UR9, RZ, P2, !PT ;  /* 0x0000000926267c10 */ /* 0x010fca00097fe4ff */
[----:B------:R4:W-:Y:S04]  /*6a6b0*/  STL [R1+0x1630], R38 ;  /* 0x0016302601007387 */ /* 0x0009e80000100800 */
[----:B-1----:R-:W3:Y:S01]  /*6a6c0*/  LDL.LU R37, [R1+0x1660] ;  /* 0x0016600001257983 */ /* 0x002ee20000300800 */
[----:B------:R-:W-:-:S04]  /*6a6d0*/  SHF.R.U32.HI R5, RZ, 0x6, R5 ;  /* 0x00000006ff057819 */ /* 0x000fc80000011605 */
[----:B------:R-:W-:Y:S02]  /*6a6e0*/  SGXT.U32 R5, R5, 0x1 ;  /* 0x000000010505781a */ /* 0x000fe40000000000 */
[----:B------:R-:W-:Y:S02]  /*6a6f0*/  MOV R3, R38 ;  /* 0x0000002600037202 */ /* 0x000fe40000000f00 */
[----:B------:R-:W-:Y:S01]  /*6a700*/  LOP3.LUT R5, R5, 0x52, RZ, 0xfc, !PT ;  /* 0x0000005205057812 */ /* 0x000fe200078efcff */
[----:B----4-:R-:W4:Y:S01]  /*6a710*/  LDL.LU R38, [R1+0x1674] ;  /* 0x0016740001267983 */ /* 0x010f220000300800 */
[----:B-----5:R-:W-:-:S03]  /*6a720*/  IADD3 R6, P2, R6, UR14, RZ ;  /* 0x0000000e06067c10 */ /* 0x020fc6000ff5e0ff */
[----:B------:R1:W-:Y:S01]  /*6a730*/  LDGSTS.E [R4+-0x7b200], [R2.64], P1 ;  /* 0x84e0000002047fae */ /* 0x0003e2000892184c */
[----:B------:R-:W-:-:S03]  /*6a740*/  ISETP.GE.AND P1, PT, R5, UR6, PT ;  /* 0x0000000605007c0c */ /* 0x000fc6000bf26270 */
[----:B------:R-:W5:Y:S04]  /*6a750*/  S2R R5, SR_TID.X ;  /* 0x0000000000057919 */ /* 0x000f680000002100 */
[----:B------:R-:W-:Y:S01]  /*6a760*/  STL [R1+0x1644], R6 ;  /* 0x0016440601007387 */ /* 0x000fe20000100800 */
[----:B-1----:R-:W-:-:S04]  /*6a770*/  SEL R2, RZ, 0x4, P1 ;  /* 0x00000004ff027807 */ /* 0x002fc80000800000 */
[----:B------:R-:W-:-:S04]  /*6a780*/  SEL R2, R2, RZ, !P0 ;  /* 0x000000ff02027207 */ /* 0x000fc80004000000 */
[----:B------:R-:W-:Y:S01]  /*6a790*/  ISETP.NE.U32.AND P1, PT, R2, RZ, PT ;  /* 0x000000ff0200720c */ /* 0x000fe20003f25070 */
[----:B------:R-:W-:Y:S01]  /*6a7a0*/  IMAD.MOV.U32 R2, RZ, RZ, R6 ;  /* 0x000000ffff027224 */ /* 0x000fe200078e0006 */
[----:B-----5:R-:W-:-:S04]  /*6a7b0*/  SHF.R.U32.HI R5, RZ, 0x6, R5 ;  /* 0x00000006ff057819 */ /* 0x020fc80000011605 */
[----:B------:R-:W-:-:S04]  /*6a7c0*/  SGXT.U32 R5, R5, 0x1 ;  /* 0x000000010505781a */ /* 0x000fc80000000000 */
[----:B------:R-:W-:Y:S02]  /*6a7d0*/  LOP3.LUT R5, R5, 0x56, RZ, 0xfc, !PT ;  /* 0x0000005605057812 */ /* 0x000fe400078efcff */
[----:B------:R-:W-:-:S05]  /*6a7e0*/  IADD3.X R39, R39, UR9, RZ, P2, !PT ;  /* 0x0000000927277c10 */ /* 0x000fca00097fe4ff */
[----:B------:R1:W-:Y:S01]  /*6a7f0*/  STL [R1+0x1640], R39 ;  /* 0x0016402701007387 */ /* 0x0003e20000100800 */
[----:B------:R-:W-:-:S05]  /*6a800*/  IMAD.MOV.U32 R3, RZ, RZ, R39 ;  /* 0x000000ffff037224 */ /* 0x000fca00078e0027 */
[----:B------:R5:W-:Y:S04]  /*6a810*/  LDGSTS.E [R4+-0x7ae00], [R2.64], P1 ;  /* 0x8520000002047fae */ /* 0x000be8000892184c */
[----:B-1----:R-:W4:Y:S01]  /*6a820*/  LDL.LU R39, [R1+0x1670] ;  /* 0x0016700001277983 */ /* 0x002f220000300800 */
[----:B------:R-:W-:Y:S02]  /*6a830*/  ISETP.GE.AND P1, PT, R5, UR6, PT ;  /* 0x0000000605007c0c */ /* 0x000fe4000bf26270 */
[----:B------:R-:W-:Y:S01]  /*6a840*/  IADD3 R7, P2, R7, UR14, RZ ;  /* 0x0000000e07077c10 */ /* 0x000fe2000ff5e0ff */
[----:B------:R-:W4:Y:S01]  /*6a850*/  LDL.LU R6, [R1+0x1684] ;  /* 0x0016840001067983 */ /* 0x000f220000300800 */
[----:B-----5:R-:W-:-:S04]  /*6a860*/  SEL R2, RZ, 0x4, P1 ;  /* 0x00000004ff027807 */ /* 0x020fc80000800000 */
[----:B------:R-:W-:Y:S01]  /*6a870*/  SEL R2, R2, RZ, !P0 ;  /* 0x000000ff02027207 */ /* 0x000fe20004000000 */
[----:B------:R1:W-:Y:S03]  /*6a880*/  STL [R1+0x1654], R7 ;  /* 0x0016540701007387 */ /* 0x0003e60000100800 */
[----:B------:R-:W-:Y:S01]  /*6a890*/  ISETP.NE.U32.AND P1, PT, R2, RZ, PT ;  /* 0x000000ff0200720c */ /* 0x000fe20003f25070 */
[----:B------:R-:W-:Y:S01]  /*6a8a0*/  IMAD.MOV.U32 R2, RZ, RZ, R7 ;  /* 0x000000ffff027224 */ /* 0x000fe200078e0007 */
[----:B--2---:R-:W-:-:S05]  /*6a8b0*/  IADD3.X R42, R42, UR9, RZ, P2, !PT ;  /* 0x000000092a2a7c10 */ /* 0x004fca00097fe4ff */
        /* <DEDUP_REMOVED lines=12> */
[----:B---3--:R-:W-:Y:S02]  /*6a980*/  IADD3 R36, P2, R36, UR14, RZ ;  /* 0x0000000e24247c10 */ /* 0x008fe4000ff5e0ff */
[----:B------:R-:W-:-:S03]  /*6a990*/  ISETP.NE.U32.AND P1, PT, R2, RZ, PT ;  /* 0x000000ff0200720c */ /* 0x000fc60003f25070 */
[----:B------:R-:W-:Y:S01]  /*6a9a0*/  IMAD.MOV.U32 R2, RZ, RZ, R36 ;  /* 0x000000ffff027224 */ /* 0x000fe200078e0024 */
[----:B-1----:R-:W-:-:S04]  /*6a9b0*/  SHF.R.U32.HI R5, RZ, 0x6, R5 ;  /* 0x00000006ff057819 */ /* 0x002fc80000011605 */
[----:B------:R-:W-:-:S04]  /*6a9c0*/  SGXT.U32 R5, R5, 0x1 ;  /* 0x000000010505781a */ /* 0x000fc80000000000 */
[----:B------:R-:W-:Y:S01]  /*6a9d0*/  LOP3.LUT R5, R5, 0x5e, RZ, 0xfc, !PT ;  /* 0x0000005e05057812 */ /* 0x000fe200078efcff */
[----:B------:R-:W-:Y:S01]  /*6a9e0*/  STL [R1+0x1664], R36 ;  /* 0x0016642401007387 */ /* 0x000fe20000100800 */
[----:B------:R-:W-:-:S04]  /*6a9f0*/  IADD3.X R37, R37, UR9, RZ, P2, !PT ;  /* 0x0000000925257c10 */ /* 0x000fc800097fe4ff */
[----:B------:R-:W-:-:S05]  /*6aa00*/  MOV R3, R37 ;  /* 0x0000002500037202 */ /* 0x000fca0000000f00 */
[----:B------:R1:W-:Y:S01]  /*6aa10*/  LDGSTS.E [R4+-0x7a600], [R2.64], P1 ;  /* 0x85a0000002047fae */ /* 0x0003e2000892184c */
[----:B------:R-:W-:-:S03]  /*6aa20*/  ISETP.GE.AND P1, PT, R5, UR6, PT ;  /* 0x0000000605007c0c */ /* 0x000fc6000bf26270 */
[----:B------:R-:W3:Y:S01]  /*6aa30*/  S2R R5, SR_TID.X ;  /* 0x0000000000057919 */ /* 0x000ee20000002100 */
[----:B----4-:R-:W-:Y:S02]  /*6aa40*/  IADD3 R38, P2, R38, UR14, RZ ;  /* 0x0000000e26267c10 */ /* 0x010fe4000ff5e0ff */
[----:B-1----:R-:W-:Y:S01]  /*6aa50*/  SEL R2, RZ, 0x4, P1 ;  /* 0x00000004ff027807 */ /* 0x002fe20000800000 */
[----:B------:R1:W-:Y:S03]  /*6aa60*/  STL [R1+0x1660], R37 ;  /* 0x0016602501007387 */ /* 0x0003e60000100800 */
[----:B------:R-:W-:-:S04]  /*6aa70*/  SEL R2, R2, RZ, !P0 ;  /* 0x000000ff02027207 */ /* 0x000fc80004000000 */
[----:B------:R-:W-:Y:S01]  /*6aa80*/  ISETP.NE.U32.AND P1, PT, R2, RZ, PT ;  /* 0x000000ff0200720c */ /* 0x000fe20003f25070 */
[----:B-1----:R-:W4:Y:S04]  /*6aa90*/  LDL.LU R37, [R1+0x1690] ;  /* 0x0016900001257983 */ /* 0x002f280000300800 */
[----:B------:R-:W5:Y:S01]  /*6aaa0*/  LDL.LU R36, [R1+0x1694] ;  /* 0x0016940001247983 */ /* 0x000f620000300800 */
[----:B---3--:R-:W-:Y:S01]  /*6aab0*/  SHF.R.U32.HI R5, RZ, 0x6, R5 ;  /* 0x00000006ff057819 */ /* 0x008fe20000011605 */
[----:B------:R-:W-:-:S03]  /*6aac0*/  IMAD.MOV.U32 R2, RZ, RZ, R38 ;  /* 0x000000ffff027224 */ /* 0x000fc600078e0026 */
[----:B------:R-:W-:-:S04]  /*6aad0*/  SGXT.U32 R5, R5, 0x1 ;  /* 0x000000010505781a */ /* 0x000fc80000000000 */
[----:B------:R-:W-:Y:S01]  /*6aae0*/  LOP3.LUT R5, R5, 0x62, RZ, 0xfc, !PT ;  /* 0x0000006205057812 */ /* 0x000fe200078efcff */
[----:B------:R-:W-:Y:S01]  /*6aaf0*/  STL [R1+0x1674], R38 ;  /* 0x0016742601007387 */ /* 0x000fe20000100800 */
[----:B------:R-:W-:-:S05]  /*6ab00*/  IADD3.X R39, R39, UR9, RZ, P2, !PT ;  /* 0x0000000927277c10 */ /* 0x000fca00097fe4ff */
[----:B------:R-:W-:-:S05]  /*6ab10*/  IMAD.MOV.U32 R3, RZ, RZ, R39 ;  /* 0x000000ffff037224 */ /* 0x000fca00078e0027 */
[----:B------:R1:W-:Y:S01]  /*6ab20*/  LDGSTS.E [R4+-0x7a200], [R2.64], P1 ;  /* 0x85e0000002047fae */ /* 0x0003e2000892184c */
[----:B------:R-:W-:-:S03]  /*6ab30*/  ISETP.GE.AND P1, PT, R5, UR6, PT ;  /* 0x0000000605007c0c */ /* 0x000fc6000bf26270 */
[----:B------:R-:W3:Y:S04]  /*6ab40*/  S2R R5, SR_TID.X ;  /* 0x0000000000057919 */ /* 0x000ee80000002100 */
[----:B------:R1:W-:Y:S04]  /*6ab50*/  STL [R1+0x1670], R39 ;  /* 0x0016702701007387 */ /* 0x0003e80000100800 */
[----:B------:R-:W4:Y:S04]  /*6ab60*/  LDL.LU R42, [R1+0x14e8] ;  /* 0x0014e800012a7983 */ /* 0x000f280000300800 */
[----:B-1----:R-:W4:Y:S01]  /*6ab70*/  LDL.LU R39, [R1+0x16a0] ;  /* 0x0016a00001277983 */ /* 0x002f220000300800 */
[----:B------:R-:W-:-:S02]  /*6ab80*/  SEL R2, RZ, 0x4, P1 ;  /* 0x00000004ff027807 */ /* 0x000fc40000800000 */
[----:B------:R-:W-:Y:S02]  /*6ab90*/  IADD3 R6, P2, R6, UR14, RZ ;  /* 0x0000000e06067c10 */ /* 0x000fe4000ff5e0ff */
[----:B------:R-:W-:Y:S02]  /*6aba0*/  SEL R2, R2, RZ, !P0 ;  /* 0x000000ff02027207 */ /* 0x000fe40004000000 */
[----:B---3--:R-:W-:Y:S01]  /*6abb0*/  SHF.R.U32.HI R5, RZ, 0x6, R5 ;  /* 0x00000006ff057819 */ /* 0x008fe20000011605 */
[----:B------:R1:W-:Y:S03]  /*6abc0*/  STL [R1+0x1684], R6 ;  /* 0x0016840601007387 */ /* 0x0003e60000100800 */
[----:B------:R-:W-:Y:S02]  /*6abd0*/  SGXT.U32 R5, R5, 0x1 ;  /* 0x000000010505781a */ /* 0x000fe40000000000 */
[----:B------:R-:W-:Y:S01]  /*6abe0*/  ISETP.NE.U32.AND P1, PT, R2, RZ, PT ;  /* 0x000000ff0200720c */ /* 0x000fe20003f25070 */
[----:B------:R-:W-:Y:S01]  /*6abf0*/  IMAD.MOV.U32 R2, RZ, RZ, R6 ;  /* 0x000000ffff027224 */ /* 0x000fe200078e0006 */
[----:B-1----:R-:W-:-:S02]  /*6ac00*/  LOP3.LUT R6, R5, 0x66, RZ, 0xfc, !PT ;  /* 0x0000006605067812 */ /* 0x002fc400078efcff */
[----:B--2---:R-:W-:-:S05]  /*6ac10*/  IADD3.X R7, R7, UR9, RZ, P2, !PT ;  /* 0x0000000907077c10 */ /* 0x004fca00097fe4ff */
[----:B------:R1:W-:Y:S04]  /*6ac20*/  STL [R1+0x1680], R7 ;  /* 0x0016800701007387 */ /* 0x0003e80000100800 */
[----:B------:R-:W2:Y:S04]  /*6ac30*/  LDL.LU R43, [R1+0x14d8] ;  /* 0x0014d800012b7983 */ /* 0x000ea80000300800 */
[----:B------:R-:W3:Y:S01]  /*6ac40*/  LDL.LU R5, [R1+0x14f4] ;  /* 0x0014f40001057983 */ /* 0x000ee20000300800 */
[----:B------:R-:W-:-:S03]  /*6ac50*/  IMAD.MOV.U32 R3, RZ, RZ, R7 ;  /* 0x000000ffff037224 */ /* 0x000fc600078e0007 */
[----:B------:R-:W2:Y:S04]  /*6ac60*/  LDL.LU R38, [R1+0x14c8] ;  /* 0x0014c80001267983 */ /* 0x000ea80000300800 */
[----:B------:R1:W-:Y:S01]  /*6ac70*/  LDGSTS.E [R4+-0x79e00], [R2.64], P1 ;  /* 0x8620000002047fae */ /* 0x0003e2000892184c */
[----:B------:R-:W-:-:S03]  /*6ac80*/  ISETP.GE.AND P1, PT, R6, UR6, PT ;  /* 0x0000000606007c0c */ /* 0x000fc6000bf26270 */
[----:B------:R-:W2:Y:S01]  /*6ac90*/  LDL.LU R6, [R1+0x14e4] ;  /* 0x0014e40001067983 */ /* 0x000ea20000300800 */
[----:B------:R-:W-:-:S03]  /*6aca0*/  IMAD.MOV.U32 R154, RZ, RZ, R77 ;  /* 0x000000ffff9a7224 */ /* 0x000fc600078e004d */
[----:B------:R-:W1:Y:S02]  /*6acb0*/  S2R R77, SR_TID.X ;  /* 0x00000000004d7919 */ /* 0x000e640000002100 */
[----:B-1----:R-:W-:-:S04]  /*6acc0*/  SEL R2, RZ, 0x4, P1 ;  /* 0x00000004ff027807 */ /* 0x002fc80000800000 */
[----:B------:R-:W-:Y:S02]  /*6acd0*/  SEL R2, R2, RZ, !P0 ;  /* 0x000000ff02027207 */ /* 0x000fe40004000000 */
[----:B------:R-:W-:-:S04]  /*6ace0*/  SHF.R.U32.HI R77, RZ, 0x6, R77 ;  /* 0x00000006ff4d7819 */ /* 0x000fc8000001164d */
[----:B------:R-:W-:-:S04]  /*6acf0*/  SGXT.U32 R77, R77, 0x1 ;  /* 0x000000014d4d781a */ /* 0x000fc80000000000 */
[----:B------:R-:W-:Y:S02]  /*6ad00*/  LOP3.LUT R7, R77, 0x6a, RZ, 0xfc, !PT ;  /* 0x0000006a4d077812 */ /* 0x000fe400078efcff */
[----:B------:R-:W1:Y:S01]  /*6ad10*/  S2R R77, SR_TID.X ;  /* 0x00000000004d7919 */ /* 0x000e620000002100 */
[----:B------:R-:W-:Y:S02]  /*6ad20*/  ISETP.NE.U32.AND P1, PT, R2, RZ, PT ;  /* 0x000000ff0200720c */ /* 0x000fe40003f25070 */
[----:B-1----:R-:W-:-:S04]  /*6ad30*/  SHF.R.U32.HI R77, RZ, 0x6, R77 ;  /* 0x00000006ff4d7819 */ /* 0x002fc8000001164d */
[----:B------:R-:W-:Y:S02]  /*6ad40*/  SGXT.U32 R77, R77, 0x1 ;  /* 0x000000014d4d781a */ /* 0x000fe40000000000 */
[----:B-----5:R-:W-:-:S04]  /*6ad50*/  IADD3 R36, P2, R36, UR14, RZ ;  /* 0x0000000e24247c10 */ /* 0x020fc8000ff5e0ff */
[----:B----4-:R-:W-:Y:S01]  /*6ad60*/  IADD3.X R37, R37, UR9, RZ, P2, !PT ;  /* 0x0000000925257c10 */ /* 0x010fe200097fe4ff */
[----:B------:R-:W-:-:S03]  /*6ad70*/  IMAD.MOV.U32 R2, RZ, RZ, R36 ;  /* 0x000000ffff027224 */ /* 0x000fc600078e0024 */
[----:B------:R-:W-:-:S05]  /*6ad80*/  MOV R3, R37 ;  /* 0x0000002500037202 */ /* 0x000fca0000000f00 */
[----:B------:R1:W-:Y:S01]  /*6ad90*/  LDGSTS.E [R4+-0x79a00], [R2.64], P1 ;  /* 0x8660000002047fae */ /* 0x0003e2000892184c */
[----:B------:R-:W-:-:S04]  /*6ada0*/  ISETP.GE.AND P1, PT, R7, UR6, PT ;  /* 0x0000000607007c0c */ /* 0x000fc8000bf26270 */
[----:B-1----:R-:W-:-:S04]  /*6adb0*/  SEL R2, RZ, 0x4, P1 ;  /* 0x00000004ff027807 */ /* 0x002fc80000800000 */
[----:B------:R-:W-:Y:S01]  /*6adc0*/  SEL R2, R2, RZ, !P0 ;  /* 0x000000ff02027207 */ /* 0x000fe20004000000 */
[----:B------:R1:W-:Y:S03]  /*6add0*/  STL [R1+0x1694], R36 ;  /* 0x0016942401007387 */ /* 0x0003e60000100800 */
[----:B------:R-:W-:Y:S01]  /*6ade0*/  ISETP.NE.U32.AND P1, PT, R2, RZ, PT ;  /* 0x000000ff0200720c */ /* 0x000fe20003f25070 */
[----:B------:R4:W-:Y:S04]  /*6adf0*/  STL [R1+0x1690], R37 ;  /* 0x0016902501007387 */ /* 0x0009e80000100800 */
[----:B-1----:R-:W5:Y:S01]  /*6ae00*/  LDL.LU R36, [R1+0x14b8] ;  /* 0x0014b80001247983 */ /* 0x002f620000300800 */
[----:B----4-:R-:W-:-:S03]  /*6ae10*/  LOP3.LUT R37, R77, 0x6e, RZ, 0xfc, !PT ;  /* 0x0000006e4d257812 */ /* 0x010fc600078efcff */
[----:B------:R-:W4:Y:S04]  /*6ae20*/  LDL.LU R7, [R1+0x14d4] ;  /* 0x0014d40001077983 */ /* 0x000f280000300800 */
[----:B------:R-:W1:Y:S01]  /*6ae30*/  S2R R77, SR_TID.X ;  /* 0x00000000004d7919 */ /* 0x000e620000002100 */
[----:B------:R-:W-:-:S04]  /*6ae40*/  IADD3 R39, P2, R39, UR14, RZ ;  /* 0x0000000e27277c10 */ /* 0x000fc8000ff5e0ff */
[----:B------:R-:W-:Y:S01]  /*6ae50*/  IADD3.X R42, R42, UR9, RZ, P2, !PT ;  /* 0x000000092a2a7c10 */ /* 0x000fe200097fe4ff */
[----:B------:R-:W-:-:S04]  /*6ae60*/  IMAD.MOV.U32 R2, RZ, RZ, R39 ;  /* 0x000000ffff027224 */ /* 0x000fc800078e0027 */
[----:B------:R-:W-:-:S05]  /*6ae70*/  IMAD.MOV.U32 R3, RZ, RZ, R42 ;  /* 0x000000ffff037224 */ /* 0x000fca00078e002a */
[----:B------:R1:W-:Y:S01]  /*6ae80*/  LDGSTS.E [R4+-0x79600], [R2.64], P1 ;  /* 0x86a0000002047fae */ /* 0x0003e2000892184c */
[----:B------:R-:W-:-:S03]  /*6ae90*/  ISETP.GE.AND P1, PT, R37, UR6, PT ;  /* 0x0000000625007c0c */ /* 0x000fc6000bf26270 */
[----:B------:R1:W-:Y:S02]  /*6aea0*/  STL [R1+0x16a0], R39 ;  /* 0x0016a02701007387 */ /* 0x0003e40000100800 */
[----:B-1----:R-:W-:Y:S02]  /*6aeb0*/  SEL R2, RZ, 0x4, P1 ;  /* 0x00000004ff027807 */ /* 0x002fe40000800000 */
[----:B------:R1:W-:Y:S02]  /*6aec0*/  STL [R1+0x14e8], R42 ;  /* 0x0014e82a01007387 */ /* 0x0003e40000100800 */
[----:B------:R-:W-:Y:S02]  /*6aed0*/  SEL R2, R2, RZ, !P0 ;  /* 0x000000ff02027207 */ /* 0x000fe40004000000 */
[----:B------:R-:W5:Y:S01]  /*6aee0*/  LDL.LU R39, [R1+0x14a8] ;  /* 0x0014a80001277983 */ /* 0x000f620000300800 */
[----:B------:R-:W-:Y:S02]  /*6aef0*/  SHF.R.U32.HI R77, RZ, 0x6, R77 ;  /* 0x00000006ff4d7819 */ /* 0x000fe4000001164d */
[----:B------:R-:W-:Y:S01]  /*6af00*/  ISETP.NE.U32.AND P1, PT, R2, RZ, PT ;  /* 0x000000ff0200720c */ /* 0x000fe20003f25070 */
[----:B------:R-:W5:Y:S01]  /*6af10*/  LDL.LU R37, [R1+0x14c4] ;  /* 0x0014c40001257983 */ /* 0x000f620000300800 */
[----:B------:R-:W-:-:S04]  /*6af20*/  SGXT.U32 R77, R77, 0x1 ;  /* 0x000000014d4d781a */ /* 0x000fc80000000000 */
[----:B-1----:R-:W-:Y:S02]  /*6af30*/  LOP3.LUT R42, R77, 0x72, RZ, 0xfc, !PT ;  /* 0x000000724d2a7812 */ /* 0x002fe400078efcff */
[----:B---3--:R-:W-:-:S04]  /*6af40*/  IADD3 R5, P2, R5, UR14, RZ ;  /* 0x0000000e05057c10 */ /* 0x008fc8000ff5e0ff */
[----:B--2---:R-:W-:Y:S01]  /*6af50*/  IADD3.X R43, R43, UR9, RZ, P2, !PT ;  /* 0x000000092b2b7c10 */ /* 0x004fe200097fe4ff */
[----:B------:R1:W-:Y:S01]  /*6af60*/  STL [R1+0x14f4], R5 ;  /* 0x0014f40501007387 */ /* 0x0003e20000100800 */
[----:B------:R-:W-:-:S03]  /*6af70*/  IMAD.MOV.U32 R2, RZ, RZ, R5 ;  /* 0x000000ffff027224 */ /* 0x000fc600078e0005 */
[----:B------:R-:W-:-:S05]  /*6af80*/  IMAD.MOV.U32 R3, RZ, RZ, R43 ;  /* 0x000000ffff037224 */ /* 0x000fca00078e002b */
[----:B------:R2:W-:Y:S04]  /*6af90*/  LDGSTS.E [R4+-0x79200], [R2.64], P1 ;  /* 0x86e0000002047fae */ /* 0x0005e8000892184c */
[----:B-1----:R-:W1:Y:S01]  /*6afa0*/  S2R R5, SR_TID.X ;  /* 0x0000000000057919 */ /* 0x002e620000002100 */
[----:B------:R-:W-:-:S04]  /*6afb0*/  ISETP.GE.AND P1, PT, R42, UR6, PT ;  /* 0x000000062a007c0c */ /* 0x000fc8000bf26270 */
[----:B--2---:R-:W-:-:S04]  /*6afc0*/  SEL R2, RZ, 0x4, P1 ;  /* 0x00000004ff027807 */ /* 0x004fc80000800000 */
[----:B------:R-:W-:Y:S02]  /*6afd0*/  SEL R2, R2, RZ, !P0 ;  /* 0x000000ff02027207 */ /* 0x000fe40004000000 */
[----:B------:R-:W-:Y:S02]  /*6afe0*/  IADD3 R6, P2, R6, UR14, RZ ;  /* 0x0000000e06067c10 */ /* 0x000fe4000ff5e0ff */
[----:B------:R-:W-:Y:S02]  /*6aff0*/  ISETP.NE.U32.AND P1, PT, R2, RZ, PT ;  /* 0x000000ff0200720c */ /* 0x000fe40003f25070 */
[----:B------:R-:W-:Y:S02]  /*6b000*/  IADD3.X R38, R38, UR9, RZ, P2, !PT ;  /* 0x0000000926267c10 */ /* 0x000fe400097fe4ff */
[----:B-1----:R-:W-:Y:S01]  /*6b010*/  SHF.R.U32.HI R5, RZ, 0x6, R5 ;  /* 0x00000006ff057819 */ /* 0x002fe20000011605 */
[----:B------:R-:W-:-:S03]  /*6b020*/  IMAD.MOV.U32 R2, RZ, RZ, R6 ;  /* 0x000000ffff027224 */ /* 0x000fc600078e0006 */
[----:B------:R-:W-:Y:S02]  /*6b030*/  SGXT.U32 R5, R5, 0x1 ;  /* 0x000000010505781a */ /* 0x000fe40000000000 */
[----:B------:R-:W-:Y:S02]  /*6b040*/  MOV R3, R38 ;  /* 0x0000002600037202 */ /* 0x000fe40000000f00 */
[----:B------:R-:W-:Y:S01]  /*6b050*/  LOP3.LUT R5, R5, 0x76, RZ, 0xfc, !PT ;  /* 0x0000007605057812 */ /* 0x000fe200078efcff */
[----:B------:R-:W-:Y:S04]  /*6b060*/  STL [R1+0x14d8], R43 ;  /* 0x0014d82b01007387 */ /* 0x000fe80000100800 */
[----:B------:R-:W-:Y:S04]  /*6b070*/  STL [R1+0x14e4], R6 ;  /* 0x0014e40601007387 */ /* 0x000fe80000100800 */
[----:B------:R1:W-:Y:S04]  /*6b080*/  STL [R1+0x14c8], R38 ;  /* 0x0014c82601007387 */ /* 0x0003e80000100800 */
[----:B------:R2:W-:Y:S01]  /*6b090*/  LDGSTS.E [R4+-0x78e00], [R2.64], P1 ;  /* 0x8720000002047fae */ /* 0x0005e2000892184c */
[----:B------:R-:W-:-:S03]  /*6b0a0*/  ISETP.GE.AND P1, PT, R5, UR6, PT ;  /* 0x0000000605007c0c */ /* 0x000fc6000bf26270 */
[----:B-1----:R-:W3:Y:S04]  /*6b0b0*/  LDL.LU R38, [R1+0x488] ;  /* 0x0004880001267983 */ /* 0x002ee80000300800 */
[----:B------:R-:W3:Y:S01]  /*6b0c0*/  LDL.LU R5, [R1+0x14b4] ;  /* 0x0014b40001057983 */ /* 0x000ee20000300800 */
[----:B--2---:R-:W-:-:S04]  /*6b0d0*/  SEL R2, RZ, 0x4, P1 ;  /* 0x00000004ff027807 */ /* 0x004fc80000800000 */
[----:B------:R-:W-:Y:S02]  /*6b0e0*/  SEL R2, R2, RZ, !P0 ;  /* 0x000000ff02027207 */ /* 0x000fe40004000000 */
[----:B------:R-:W-:Y:S02]  /*6b0f0*/  SHF.R.U32.HI R41, RZ, 0x6, R41 ;  /* 0x00000006ff297819 */ /* 0x000fe40000011629 */
[----:B------:R-:W-:Y:S02]  /*6b100*/  ISETP.NE.U32.AND P1, PT, R2, RZ, PT ;  /* 0x000000ff0200720c */ /* 0x000fe40003f25070 */
[----:B------:R-:W-:-:S04]  /*6b110*/  SGXT.U32 R41, R41, 0x1 ;  /* 0x000000012929781a */ /* 0x000fc80000000000 */
[----:B------:R-:W-:Y:S02]  /*6b120*/  LOP3.LUT R6, R41, 0x7a, RZ, 0xfc, !PT ;  /* 0x0000007a29067812 */ /* 0x000fe400078efcff */
[----:B----4-:R-:W-:-:S04]  /*6b130*/  IADD3 R7, P2, R7, UR14, RZ ;  /* 0x0000000e07077c10 */ /* 0x010fc8000ff5e0ff */
[----:B-----5:R-:W-:Y:S01]  /*6b140*/  IADD3.X R36, R36, UR9, RZ, P2, !PT ;  /* 0x0000000924247c10 */ /* 0x020fe200097fe4ff */
[----:B------:R-:W-:-:S04]  /*6b150*/  IMAD.MOV.U32 R2, RZ, RZ, R7 ;  /* 0x000000ffff027224 */ /* 0x000fc800078e0007 */
[----:B------:R-:W-:-:S05]  /*6b160*/  IMAD.MOV.U32 R3, RZ, RZ, R36 ;  /* 0x000000ffff037224 */ /* 0x000fca00078e0024 */
[----:B------:R1:W-:Y:S01]  /*6b170*/  LDGSTS.E [R4+-0x78a00], [R2.64], P1 ;  /* 0x8760000002047fae */ /* 0x0003e2000892184c */
[----:B------:R-:W-:-:S03]  /*6b180*/  ISETP.GE.AND P1, PT, R6, UR6, PT ;  /* 0x0000000606007c0c */ /* 0x000fc6000bf26270 */
[----:B------:R2:W-:Y:S01]  /*6b190*/  STL [R1+0x14d4], R7 ;  /* 0x0014d40701007387 */ /* 0x0005e20000100800 */
[----:B-1----:R-:W-:-:S03]  /*6b1a0*/  SEL R2, RZ, 0x4, P1 ;  /* 0x00000004ff027807 */ /* 0x002fc60000800000 */
[----:B------:R1:W-:Y:S01]  /*6b1b0*/  STL [R1+0x14b8], R36 ;  /* 0x0014b82401007387 */ /* 0x0003e20000100800 */
[----:B------:R-:W-:-:S03]  /*6b1c0*/  SEL R2, R2, RZ, !P0 ;  /* 0x000000ff02027207 */ /* 0x000fc60004000000 */
[----:B------:R-:W4:Y:S01]  /*6b1d0*/  LDL.LU R6, [R1+0x490] ;  /* 0x0004900001067983 */ /* 0x000f220000300800 */
[----:B--2---:R-:W-:Y:S02]  /*6b1e0*/  LOP3.LUT R7, R40, 0x7e, RZ, 0xfc, !PT ;  /* 0x0000007e28077812 */ /* 0x004fe400078efcff */
[----:B------:R-:W-:Y:S01]  /*6b1f0*/  ISETP.NE.U32.AND P1, PT, R2, RZ, PT ;  /* 0x000000ff0200720c */ /* 0x000fe20003f25070 */
[----:B-1----:R-:W2:Y:S01]  /*6b200*/  LDL.LU R36, [R1+0x4d0] ;  /* 0x0004d00001247983 */ /* 0x002ea20000300800 */
[----:B------:R-:W-:-:S04]  /*6b210*/  IADD3 R37, P2, R37, UR14, RZ ;  /* 0x0000000e25257c10 */ /* 0x000fc8000ff5e0ff */
[----:B------:R-:W-:Y:S01]  /*6b220*/  IADD3.X R39, R39, UR9, RZ, P2, !PT ;  /* 0x0000000927277c10 */ /* 0x000fe200097fe4ff */
[----:B------:R1:W-:Y:S04]  /*6b230*/  STL [R1+0x14c4], R37 ;  /* 0x0014c42501007387 */ /* 0x0003e80000100800 */
[----:B------:R-:W-:Y:S04]  /*6b240*/  STL [R1+0x14a8], R39 ;  /* 0x0014a82701007387 */ /* 0x000fe80000100800 */
[----:B------:R-:W5:Y:S01]  /*6b250*/  LDL.LU R40, [R1+0x48c] ;  /* 0x00048c0001287983 */ /* 0x000f620000300800 */
[----:B------:R-:W-:-:S02]  /*6b260*/  IMAD.MOV.U32 R2, RZ, RZ, R37 ;  /* 0x000000ffff027224 */ /* 0x000fc400078e0025 */
[----:B------:R-:W-:Y:S01]  /*6b270*/  IMAD.MOV.U32 R3, RZ, RZ, R39 ;  /* 0x000000ffff037224 */ /* 0x000fe200078e0027 */
[----:B------:R-:W5:Y:S04]  /*6b280*/  LDL.LU R41, [R1+0x4cc] ;  /* 0x0004cc0001297983 */ /* 0x000f680000300800 */
[----:B------:R1:W-:Y:S01]  /*6b290*/  LDGSTS.E [R4+-0x78600], [R2.64], P1 ;  /* 0x87a0000002047fae */ /* 0x0003e2000892184c */
[----:B------:R-:W-:-:S03]  /*6b2a0*/  ISETP.GE.AND P1, PT, R7, UR6, PT ;  /* 0x0000000607007c0c */ /* 0x000fc6000bf26270 */
[----:B------:R-:W5:Y:S04]  /*6b2b0*/  LDL.LU R7, [R1+0x50c] ;  /* 0x00050c0001077983 */ /* 0x000f680000300800 */
[----:B-1----:R-:W5:Y:S04]  /*6b2c0*/  LDL.LU R4, [R1+0x510] ;  /* 0x0005100001047983 */ /* 0x002f680000300800 */
[----:B------:R-:W5:Y:S04]  /*6b2d0*/  LDL.LU R42, [R1+0x54c] ;  /* 0x00054c00012a7983 */ /* 0x000f680000300800 */
[----:B------:R-:W5:Y:S01]  /*6b2e0*/  LDL.LU R37, [R1+0x550] ;  /* 0x0005500001257983 */ /* 0x000f620000300800 */
[----:B------:R-:W-:-:S04]  /*6b2f0*/  SEL R2, RZ, 0x4, P1 ;  /* 0x00000004ff027807 */ /* 0x000fc80000800000 */
[----:B------:R-:W-:-:S04]  /*6b300*/  SEL R2, R2, RZ, !P0 ;  /* 0x000000ff02027207 */ /* 0x000fc80004000000 */
[----:B------:R-:W-:Y:S02]  /*6b310*/  ISETP.NE.U32.AND P1, PT, R2, RZ, PT ;  /* 0x000000ff0200720c */ /* 0x000fe40003f25070 */
[----:B---3--:R-:W-:-:S04]  /*6b320*/  IADD3 R5, P2, R5, UR14, RZ ;  /* 0x0000000e05057c10 */ /* 0x008fc8000ff5e0ff */
[----:B------:R-:W-:Y:S01]  /*6b330*/  IADD3.X R38, R38, UR9, RZ, P2, !PT ;  /* 0x0000000926267c10 */ /* 0x000fe200097fe4ff */
[----:B------:R-:W-:Y:S03]  /*6b340*/  STL [R1+0x14b4], R5 ;  /* 0x0014b40501007387 */ /* 0x000fe60000100800 */
[----:B------:R-:W-:Y:S01]  /*6b350*/  MOV R3, R38 ;  /* 0x0000002600037202 */ /* 0x000fe20000000f00 */
[----:B------:R1:W-:Y:S04]  /*6b360*/  STL [R1+0x488], R38 ;  /* 0x0004882601007387 */ /* 0x0003e80000100800 */
[----:B------:R-:W3:Y:S01]  /*6b370*/  LDL.LU R43, [R1+0x58c] ;  /* 0x00058c00012b7983 */ /* 0x000ee20000300800 */
[----:B------:R-:W-:-:S03]  /*6b380*/  IMAD.MOV.U32 R2, RZ, RZ, R5 ;  /* 0x000000ffff027224 */ /* 0x000fc600078e0005 */
[----:B-1----:R-:W3:Y:S04]  /*6b390*/  LDL.LU R38, [R1+0x590] ;  /* 0x0005900001267983 */ /* 0x002ee80000300800 */
[----:B------:R-:W3:Y:S04]  /*6b3a0*/  LDL.LU R39, [R1+0x5cc] ;  /* 0x0005cc0001277983 */ /* 0x000ee80000300800 */
[----:B------:R-:W3:Y:S04]  /*6b3b0*/  LDL.LU R5, [R1+0x5d0] ;  /* 0x0005d00001057983 */ /* 0x000ee80000300800 */
[----:B------:R-:W1:Y:S01]  /*6b3c0*/  S2R R77, SR_TID.X ;  /* 0x00000000004d7919 */ /* 0x000e620000002100 */
[----:B------:R-:W-:Y:S01]  /*6b3d0*/  IADD3 R0, R0, 0x100000, RZ ;  /* 0x0010000000007810 */ /* 0x000fe20007ffe0ff */
[----:B------:R-:W-:-:S04]  /*6b3e0*/  IMAD.MOV.U32 R128, RZ, RZ, R73 ;  /* 0x000000ffff807224 */ /* 0x000fc800078e0049 */
[----:B------:R1:W-:Y:S01]  /*6b3f0*/  LDGSTS.E [R0+-0x78200], [R2.64], P1 ;  /* 0x87e0000002007fae */ /* 0x0003e2000892184c */
[----:B------:R-:W-:-:S03]  /*6b400*/  IMAD.MOV.U32 R129, RZ, RZ, R72 ;  /* 0x000000ffff817224 */ /* 0x000fc600078e0048 */
[----:B------:R-:W0:Y:S01]  /*6b410*/  LDGDEPBAR ;  /* 0x00000000000079af */ /* 0x000e220000000000 */
[----:B-1----:R-:W-:-:S04]  /*6b420*/  LOP3.LUT R73, R77, 0x7f, RZ, 0xc0, !PT ;  /* 0x0000007f4d497812 */ /* 0x002fc800078ec0ff */
[----:B------:R-:W-:-:S04]  /*6b430*/  ISETP.GE.AND P1, PT, R73, UR6, PT ;  /* 0x0000000649007c0c */ /* 0x000fc8000bf26270 */
[----:B------:R-:W-:-:S04]  /*6b440*/  SEL R0, RZ, 0x4, P1 ;  /* 0x00000004ff007807 */ /* 0x000fc80000800000 */
[----:B------:R-:W-:-:S04]  /*6b450*/  SEL R0, R0, RZ, !P0 ;  /* 0x000000ff00007207 */ /* 0x000fc80004000000 */
[----:B------:R-:W-:Y:S01]  /*6b460*/  ISETP.NE.U32.AND P0, PT, R0, RZ, PT ;  /* 0x000000ff0000720c */ /* 0x000fe20003f05070 */
[----:B------:R-:W-:Y:S02]  /*6b470*/  IMAD.SHL.U32 R72, R73, 0x4, RZ ;  /* 0x0000000449487824 */ /* 0x000fe400078e00ff */
[----:B------:R-:W-:-:S04]  /*6b480*/  IMAD.U32 R0, RZ, RZ, UR8 ;  /* 0x00000008ff007e24 */ /* 0x000fc8000f8e00ff */
[----:B------:R-:W-:Y:S01]  /*6b490*/  IMAD R0, R0, 0x40000, R72 ;  /* 0x0004000000007824 */ /* 0x000fe200078e0248 */
[----:B----4-:R-:W-:Y:S02]  /*6b4a0*/  IADD3 R6, P1, R6, UR11, RZ ;  /* 0x0000000b06067c10 */ /* 0x010fe4000ff3e0ff */
[----:B--2---:R-:W-:-:S03]  /*6b4b0*/  IADD3 R36, P2, R36, UR11, RZ ;  /* 0x0000000b24247c10 */ /* 0x004fc6000ff5e0ff */
[----:B------:R-:W-:Y:S01]  /*6b4c0*/  STL [R1+0x490], R6 ;  /* 0x0004900601007387 */ /* 0x000fe20000100800 */
[----:B------:R-:W-:-:S03]  /*6b4d0*/  IMAD.MOV.U32 R2, RZ, RZ, R6 ;  /* 0x000000ffff027224 */ /* 0x000fc600078e0006 */
[----:B------:R-:W-:Y:S01]  /*6b4e0*/  STL [R1+0x4d0], R36 ;  /* 0x0004d02401007387 */ /* 0x000fe20000100800 */
[----:B-----5:R-:W-:Y:S02]  /*6b4f0*/  IADD3.X R40, R40, UR10, RZ, P1, !PT ;  /* 0x0000000a28287c10 */ /* 0x020fe40008ffe4ff */
[----:B------:R-:W-:-:S03]  /*6b500*/  IADD3.X R41, R41, UR10, RZ, P2, !PT ;  /* 0x0000000a29297c10 */ /* 0x000fc600097fe4ff */
[----:B------:R-:W-:Y:S01]  /*6b510*/  IMAD.MOV.U32 R3, RZ, RZ, R40 ;  /* 0x000000ffff037224 */ /* 0x000fe200078e0028 */
[----:B------:R1:W-:Y:S04]  /*6b520*/  STL [R1+0x48c], R40 ;  /* 0x00048c2801007387 */ /* 0x0003e80000100800 */
[----:B------:R2:W-:Y:S04]  /*6b530*/  LDGSTS.E [R0], [R2.64], P0 ;  /* 0x0000000002007fae */ /* 0x0005e8000812184c */
[----:B-1----:R-:W4:Y:S04]  /*6b540*/  LDL.LU R40, [R1+0x610] ;  /* 0x0006100001287983 */ /* 0x002f280000300800 */
[----:B------:R1:W-:Y:S01]  /*6b550*/  STL [R1+0x4cc], R41 ;  /* 0x0004cc2901007387 */ /* 0x0003e20000100800 */
[----:B--2---:R-:W-:-:S03]  /*6b560*/  IMAD.MOV.U32 R3, RZ, RZ, R41 ;  /* 0x000000ffff037224 */ /* 0x004fc600078e0029 */
[----:B------:R-:W2:Y:S01]  /*6b570*/  LDL.LU R6, [R1+0x650] ;  /* 0x0006500001067983 */ /* 0x000ea20000300800 */
[----:B------:R-:W-:-:S03]  /*6b580*/  IADD3 R4, P1, R4, UR11, RZ ;  /* 0x0000000b04047c10 */ /* 0x000fc6000ff3e0ff */
[----:B-1----:R-:W5:Y:S01]  /*6b590*/  LDL.LU R41, [R1+0x60c] ;  /* 0x00060c0001297983 */ /* 0x002f620000300800 */
[----:B------:R-:W-:Y:S02]  /*6b5a0*/  MOV R2, R36 ;  /* 0x0000002400027202 */ /* 0x000fe40000000f00 */
[----:B------:R-:W-:Y:S01]  /*6b5b0*/  IADD3.X R7, R7, UR10, RZ, P1, !PT ;  /* 0x0000000a07077c10 */ /* 0x000fe20008ffe4ff */
[----:B------:R-:W5:Y:S01]  /*6b5c0*/  LDL.LU R36, [R1+0x64c] ;  /* 0x00064c0001247983 */ /* 0x000f620000300800 */
[----:B------:R-:W-:-:S03]  /*6b5d0*/  IADD3 R37, P2, R37, UR11, RZ ;  /* 0x0000000b25257c10 */ /* 0x000fc6000ff5e0ff */
[----:B------:R1:W-:Y:S01]  /*6b5e0*/  LDGSTS.E [R0+0x1000], [R2.64], P0 ;  /* 0x0100000002007fae */ /* 0x0003e2000812184c */
[----:B------:R-:W-:-:S03]  /*6b5f0*/  IADD3.X R42, R42, UR10, RZ, P2, !PT ;  /* 0x0000000a2a2a7c10 */ /* 0x000fc600097fe4ff */
[----:B------:R-:W-:Y:S04]  /*6b600*/  STL [R1+0x510], R4 ;  /* 0x0005100401007387 */ /* 0x000fe80000100800 */
[----:B------:R1:W-:Y:S02]  /*6b610*/  STL [R1+0x50c], R7 ;  /* 0x00050c0701007387 */ /* 0x0003e40000100800 */
[----:B-1----:R-:W-:Y:S02]  /*6b620*/  IMAD.MOV.U32 R2, RZ, RZ, R4 ;  /* 0x000000ffff027224 */ /* 0x002fe400078e0004 */
[----:B------:R-:W-:Y:S01]  /*6b630*/  IMAD.MOV.U32 R3, RZ, RZ, R7 ;  /* 0x000000ffff037224 */ /* 0x000fe200078e0007 */
[----:B------:R-:W-:Y:S04]  /*6b640*/  STL [R1+0x550], R37 ;  /* 0x0005502501007387 */ /* 0x000fe80000100800 */
[----:B------:R-:W5:Y:S04]  /*6b650*/  LDL.LU R7, [R1+0x690] ;  /* 0x0006900001077983 */ /* 0x000f680000300800 */
[----:B------:R1:W-:Y:S04]  /*6b660*/  STL [R1+0x54c], R42 ;  /* 0x00054c2a01007387 */ /* 0x0003e80000100800 */
[----:B------:R1:W-:Y:S04]  /*6b670*/  LDGSTS.E [R0+0x2000], [R2.64], P0 ;  /* 0x0200000002007fae */ /* 0x0003e8000812184c */
[----:B------:R-:W5:Y:S01]  /*6b680*/  LDL.LU R4, [R1+0x6d0] ;  /* 0x0006d00001047983 */ /* 0x000f620000300800 */
[----:B-1----:R-:W-:-:S03]  /*6b690*/  IMAD.MOV.U32 R3, RZ, RZ, R42 ;  /* 0x000000ffff037224 */ /* 0x002fc600078e002a */
[----:B------:R-:W5:Y:S01]  /*6b6a0*/  LDL.LU R42, [R1+0x68c] ;  /* 0x00068c00012a7983 */ /* 0x000f620000300800 */
[----:B------:R-:W-:-:S03]  /*6b6b0*/  IMAD.MOV.U32 R2, RZ, RZ, R37 ;  /* 0x000000ffff027224 */ /* 0x000fc600078e0025 */
[----:B------:R-:W5:Y:S04]  /*6b6c0*/  LDL.LU R37, [R1+0x6cc] ;  /* 0x0006cc0001257983 */ /* 0x000f680000300800 */
[----:B------:R1:W-:Y:S01]  /*6b6d0*/  LDGSTS.E [R0+0x3000], [R2.64], P0 ;  /* 0x0300000002007fae */ /* 0x0003e2000812184c */
[----:B---3--:R-:W-:-:S04]  /*6b6e0*/  IADD3 R38, P1, R38, UR11, RZ ;  /* 0x0000000b26267c10 */ /* 0x008fc8000ff3e0ff */
[----:B------:R-:W-:Y:S02]  /*6b6f0*/  IADD3.X R43, R43, UR10, RZ, P1, !PT ;  /* 0x0000000a2b2b7c10 */ /* 0x000fe40008ffe4ff */
[----:B------:R-:W-:Y:S01]  /*6b700*/  IADD3 R5, P2, R5, UR11, RZ ;  /* 0x0000000b05057c10 */ /* 0x000fe2000ff5e0ff */
[----:B------:R3:W-:Y:S01]  /*6b710*/  STL [R1+0x590], R38 ;  /* 0x0005902601007387 */ /* 0x0007e20000100800 */
[----:B-1----:R-:W-:Y:S02]  /*6b720*/  MOV R2, R38 ;  /* 0x0000002600027202 */ /* 0x002fe40000000f00 */
[----:B------:R-:W-:Y:S01]  /*6b730*/  IADD3.X R39, R39, UR10, RZ, P2, !PT ;  /* 0x0000000a27277c10 */ /* 0x000fe200097fe4ff */
[----:B------:R1:W-:Y:S04]  /*6b740*/  STL [R1+0x58c], R43 ;  /* 0x00058c2b01007387 */ /* 0x0003e80000100800 */
[----:B------:R1:W-:Y:S01]  /*6b750*/  STL [R1+0x5d0], R5 ;  /* 0x0005d00501007387 */ /* 0x0003e20000100800 */
[----:B------:R-:W-:-:S03]  /*6b760*/  IMAD.MOV.U32 R3, RZ, RZ, R43 ;  /* 0x000000ffff037224 */ /* 0x000fc600078e002b */
[----:B---3--:R-:W3:Y:S04]  /*6b770*/  LDL.LU R38, [R1+0x710] ;  /* 0x0007100001267983 */ /* 0x008ee80000300800 */
[----:B------:R1:W-:Y:S04]  /*6b780*/  STL [R1+0x5cc], R39 ;  /* 0x0005cc2701007387 */ /* 0x0003e80000100800 */
[----:B------:R-:W3:Y:S04]  /*6b790*/  LDL.LU R74, [R1+0x750] ;  /* 0x00075000014a7983 */ /* 0x000ee80000300800 */
[----:B-1----:R-:W3:Y:S04]  /*6b7a0*/  LDL.LU R43, [R1+0x70c] ;  /* 0x00070c00012b7983 */ /* 0x002ee80000300800 */
[----:B------:R-:W3:Y:S04]  /*6b7b0*/  LDL.LU R75, [R1+0x74c] ;  /* 0x00074c00014b7983 */ /* 0x000ee80000300800 */
[----:B------:R1:W-:Y:S02]  /*6b7c0*/  LDGSTS.E [R0+0x4000], [R2.64], P0 ;  /* 0x0400000002007fae */ /* 0x0003e4000812184c */
[----:B-1----:R-:W-:-:S02]  /*6b7d0*/  IMAD.MOV.U32 R2, RZ, RZ, R5 ;  /* 0x000000ffff027224 */ /* 0x002fc400078e0005 */
[----:B------:R-:W-:Y:S01]  /*6b7e0*/  IMAD.MOV.U32 R3, RZ, RZ, R39 ;  /* 0x000000ffff037224 */ /* 0x000fe200078e0027 */
[----:B------:R-:W3:Y:S04]  /*6b7f0*/  LDL.LU R5, [R1+0x790] ;  /* 0x0007900001057983 */ /* 0x000ee80000300800 */
[----:B------:R-:W3:Y:S04]  /*6b800*/  LDL.LU R39, [R1+0x7d0] ;  /* 0x0007d00001277983 */ /* 0x000ee80000300800 */
[----:B------:R1:W-:Y:S01]  /*6b810*/  LDGSTS.E [R0+0x5000], [R2.64], P0 ;  /* 0x0500000002007fae */ /* 0x0003e2000812184c */
[----:B----4-:R-:W-:-:S05]  /*6b820*/  IADD3 R40, P1, R40, UR11, RZ ;  /* 0x0000000b28287c10 */ /* 0x010fca000ff3e0ff */
[----:B------:R4:W-:Y:S01]  /*6b830*/  STL [R1+0x610], R40 ;  /* 0x0006102801007387 */ /* 0x0009e20000100800 */
[----:B--2---:R-:W-:Y:S02]  /*6b840*/  IADD3 R6, P2, R6, UR11, RZ ;  /* 0x0000000b06067c10 */ /* 0x004fe4000ff5e0ff */
[----:B-----5:R-:W-:Y:S01]  /*6b850*/  IADD3.X R41, R41, UR10, RZ, P1, !PT ;  /* 0x0000000a29297c10 */ /* 0x020fe20008ffe4ff */
[----:B-1----:R-:W-:Y:S01]  /*6b860*/  IMAD.MOV.U32 R2, RZ, RZ, R40 ;  /* 0x000000ffff027224 */ /* 0x002fe200078e0028 */
[----:B------:R-:W-:-:S03]  /*6b870*/  IADD3.X R36, R36, UR10, RZ, P2, !PT ;  /* 0x0000000a24247c10 */ /* 0x000fc600097fe4ff */
[----:B------:R1:W-:Y:S04]  /*6b880*/  STL [R1+0x60c], R41 ;  /* 0x00060c2901007387 */ /* 0x0003e80000100800 */
[----:B------:R2:W-:Y:S04]  /*6b890*/  STL [R1+0x650], R6 ;  /* 0x0006500601007387 */ /* 0x0005e80000100800 */
[----:B----4-:R-:W4:Y:S01]  /*6b8a0*/  LDL.LU R40, [R1+0x78c] ;  /* 0x00078c0001287983 */ /* 0x010f220000300800 */
[----:B------:R-:W-:-:S03]  /*6b8b0*/  IMAD.MOV.U32 R3, RZ, RZ, R41 ;  /* 0x000000ffff037224 */ /* 0x000fc600078e0029 */
[----:B------:R5:W-:Y:S04]  /*6b8c0*/  STL [R1+0x64c], R36 ;  /* 0x00064c2401007387 */ /* 0x000be80000100800 */
[----:B-1----:R-:W4:Y:S04]  /*6b8d0*/  LDL.LU R41, [R1+0x7cc] ;  /* 0x0007cc0001297983 */ /* 0x002f280000300800 */
[----:B------:R1:W-:Y:S01]  /*6b8e0*/  LDGSTS.E [R0+0x6000], [R2.64], P0 ;  /* 0x0600000002007fae */ /* 0x0003e2000812184c */
[----:B------:R-:W-:Y:S02]  /*6b8f0*/  IADD3 R7, P1, R7, UR11, RZ ;  /* 0x0000000b07077c10 */ /* 0x000fe4000ff3e0ff */
[----:B-1----:R-:W-:Y:S01]  /*6b900*/  MOV R2, R6 ;  /* 0x0000000600027202 */ /* 0x002fe20000000f00 */
[----:B------:R-:W-:Y:S01]  /*6b910*/  IMAD.MOV.U32 R3, RZ, RZ, R36 ;  /* 0x000000ffff037224 */ /* 0x000fe200078e0024 */
[----:B------:R-:W-:Y:S01]  /*6b920*/  IADD3 R4, P2, R4, UR11, RZ ;  /* 0x0000000b04047c10 */ /* 0x000fe2000ff5e0ff */
[----:B--2---:R-:W2:Y:S04]  /*6b930*/  LDL.LU R6, [R1+0x810] ;  /* 0x0008100001067983 */ /* 0x004ea80000300800 */
[----:B-----5:R-:W5:Y:S01]  /*6b940*/  LDL.LU R36, [R1+0x850] ;  /* 0x0008500001247983 */ /* 0x020f620000300800 */
[----:B------:R-:W-:-:S03]  /*6b950*/  IADD3.X R42, R42, UR10, RZ, P1, !PT ;  /* 0x0000000a2a2a7c10 */ /* 0x000fc60008ffe4ff */
[----:B------:R1:W-:Y:S01]  /*6b960*/  STL [R1+0x690], R7 ;  /* 0x0006900701007387 */ /* 0x0003e20000100800 */
[----:B------:R-:W-:-:S03]  /*6b970*/  IADD3.X R37, R37, UR10, RZ, P2, !PT ;  /* 0x0000000a25257c10 */ /* 0x000fc600097fe4ff */
[----:B------:R1:W-:Y:S04]  /*6b980*/  LDGSTS.E [R0+0x7000], [R2.64], P0 ;  /* 0x0700000002007fae */ /* 0x0003e8000812184c */
[----:B------:R1:W-:Y:S04]  /*6b990*/  STL [R1+0x68c], R42 ;  /* 0x00068c2a01007387 */ /* 0x0003e80000100800 */
[----:B------:R-:W-:Y:S01]  /*6b9a0*/  STL [R1+0x6d0], R4 ;  /* 0x0006d00401007387 */ /* 0x000fe20000100800 */
[----:B-1----:R-:W-:-:S03]  /*6b9b0*/  IMAD.MOV.U32 R2, RZ, RZ, R7 ;  /* 0x000000ffff027224 */ /* 0x002fc600078e0007 */
[----:B------:R-:W5:Y:S01]  /*6b9c0*/  LDL.LU R7, [R1+0x80c] ;  /* 0x00080c0001077983 */ /* 0x000f620000300800 */
[----:B------:R-:W-:-:S03]  /*6b9d0*/  IMAD.MOV.U32 R3, RZ, RZ, R42 ;  /* 0x000000ffff037224 */ /* 0x000fc600078e002a */
[----:B------:R1:W-:Y:S04]  /*6b9e0*/  STL [R1+0x6cc], R37 ;  /* 0x0006cc2501007387 */ /* 0x0003e80000100800 */
[----:B------:R-:W5:Y:S04]  /*6b9f0*/  LDL.LU R42, [R1+0x84c] ;  /* 0x00084c00012a7983 */ /* 0x000f680000300800 */
[----:B------:R1:W-:Y:S01]  /*6ba00*/  LDGSTS.E [R0+0x8000], [R2.64], P0 ;  /* 0x0800000002007fae */ /* 0x0003e2000812184c */
[----:B---3--:R-:W-:Y:S01]  /*6ba10*/  IADD3 R38, P1, R38, UR11, RZ ;  /* 0x0000000b26267c10 */ /* 0x008fe2000ff3e0ff */
[----:B-1----:R-:W-:-:S02]  /*6ba20*/  IMAD.MOV.U32 R2, RZ, RZ, R4 ;  /* 0x000000ffff027224 */ /* 0x002fc400078e0004 */
[----:B------:R-:W-:Y:S02]  /*6ba30*/  IMAD.MOV.U32 R3, RZ, RZ, R37 ;  /* 0x000000ffff037224 */ /* 0x000fe400078e0025 */
[----:B------:R-:W5:Y:S01]  /*6ba40*/  LDL.LU R37, [R1+0x890] ;  /* 0x0008900001257983 */ /* 0x000f620000300800 */
[----:B------:R-:W-:-:S03]  /*6ba50*/  IADD3 R74, P2, R74, UR11, RZ ;  /* 0x0000000b4a4a7c10 */ /* 0x000fc6000ff5e0ff */
[----:B------:R-:W5:Y:S01]  /*6ba60*/  LDL.LU R4, [R1+0x8ec] ;  /* 0x0008ec0001047983 */ /* 0x000f620000300800 */
[----:B------:R-:W-:-:S03]  /*6ba70*/  IADD3.X R43, R43, UR10, RZ, P1, !PT ;  /* 0x0000000a2b2b7c10 */ /* 0x000fc60008ffe4ff */
[----:B------:R-:W-:Y:S01]  /*6ba80*/  STL [R1+0x710], R38 ;  /* 0x0007102601007387 */ /* 0x000fe20000100800 */
[----:B------:R-:W-:-:S03]  /*6ba90*/  IADD3.X R75, R75, UR10, RZ, P2, !PT ;  /* 0x0000000a4b4b7c10 */ /* 0x000fc600097fe4ff */
[----:B------:R1:W-:Y:S04]  /*6baa0*/  LDGSTS.E [R0+0x9000], [R2.64], P0 ;  /* 0x0900000002007fae */ /* 0x0003e8000812184c */
[----:B------:R1:W-:Y:S04]  /*6bab0*/  STL [R1+0x70c], R43 ;  /* 0x00070c2b01007387 */ /* 0x0003e80000100800 */
[----:B------:R-:W-:Y:S01]  /*6bac0*/  STL [R1+0x750], R74 ;  /* 0x0007504a01007387 */ /* 0x000fe20000100800 */
[----:B-1----:R-:W-:-:S03]  /*6bad0*/  IMAD.MOV.U32 R3, RZ, RZ, R43 ;  /* 0x000000ffff037224 */ /* 0x002fc600078e002b */
[----:B------:R-:W5:Y:S01]  /*6bae0*/  LDL.LU R43, [R1+0x88c] ;  /* 0x00088c00012b7983 */ /* 0x000f620000300800 */
[----:B------:R-:W-:-:S03]  /*6baf0*/  MOV R2, R38 ;  /* 0x0000002600027202 */ /* 0x000fc60000000f00 */
[----:B------:R-:W-:Y:S04]  /*6bb00*/  STL [R1+0x74c], R75 ;  /* 0x00074c4b01007387 */ /* 0x000fe80000100800 */
[----:B------:R-:W5:Y:S01]  /*6bb10*/  LDL.LU R38, [R1+0x8e8] ;  /* 0x0008e80001267983 */ /* 0x000f620000300800 */
[----:B------:R-:W-:-:S03]  /*6bb20*/  IADD3 R5, P1, R5, UR11, RZ ;  /* 0x0000000b05057c10 */ /* 0x000fc6000ff3e0ff */
[----:B------:R1:W-:Y:S01]  /*6bb30*/  LDGSTS.E [R0+0xa000], [R2.64], P0 ;  /* 0x0a00000002007fae */ /* 0x0003e2000812184c */
[----:B------:R-:W-:-:S03]  /*6bb40*/  IADD3 R39, P2, R39, UR11, RZ ;  /* 0x0000000b27277c10 */ /* 0x000fc6000ff5e0ff */
[----:B------:R-:W-:Y:S01]  /*6bb50*/  STL [R1+0x790], R5 ;  /* 0x0007900501007387 */ /* 0x000fe20000100800 */
[----:B-1----:R-:W-:Y:S02]  /*6bb60*/  IMAD.MOV.U32 R2, RZ, RZ, R74 ;  /* 0x000000ffff027224 */ /* 0x002fe400078e004a */
[----:B------:R-:W-:-:S05]  /*6bb70*/  IMAD.MOV.U32 R3, RZ, RZ, R75 ;  /* 0x000000ffff037224 */ /* 0x000fca00078e004b */
[----:B------:R1:W-:Y:S02]  /*6bb80*/  LDGSTS.E [R0+0xb000], [R2.64], P0 ;  /* 0x0b00000002007fae */ /* 0x0003e4000812184c */
[----:B-1----:R-:W-:Y:S01]  /*6bb90*/  IMAD.MOV.U32 R2, RZ, RZ, R5 ;  /* 0x000000ffff027224 */ /* 0x002fe200078e0005 */
[----:B----4-:R-:W-:-:S05]  /*6bba0*/  IADD3.X R40, R40, UR10, RZ, P1, !PT ;  /* 0x0000000a28287c10 */ /* 0x010fca0008ffe4ff */
[----:B------:R-:W-:Y:S01]  /*6bbb0*/  IMAD.MOV.U32 R3, RZ, RZ, R40 ;  /* 0x000000ffff037224 */ /* 0x000fe200078e0028 */
[----:B------:R1:W-:Y:S01]  /*6bbc0*/  STL [R1+0x78c], R40 ;  /* 0x00078c2801007387 */ /* 0x0003e20000100800 */
[----:B------:R-:W-:-:S03]  /*6bbd0*/  IADD3.X R41, R41, UR10, RZ, P2, !PT ;  /* 0x0000000a29297c10 */ /* 0x000fc600097fe4ff */
[----:B------:R-:W-:Y:S04]  /*6bbe0*/  STL [R1+0x7d0], R39 ;  /* 0x0007d02701007387 */ /* 0x000fe80000100800 */
[----:B------:R4:W-:Y:S04]  /*6bbf0*/  LDGSTS.E [R0+0xc000], [R2.64], P0 ;  /* 0x0c00000002007fae */ /* 0x0009e8000812184c */
[----:B-1----:R-:W3:Y:S04]  /*6bc00*/  LDL.LU R40, [R1+0x92c] ;  /* 0x00092c0001287983 */ /* 0x002ee80000300800 */
[----:B------:R1:W-:Y:S04]  /*6bc10*/  STL [R1+0x7cc], R41 ;  /* 0x0007cc2901007387 */ /* 0x0003e80000100800 */
[----:B------:R-:W3:Y:S01]  /*6bc20*/  LDL.LU R5, [R1+0x96c] ;  /* 0x00096c0001057983 */ /* 0x000ee20000300800 */
[----:B----4-:R-:W-:Y:S01]  /*6bc30*/  IMAD.MOV.U32 R3, RZ, RZ, R41 ;  /* 0x000000ffff037224 */ /* 0x010fe200078e0029 */
[----:B--2---:R-:W-:-:S02]  /*6bc40*/  IADD3 R6, P1, R6, UR11, RZ ;  /* 0x0000000b06067c10 */ /* 0x004fc4000ff3e0ff */
[----:B-1----:R-:W2:Y:S01]  /*6bc50*/  LDL.LU R41, [R1+0x928] ;  /* 0x0009280001297983 */ /* 0x002ea20000300800 */
[----:B------:R-:W-:Y:S02]  /*6bc60*/  MOV R2, R39 ;  /* 0x0000002700027202 */ /* 0x000fe40000000f00 */
[----:B-----5:R-:W-:Y:S01]  /*6bc70*/  IADD3 R36, P2, R36, UR11, RZ ;  /* 0x0000000b24247c10 */ /* 0x020fe2000ff5e0ff */
[----:B------:R-:W4:Y:S04]  /*6bc80*/  LDL.LU R39, [R1+0x968] ;  /* 0x0009680001277983 */ /* 0x000f280000300800 */
[----:B------:R1:W-:Y:S04]  /*6bc90*/  LDGSTS.E [R0+0xd000], [R2.64], P0 ;  /* 0x0d00000002007fae */ /* 0x0003e8000812184c */
[----:B------:R-:W-:Y:S01]  /*6bca0*/  STL [R1+0x810], R6 ;  /* 0x0008100601007387 */ /* 0x000fe20000100800 */
[----:B------:R-:W-:Y:S01]  /*6bcb0*/  IADD3.X R7, R7, UR10, RZ, P1, !PT ;  /* 0x0000000a07077c10 */ /* 0x000fe20008ffe4ff */
[----:B-1----:R-:W-:-:S04]  /*6bcc0*/  IMAD.MOV.U32 R2, RZ, RZ, R6 ;  /* 0x000000ffff027224 */ /* 0x002fc800078e0006 */
[----:B------:R-:W-:Y:S01]  /*6bcd0*/  IMAD.MOV.U32 R3, RZ, RZ, R7 ;  /* 0x000000ffff037224 */ /* 0x000fe200078e0007 */
[----:B------:R1:W-:Y:S01]  /*6bce0*/  STL [R1+0x80c], R7 ;  /* 0x00080c0701007387 */ /* 0x0003e20000100800 */
[----:B------:R-:W-:-:S03]  /*6bcf0*/  IADD3.X R42, R42, UR10, RZ, P2, !PT ;  /* 0x0000000a2a2a7c10 */ /* 0x000fc600097fe4ff */
[----:B------:R-:W-:Y:S04]  /*6bd00*/  STL [R1+0x850], R36 ;  /* 0x0008502401007387 */ /* 0x000fe80000100800 */
[----:B------:R5:W-:Y:S04]  /*6bd10*/  LDGSTS.E [R0+0xe000], [R2.64], P0 ;  /* 0x0e00000002007fae */ /* 0x000be8000812184c */
[----:B-1----:R-:W4:Y:S04]  /*6bd20*/  LDL.LU R7, [R1+0x9ac] ;  /* 0x0009ac0001077983 */ /* 0x002f280000300800 */
[----:B------:R1:W-:Y:S04]  /*6bd30*/  STL [R1+0x84c], R42 ;  /* 0x00084c2a01007387 */ /* 0x0003e80000100800 */
[----:B------:R-:W4:Y:S01]  /*6bd40*/  LDL.LU R6, [R1+0x9ec] ;  /* 0x0009ec0001067983 */ /* 0x000f220000300800 */
[----:B-----5:R-:W-:-:S03]  /*6bd50*/  IMAD.MOV.U32 R3, RZ, RZ, R42 ;  /* 0x000000ffff037224 */ /* 0x020fc600078e002a */
[----:B-1----:R-:W5:Y:S01]  /*6bd60*/  LDL.LU R42, [R1+0x9a8] ;  /* 0x0009a800012a7983 */ /* 0x002f620000300800 */
[----:B------:R-:W-:Y:S01]  /*6bd70*/  IADD3 R37, P1, R37, UR11, RZ ;  /* 0x0000000b25257c10 */ /* 0x000fe2000ff3e0ff */
[----:B------:R-:W-:Y:S01]  /*6bd80*/  IMAD.MOV.U32 R2, RZ, RZ, R36 ;  /* 0x000000ffff027224 */ /* 0x000fe200078e0024 */
[----:B------:R-:W-:Y:S01]  /*6bd90*/  IADD3 R4, P2, R4, UR11, RZ ;  /* 0x0000000b04047c10 */ /* 0x000fe2000ff5e0ff */
[----:B------:R-:W5:Y:S04]  /*6bda0*/  LDL.LU R36, [R1+0x9e8] ;  /* 0x0009e80001247983 */ /* 0x000f680000300800 */
[----:B------:R1:W-:Y:S04]  /*6bdb0*/  STL [R1+0x890], R37 ;  /* 0x0008902501007387 */ /* 0x0003e80000100800 */
[----:B------:R1:W-:Y:S01]  /*6bdc0*/  LDGSTS.E [R0+0xf000], [R2.64], P0 ;  /* 0x0f00000002007fae */ /* 0x0003e2000812184c */
[----:B------:R-:W-:-:S02]  /*6bdd0*/  IADD3.X R43, R43, UR10, RZ, P1, !PT ;  /* 0x0000000a2b2b7c10 */ /* 0x000fc40008ffe4ff */
[----:B-1----:R-:W-:-:S03]  /*6bde0*/  MOV R2, R37 ;  /* 0x0000002500027202 */ /* 0x002fc60000000f00 */
[----:B------:R1:W-:Y:S01]  /*6bdf0*/  STL [R1+0x88c], R43 ;  /* 0x00088c2b01007387 */ /* 0x0003e20000100800 */
[----:B------:R-:W-:-:S03]  /*6be00*/  IADD3.X R38, R38, UR10, RZ, P2, !PT ;  /* 0x0000000a26267c10 */ /* 0x000fc600097fe4ff */
[----:B------:R1:W-:Y:S01]  /*6be10*/  STL [R1+0x8ec], R4 ;  /* 0x0008ec0401007387 */ /* 0x0003e20000100800 */
[----:B------:R-:W-:-:S03]  /*6be20*/  IMAD.MOV.U32 R3, RZ, RZ, R43 ;  /* 0x000000ffff037224 */ /* 0x000fc600078e002b */
[----:B------:R-:W5:Y:S04]  /*6be30*/  LDL.LU R37, [R1+0xa2c] ;  /* 0x000a2c0001257983 */ /* 0x000f680000300800 */
[----:B------:R1:W-:Y:S04]  /*6be40*/  STL [R1+0x8e8], R38 ;  /* 0x0008e82601007387 */ /* 0x0003e80000100800 */
[----:B------:R-:W5:Y:S04]  /*6be50*/  LDL.LU R74, [R1+0xa6c] ;  /* 0x000a6c00014a7983 */ /* 0x000f680000300800 */
[----:B-1----:R-:W5:Y:S04]  /*6be60*/  LDL.LU R43, [R1+0xa28] ;  /* 0x000a2800012b7983 */ /* 0x002f680000300800 */
[----:B------:R-:W5:Y:S04]  /*6be70*/  LDL.LU R75, [R1+0xa68] ;  /* 0x000a6800014b7983 */ /* 0x000f680000300800 */
[----:B------:R1:W-:Y:S02]  /*6be80*/  LDGSTS.E [R0+0x10000], [R2.64], P0 ;  /* 0x1000000002007fae */ /* 0x0003e4000812184c */
[----:B-1----:R-:W-:-:S02]  /*6be90*/  IMAD.MOV.U32 R2, RZ, RZ, R4 ;  /* 0x000000ffff027224 */ /* 0x002fc400078e0004 */
[----:B------:R-:W-:Y:S01]  /*6bea0*/  IMAD.MOV.U32 R3, RZ, RZ, R38 ;  /* 0x000000ffff037224 */ /* 0x000fe200078e0026 */
[----:B------:R-:W5:Y:S04]  /*6beb0*/  LDL.LU R4, [R1+0xaac] ;  /* 0x000aac0001047983 */ /* 0x000f680000300800 */
[----:B------:R-:W5:Y:S04]  /*6bec0*/  LDL.LU R38, [R1+0xaec] ;  /* 0x000aec0001267983 */ /* 0x000f680000300800 */
[----:B------:R1:W-:Y:S01]  /*6bed0*/  LDGSTS.E [R0+0x11000], [R2.64], P0 ;  /* 0x1100000002007fae */ /* 0x0003e2000812184c */
[----:B---3--:R-:W-:-:S05]  /*6bee0*/  IADD3 R40, P1, R40, UR11, RZ ;  /* 0x0000000b28287c10 */ /* 0x008fca000ff3e0ff */
[----:B------:R3:W-:Y:S01]  /*6bef0*/  STL [R1+0x92c], R40 ;  /* 0x00092c2801007387 */ /* 0x0007e20000100800 */
[----:B------:R-:W-:Y:S02]  /*6bf00*/  IADD3 R5, P2, R5, UR11, RZ ;  /* 0x0000000b05057c10 */ /* 0x000fe4000ff5e0ff */
[----:B--2---:R-:W-:Y:S01]  /*6bf10*/  IADD3.X R41, R41, UR10, RZ, P1, !PT ;  /* 0x0000000a29297c10 */ /* 0x004fe20008ffe4ff */
[----:B-1----:R-:W-:Y:S01]  /*6bf20*/  IMAD.MOV.U32 R2, RZ, RZ, R40 ;  /* 0x000000ffff027224 */ /* 0x002fe200078e0028 */
[----:B----4-:R-:W-:-:S03]  /*6bf30*/  IADD3.X R39, R39, UR10, RZ, P2, !PT ;  /* 0x0000000a27277c10 */ /* 0x010fc600097fe4ff */
[----:B------:R1:W-:Y:S04]  /*6bf40*/  STL [R1+0x928], R41 ;  /* 0x0009282901007387 */ /* 0x0003e80000100800 */
[----:B------:R2:W-:Y:S04]  /*6bf50*/  STL [R1+0x96c], R5 ;  /* 0x00096c0501007387 */ /* 0x0005e80000100800 */
[----:B---3--:R-:W3:Y:S01]  /*6bf60*/  LDL.LU R40, [R1+0xaa8] ;  /* 0x000aa80001287983 */ /* 0x008ee20000300800 */
[----:B------:R-:W-:-:S03]  /*6bf70*/  IMAD.MOV.U32 R3, RZ, RZ, R41 ;  /* 0x000000ffff037224 */ /* 0x000fc600078e0029 */
[----:B------:R4:W-:Y:S04]  /*6bf80*/  STL [R1+0x968], R39 ;  /* 0x0009682701007387 */ /* 0x0009e80000100800 */
[----:B-1----:R-:W3:Y:S04]  /*6bf90*/  LDL.LU R41, [R1+0xae8] ;  /* 0x000ae80001297983 */ /* 0x002ee80000300800 */
[----:B------:R1:W-:Y:S02]  /*6bfa0*/  LDGSTS.E [R0+0x12000], [R2.64], P0 ;  /* 0x1200000002007fae */ /* 0x0003e4000812184c */
[----:B-1----:R-:W-:-:S02]  /*6bfb0*/  MOV R2, R5 ;  /* 0x0000000500027202 */ /* 0x002fc40000000f00 */
[----:B------:R-:W-:Y:S01]  /*6bfc0*/  IADD3 R7, P1, R7, UR11, RZ ;  /* 0x0000000b07077c10 */ /* 0x000fe2000ff3e0ff */
[----:B------:R-:W-:Y:S01]  /*6bfd0*/  IMAD.MOV.U32 R3, RZ, RZ, R39 ;  /* 0x000000ffff037224 */ /* 0x000fe200078e0027 */
[----:B--2---:R-:W2:Y:S04]  /*6bfe0*/  LDL.LU R5, [R1+0xb2c] ;  /* 0x000b2c0001057983 */ /* 0x004ea80000300800 */
[----:B----4-:R-:W4:Y:S01]  /*6bff0*/  LDL.LU R39, [R1+0xb6c] ;  /* 0x000b6c0001277983 */ /* 0x010f220000300800 */
[----:B------:R-:W-:-:S03]  /*6c000*/  IADD3 R6, P2, R6, UR11, RZ ;  /* 0x0000000b06067c10 */ /* 0x000fc6000ff5e0ff */
[----:B------:R1:W-:Y:S01]  /*6c010*/  STL [R1+0x9ac], R7 ;  /* 0x0009ac0701007387 */ /* 0x0003e20000100800 */
[----:B-----5:R-:W-:-:S03]  /*6c020*/  IADD3.X R42, R42, UR10, RZ, P1, !PT ;  /* 0x0000000a2a2a7c10 */ /* 0x020fc60008ffe4ff */
[----:B------:R5:W-:Y:S04]  /*6c030*/  LDGSTS.E [R0+0x13000], [R2.64], P0 ;  /* 0x1300000002007fae */ /* 0x000be8000812184c */
[----:B------:R1:W-:Y:S01]  /*6c040*/  STL [R1+0x9a8], R42 ;  /* 0x0009a82a01007387 */ /* 0x0003e20000100800 */
[----:B------:R-:W-:-:S03]  /*6c050*/  IADD3.X R36, R36, UR10, RZ, P2, !PT ;  /* 0x0000000a24247c10 */ /* 0x000fc600097fe4ff */
[----:B------:R-:W-:Y:S01]  /*6c060*/  STL [R1+0x9ec], R6 ;  /* 0x0009ec0601007387 */ /* 0x000fe20000100800 */
[----:B-----5:R-:W-:-:S03]  /*6c070*/  IMAD.MOV.U32 R2, RZ, RZ, R7 ;  /* 0x000000ffff027224 */ /* 0x020fc600078e0007 */
[----:B-1----:R-:W4:Y:S01]  /*6c080*/  LDL.LU R7, [R1+0xb28] ;  /* 0x000b280001077983 */ /* 0x002f220000300800 */
[----:B------:R-:W-:-:S03]  /*6c090*/  IMAD.MOV.U32 R3, RZ, RZ, R42 ;  /* 0x000000ffff037224 */ /* 0x000fc600078e002a */
[----:B------:R1:W-:Y:S04]  /*6c0a0*/  STL [R1+0x9e8], R36 ;  /* 0x0009e82401007387 */ /* 0x0003e80000100800 */
[----:B------:R-:W4:Y:S04]  /*6c0b0*/  LDL.LU R42, [R1+0xb68] ;  /* 0x000b6800012a7983 */ /* 0x000f280000300800 */
[----:B------:R1:W-:Y:S01]  /*6c0c0*/  LDGSTS.E [R0+0x14000], [R2.64], P0 ;  /* 0x1400000002007fae */ /* 0x0003e2000812184c */
[----:B------:R-:W-:Y:S01]  /*6c0d0*/  IADD3 R37, P1, R37, UR11, RZ ;  /* 0x0000000b25257c10 */ /* 0x000fe2000ff3e0ff */
[----:B-1----:R-:W-:-:S02]  /*6c0e0*/  IMAD.MOV.U32 R2, RZ, RZ, R6 ;  /* 0x000000ffff027224 */ /* 0x002fc400078e0006 */
[----:B------:R-:W-:Y:S02]  /*6c0f0*/  IMAD.MOV.U32 R3, RZ, RZ, R36 ;  /* 0x000000ffff037224 */ /* 0x000fe400078e0024 */
[----:B------:R-:W4:Y:S01]  /*6c100*/  LDL.LU R36, [R1+0xbac] ;  /* 0x000bac0001247983 */ /* 0x000f220000300800 */
[----:B------:R-:W-:-:S03]  /*6c110*/  IADD3 R74, P2, R74, UR11, RZ ;  /* 0x0000000b4a4a7c10 */ /* 0x000fc6000ff5e0ff */
[----:B------:R-:W4:Y:S01]  /*6c120*/  LDL.LU R6, [R1+0xbec] ;  /* 0x000bec0001067983 */ /* 0x000f220000300800 */
[----:B------:R-:W-:-:S03]  /*6c130*/  IADD3.X R43, R43, UR10, RZ, P1, !PT ;  /* 0x0000000a2b2b7c10 */ /* 0x000fc60008ffe4ff */
[----:B------:R-:W-:Y:S01]  /*6c140*/  STL [R1+0xa2c], R37 ;  /* 0x000a2c2501007387 */ /* 0x000fe20000100800 */
[----:B------:R-:W-:-:S03]  /*6c150*/  IADD3.X R75, R75, UR10, RZ, P2, !PT ;  /* 0x0000000a4b4b7c10 */ /* 0x000fc600097fe4ff */
[----:B------:R1:W-:Y:S04]  /*6c160*/  LDGSTS.E [R0+0x15000], [R2.64], P0 ;  /* 0x1500000002007fae */ /* 0x0003e8000812184c */
[----:B------:R1:W-:Y:S04]  /*6c170*/  STL [R1+0xa28], R43 ;  /* 0x000a282b01007387 */ /* 0x0003e80000100800 */
[----:B------:R-:W-:Y:S01]  /*6c180*/  STL [R1+0xa6c], R74 ;  /* 0x000a6c4a01007387 */ /* 0x000fe20000100800 */
[----:B-1----:R-:W-:-:S03]  /*6c190*/  IMAD.MOV.U32 R3, RZ, RZ, R43 ;  /* 0x000000ffff037224 */ /* 0x002fc600078e002b */
[----:B------:R-:W4:Y:S01]  /*6c1a0*/  LDL.LU R43, [R1+0xba8] ;  /* 0x000ba800012b7983 */ /* 0x000f220000300800 */
[----:B------:R-:W-:-:S03]  /*6c1b0*/  MOV R2, R37 ;  /* 0x0000002500027202 */ /* 0x000fc60000000f00 */
[----:B------:R-:W-:Y:S04]  /*6c1c0*/  STL [R1+0xa68], R75 ;  /* 0x000a684b01007387 */ /* 0x000fe80000100800 */
[----:B------:R-:W4:Y:S01]  /*6c1d0*/  LDL.LU R37, [R1+0xbe8] ;  /* 0x000be80001257983 */ /* 0x000f220000300800 */
        /* <DEDUP_REMOVED lines=8> */
[----:B---3--:R-:W-:-:S05]  /*6c260*/  IADD3.X R40, R40, UR10, RZ, P1, !PT ;  /* 0x0000000a28287c10 */ /* 0x008fca0008ffe4ff */
[----:B------:R-:W-:Y:S01]  /*6c270*/  IMAD.MOV.U32 R3, RZ, RZ, R40 ;  /* 0x000000ffff037224 */ /* 0x000fe200078e0028 */
[----:B------:R1:W-:Y:S01]  /*6c280*/  STL [R1+0xaa8], R40 ;  /* 0x000aa82801007387 */ /* 0x0003e20000100800 */
[----:B------:R-:W-:-:S03]  /*6c290*/  IADD3.X R41, R41, UR10, RZ, P2, !PT ;  /* 0x0000000a29297c10 */ /* 0x000fc600097fe4ff */
[----:B------:R-:W-:Y:S04]  /*6c2a0*/  STL [R1+0xaec], R38 ;  /* 0x000aec2601007387 */ /* 0x000fe80000100800 */
[----:B------:R3:W-:Y:S04]  /*6c2b0*/  LDGSTS.E [R0+0x18000], [R2.64], P0 ;  /* 0x1800000002007fae */ /* 0x0007e8000812184c */
[----:B-1----:R-:W5:Y:S04]  /*6c2c0*/  LDL.LU R40, [R1+0xc2c] ;  /* 0x000c2c0001287983 */ /* 0x002f680000300800 */
[----:B------:R1:W-:Y:S04]  /*6c2d0*/  STL [R1+0xae8], R41 ;  /* 0x000ae82901007387 */ /* 0x0003e80000100800 */
[----:B------:R-:W5:Y:S01]  /*6c2e0*/  LDL.LU R4, [R1+0xc6c] ;  /* 0x000c6c0001047983 */ /* 0x000f620000300800 */
[----:B---3--:R-:W-:Y:S01]  /*6c2f0*/  IMAD.MOV.U32 R3, RZ, RZ, R41 ;  /* 0x000000ffff037224 */ /* 0x008fe200078e0029 */
[----:B--2---:R-:W-:-:S02]  /*6c300*/  IADD3 R5, P1, R5, UR11, RZ ;  /* 0x0000000b05057c10 */ /* 0x004fc4000ff3e0ff */
[----:B-1----:R-:W2:Y:S01]  /*6c310*/  LDL.LU R41, [R1+0xc28] ;  /* 0x000c280001297983 */ /* 0x002ea20000300800 */
[----:B------:R-:W-:Y:S02]  /*6c320*/  MOV R2, R38 ;  /* 0x0000002600027202 */ /* 0x000fe40000000f00 */
[----:B----4-:R-:W-:Y:S01]  /*6c330*/  IADD3 R39, P2, R39, UR11, RZ ;  /* 0x0000000b27277c10 */ /* 0x010fe2000ff5e0ff */
[----:B------:R-:W3:Y:S04]  /*6c340*/  LDL.LU R38, [R1+0xc68] ;  /* 0x000c680001267983 */ /* 0x000ee80000300800 */
[----:B------:R1:W-:Y:S04]  /*6c350*/  LDGSTS.E [R0+0x19000], [R2.64], P0 ;  /* 0x1900000002007fae */ /* 0x0003e8000812184c */
[----:B------:R-:W-:Y:S01]  /*6c360*/  STL [R1+0xb2c], R5 ;  /* 0x000b2c0501007387 */ /* 0x000fe20000100800 */
[----:B-1----:R-:W-:Y:S01]  /*6c370*/  IMAD.MOV.U32 R2, RZ, RZ, R5 ;  /* 0x000000ffff027224 */ /* 0x002fe200078e0005 */
[----:B------:R-:W-:-:S05]  /*6c380*/  IADD3.X R7, R7, UR10, RZ, P1, !PT ;  /* 0x0000000a07077c10 */ /* 0x000fca0008ffe4ff */
        /* <DEDUP_REMOVED lines=9> */
[----:B------:R-:W-:-:S02]  /*6c420*/  IADD3 R36, P1, R36, UR11, RZ ;  /* 0x0000000b24247c10 */ /* 0x000fc4000ff3e0ff */
[----:B-1----:R-:W4:Y:S01]  /*6c430*/  LDL.LU R42, [R1+0xca8] ;  /* 0x000ca800012a7983 */ /* 0x002f220000300800 */
[----:B------:R-:W-:Y:S01]  /*6c440*/  IMAD.MOV.U32 R2, RZ, RZ, R39 ;  /* 0x000000ffff027224 */ /* 0x000fe200078e0027 */
[----:B------:R-:W-:Y:S02]  /*6c450*/  IADD3 R6, P2, R6, UR11, RZ ;  /* 0x0000000b06067c10 */ /* 0x000fe4000ff5e0ff */
[----:B------:R-:W4:Y:S04]  /*6c460*/  LDL.LU R39, [R1+0xce8] ;  /* 0x000ce80001277983 */ /* 0x000f280000300800 */
        /* <DEDUP_REMOVED lines=8> */
[----:B------:R-:W4:Y:S04]  /*6c4f0*/  LDL.LU R36, [R1+0xd2c] ;  /* 0x000d2c0001247983 */ /* 0x000f280000300800 */
[----:B------:R1:W-:Y:S04]  /*6c500*/  STL [R1+0xbe8], R37 ;  /* 0x000be82501007387 */ /* 0x0003e80000100800 */
[----:B------:R-:W4:Y:S04]  /*6c510*/  LDL.LU R74, [R1+0xd6c] ;  /* 0x000d6c00014a7983 */ /* 0x000f280000300800 */
[----:B-1----:R-:W4:Y:S04]  /*6c520*/  LDL.LU R43, [R1+0xd28] ;  /* 0x000d2800012b7983 */ /* 0x002f280000300800 */
[----:B------:R-:W4:Y:S04]  /*6c530*/  LDL.LU R75, [R1+0xd68] ;  /* 0x000d6800014b7983 */ /* 0x000f280000300800 */
[----:B------:R1:W-:Y:S02]  /*6c540*/  LDGSTS.E [R0+0x1c000], [R2.64], P0 ;  /* 0x1c00000002007fae */ /* 0x0003e4000812184c */
[----:B-1----:R-:W-:-:S02]  /*6c550*/  IMAD.MOV.U32 R2, RZ, RZ, R6 ;  /* 0x000000ffff027224 */ /* 0x002fc400078e0006 */
[----:B------:R-:W-:Y:S01]  /*6c560*/  IMAD.MOV.U32 R3, RZ, RZ, R37 ;  /* 0x000000ffff037224 */ /* 0x000fe200078e0025 */
[----:B------:R-:W4:Y:S04]  /*6c570*/  LDL.LU R6, [R1+0xdac] ;  /* 0x000dac0001067983 */ /* 0x000f280000300800 */
[----:B------:R-:W4:Y:S04]  /*6c580*/  LDL.LU R37, [R1+0xdec] ;  /* 0x000dec0001257983 */ /* 0x000f280000300800 */
[----:B------:R1:W-:Y:S01]  /*6c590*/  LDGSTS.E [R0+0x1d000], [R2.64], P0 ;  /* 0x1d00000002007fae */ /* 0x0003e2000812184c */
[----:B-----5:R-:W-:-:S05]  /*6c5a0*/  IADD3 R40, P1, R40, UR11, RZ ;  /* 0x0000000b28287c10 */ /* 0x020fca000ff3e0ff */
[----:B------:R5:W-:Y:S01]  /*6c5b0*/  STL [R1+0xc2c], R40 ;  /* 0x000c2c2801007387 */ /* 0x000be20000100800 */
[----:B------:R-:W-:Y:S02]  /*6c5c0*/  IADD3 R4, P2, R4, UR11, RZ ;  /* 0x0000000b04047c10 */ /* 0x000fe4000ff5e0ff */
[----:B--2---:R-:W-:Y:S01]  /*6c5d0*/  IADD3.X R41, R41, UR10, RZ, P1, !PT ;  /* 0x0000000a29297c10 */ /* 0x004fe20008ffe4ff */
[----:B-1----:R-:W-:Y:S01]  /*6c5e0*/  IMAD.MOV.U32 R2, RZ, RZ, R40 ;  /* 0x000000ffff027224 */ /* 0x002fe200078e0028 */
[----:B---3--:R-:W-:-:S03]  /*6c5f0*/  IADD3.X R38, R38, UR10, RZ, P2, !PT ;  /* 0x0000000a26267c10 */ /* 0x008fc600097fe4ff */
[----:B------:R1:W-:Y:S04]  /*6c600*/  STL [R1+0xc28], R41 ;  /* 0x000c282901007387 */ /* 0x0003e80000100800 */
[----:B------:R2:W-:Y:S04]  /*6c610*/  STL [R1+0xc6c], R4 ;  /* 0x000c6c0401007387 */ /* 0x0005e80000100800 */
[----:B-----5:R-:W3:Y:S01]  /*6c620*/  LDL.LU R40, [R1+0xda8] ;  /* 0x000da80001287983 */ /* 0x020ee20000300800 */
[----:B------:R-:W-:-:S03]  /*6c630*/  IMAD.MOV.U32 R3, RZ, RZ, R41 ;  /* 0x000000ffff037224 */ /* 0x000fc600078e0029 */
[----:B------:R5:W-:Y:S04]  /*6c640*/  STL [R1+0xc68], R38 ;  /* 0x000c682601007387 */ /* 0x000be80000100800 */
[----:B-1----:R-:W3:Y:S04]  /*6c650*/  LDL.LU R41, [R1+0xde8] ;  /* 0x000de80001297983 */ /* 0x002ee80000300800 */
[----:B------:R1:W-:Y:S02]  /*6c660*/  LDGSTS.E [R0+0x1e000], [R2.64], P0 ;  /* 0x1e00000002007fae */ /* 0x0003e4000812184c */
[----:B-1----:R-:W-:Y:S01]  /*6c670*/  MOV R2, R4 ;  /* 0x0000000400027202 */ /* 0x002fe20000000f00 */
[----:B------:R-:W-:Y:S01]  /*6c680*/  IMAD.MOV.U32 R3, RZ, RZ, R38 ;  /* 0x000000ffff037224 */ /* 0x000fe200078e0026 */
[----:B--2---:R-:W2:Y:S01]  /*6c690*/  LDL.LU R4, [R1+0xe2c] ;  /* 0x000e2c0001047983 */ /* 0x004ea20000300800 */
[----:B------:R-:W-:-:S03]  /*6c6a0*/  IADD3 R7, P1, R7, UR11, RZ ;  /* 0x0000000b07077c10 */ /* 0x000fc6000ff3e0ff */
[----:B-----5:R-:W5:Y:S04]  /*6c6b0*/  LDL.LU R38, [R1+0xe6c] ;  /* 0x000e6c0001267983 */ /* 0x020f680000300800 */
[----:B------:R1:W-:Y:S01]  /*6c6c0*/  STL [R1+0xcac], R7 ;  /* 0x000cac0701007387 */ /* 0x0003e20000100800 */
[----:B------:R-:W-:-:S03]  /*6c6d0*/  IADD3 R5, P2, R5, UR11, RZ ;  /* 0x0000000b05057c10 */ /* 0x000fc6000ff5e0ff */
[----:B------:R1:W-:Y:S01]  /*6c6e0*/  LDGSTS.E [R0+0x1f000], [R2.64], P0 ;  /* 0x1f00000002007fae */ /* 0x0003e2000812184c */
[----:B----4-:R-:W-:Y:S02]  /*6c6f0*/  IADD3.X R42, R42, UR10, RZ, P1, !PT ;  /* 0x0000000a2a2a7c10 */ /* 0x010fe40008ffe4ff */
[----:B------:R-:W-:-:S03]  /*6c700*/  IADD3.X R39, R39, UR10, RZ, P2, !PT ;  /* 0x0000000a27277c10 */ /* 0x000fc600097fe4ff */
[----:B------:R4:W-:Y:S01]  /*6c710*/  STL [R1+0xca8], R42 ;  /* 0x000ca82a01007387 */ /* 0x0009e20000100800 */
[----:B-1----:R-:W-:-:S03]  /*6c720*/  IMAD.MOV.U32 R2, RZ, RZ, R7 ;  /* 0x000000ffff027224 */ /* 0x002fc600078e0007 */
[----:B------:R-:W-:Y:S01]  /*6c730*/  STL [R1+0xcec], R5 ;  /* 0x000cec0501007387 */ /* 0x000fe20000100800 */
[----:B------:R-:W-:-:S03]  /*6c740*/  IMAD.MOV.U32 R3, RZ, RZ, R42 ;  /* 0x000000ffff037224 */ /* 0x000fc600078e002a */
[----:B------:R-:W5:Y:S04]  /*6c750*/  LDL.LU R7, [R1+0xe28] ;  /* 0x000e280001077983 */ /* 0x000f680000300800 */
[----:B------:R1:W-:Y:S04]  /*6c760*/  STL [R1+0xce8], R39 ;  /* 0x000ce82701007387 */ /* 0x0003e80000100800 */
[----:B----4-:R-:W5:Y:S04]  /*6c770*/  LDL.LU R42, [R1+0xe68] ;  /* 0x000e6800012a7983 */ /* 0x010f680000300800 */
[----:B------:R1:W-:Y:S01]  /*6c780*/  LDGSTS.E [R0+0x20000], [R2.64], P0 ;  /* 0x2000000002007fae */ /* 0x0003e2000812184c */
[----:B------:R-:W-:Y:S01]  /*6c790*/  IADD3 R36, P1, R36, UR11, RZ ;  /* 0x0000000b24247c10 */ /* 0x000fe2000ff3e0ff */
        /* <DEDUP_REMOVED lines=33> */
[----:B---3--:R-:W-:Y:S01]  /*6c9b0*/  IMAD.MOV.U32 R3, RZ, RZ, R41 ;  /* 0x000000ffff037224 */ /* 0x008fe200078e0029 */
[----:B--2---:R-:W-:-:S02]  /*6c9c0*/  IADD3 R4, P1, R4, UR11, RZ ;  /* 0x0000000b04047c10 */ /* 0x004fc4000ff3e0ff */
[----:B-1----:R-:W2:Y:S01]  /*6c9d0*/  LDL.LU R41, [R1+0xf28] ;  /* 0x000f280001297983 */ /* 0x002ea20000300800 */
[----:B------:R-:W-:Y:S02]  /*6c9e0*/  MOV R2, R37 ;  /* 0x0000002500027202 */ /* 0x000fe40000000f00 */
[----:B-----5:R-:W-:Y:S01]  /*6c9f0*/  IADD3 R38, P2, R38, UR11, RZ ;  /* 0x0000000b26267c10 */ /* 0x020fe2000ff5e0ff */
        /* <DEDUP_REMOVED lines=13> */
[----:B-----5:R-:W-:Y:S01]  /*6cad0*/  IMAD.MOV.U32 R3, RZ, RZ, R42 ;  /* 0x000000ffff037224 */ /* 0x020fe200078e002a */
[----:B------:R-:W-:Y:S01]  /*6cae0*/  IADD3 R39, P1, R39, UR11, RZ ;  /* 0x0000000b27277c10 */ /* 0x000fe2000ff3e0ff */
[----:B------:R-:W-:Y:S01]  /*6caf0*/  IMAD.MOV.U32 R2, RZ, RZ, R38 ;  /* 0x000000ffff027224 */ /* 0x000fe200078e0026 */
[----:B-1----:R-:W5:Y:S01]  /*6cb00*/  LDL.LU R42, [R1+0xfa8] ;  /* 0x000fa800012a7983 */ /* 0x002f620000300800 */
[----:B------:R-:W-:-:S03]  /*6cb10*/  IADD3 R5, P2, R5, UR11, RZ ;  /* 0x0000000b05057c10 */ /* 0x000fc6000ff5e0ff */
[----:B------:R-:W5:Y:S04]  /*6cb20*/  LDL.LU R38, [R1+0xfe8] ;  /* 0x000fe80001267983 */ /* 0x000f680000300800 */
[----:B------:R1:W-:Y:S04]  /*6cb30*/  STL [R1+0xeac], R39 ;  /* 0x000eac2701007387 */ /* 0x0003e80000100800 */
[----:B------:R1:W-:Y:S01]  /*6cb40*/  LDGSTS.E [R0+0x27000], [R2.64], P0 ;  /* 0x2700000002007fae */ /* 0x0003e2000812184c */
[----:B------:R-:W-:Y:S02]  /*6cb50*/  IADD3.X R43, R43, UR10, RZ, P1, !PT ;  /* 0x0000000a2b2b7c10 */ /* 0x000fe40008ffe4ff */
        /* <DEDUP_REMOVED lines=16> */
[----:B----4-:R-:W-:-:S05]  /*6cc60*/  IADD3 R40, P1, R40, UR11, RZ ;  /* 0x0000000b28287c10 */ /* 0x010fca000ff3e0ff */
[----:B------:R4:W-:Y:S01]  /*6cc70*/  STL [R1+0xf2c], R40 ;  /* 0x000f2c2801007387 */ /* 0x0009e20000100800 */
[----:B------:R-:W-:Y:S02]  /*6cc80*/  IADD3 R6, P2, R6, UR11, RZ ;  /* 0x0000000b06067c10 */ /* 0x000fe4000ff5e0ff */
[----:B--2---:R-:W-:Y:S01]  /*6cc90*/  IADD3.X R41, R41, UR10, RZ, P1, !PT ;  /* 0x0000000a29297c10 */ /* 0x004fe20008ffe4ff */
[----:B-1----:R-:W-:Y:S01]  /*6cca0*/  IMAD.MOV.U32 R2, RZ, RZ, R40 ;  /* 0x000000ffff027224 */ /* 0x002fe200078e0028 */
[----:B---3--:R-:W-:-:S03]  /*6ccb0*/  IADD3.X R37, R37, UR10, RZ, P2, !PT ;  /* 0x0000000a25257c10 */ /* 0x008fc600097fe4ff */
[----:B------:R1:W-:Y:S04]  /*6ccc0*/  STL [R1+0xf28], R41 ;  /* 0x000f282901007387 */ /* 0x0003e80000100800 */
[----:B------:R2:W-:Y:S04]  /*6ccd0*/  STL [R1+0xf6c], R6 ;  /* 0x000f6c0601007387 */ /* 0x0005e80000100800 */
[----:B----4-:R-:W3:Y:S01]  /*6cce0*/  LDL.LU R40, [R1+0x10a8] ;  /* 0x0010a80001287983 */ /* 0x010ee20000300800 */
        /* <DEDUP_REMOVED lines=8> */
[----:B----4-:R-:W4:Y:S04]  /*6cd70*/  LDL.LU R37, [R1+0x116c] ;  /* 0x00116c0001257983 */ /* 0x010f280000300800 */
[----:B------:R1:W-:Y:S01]  /*6cd80*/  STL [R1+0xfac], R7 ;  /* 0x000fac0701007387 */ /* 0x0003e20000100800 */
[----:B------:R-:W-:-:S03]  /*6cd90*/  IADD3 R4, P2, R4, UR11, RZ ;  /* 0x0000000b04047c10 */ /* 0x000fc6000ff5e0ff */
[----:B------:R1:W-:Y:S01]  /*6cda0*/  LDGSTS.E [R0+0x2b000], [R2.64], P0 ;  /* 0x2b00000002007fae */ /* 0x0003e2000812184c */
[----:B-----5:R-:W-:Y:S02]  /*6cdb0*/  IADD3.X R42, R42, UR10, RZ, P1, !PT ;  /* 0x0000000a2a2a7c10 */ /* 0x020fe40008ffe4ff */
[----:B------:R-:W-:-:S03]  /*6cdc0*/  IADD3.X R38, R38, UR10, RZ, P2, !PT ;  /* 0x0000000a26267c10 */ /* 0x000fc600097fe4ff */
[----:B------:R5:W-:Y:S01]  /*6cdd0*/  STL [R1+0xfa8], R42 ;  /* 0x000fa82a01007387 */ /* 0x000be20000100800 */
[----:B-1----:R-:W-:-:S03]  /*6cde0*/  IMAD.MOV.U32 R2, RZ, RZ, R7 ;  /* 0x000000ffff027224 */ /* 0x002fc600078e0007 */
[----:B------:R-:W-:Y:S01]  /*6cdf0*/  STL [R1+0xfec], R4 ;  /* 0x000fec0401007387 */ /* 0x000fe20000100800 */
[----:B------:R-:W-:-:S03]  /*6ce00*/  IMAD.MOV.U32 R3, RZ, RZ, R42 ;  /* 0x000000ffff037224 */ /* 0x000fc600078e002a */
[----:B------:R-:W4:Y:S04]  /*6ce10*/  LDL.LU R7, [R1+0x1128] ;  /* 0x0011280001077983 */ /* 0x000f280000300800 */
[----:B------:R1:W-:Y:S04]  /*6ce20*/  STL [R1+0xfe8], R38 ;  /* 0x000fe82601007387 */ /* 0x0003e80000100800 */
[----:B-----5:R-:W4:Y:S04]  /*6ce30*/  LDL.LU R42, [R1+0x1168] ;  /* 0x00116800012a7983 */ /* 0x020f280000300800 */
        /* <DEDUP_REMOVED lines=53> */
[----:B------:R-:W-:Y:S01]  /*6d190*/  IADD3 R38, P1, R38, UR11, RZ ;  /* 0x0000000b26267c10 */ /* 0x000fe2000ff3e0ff */
[----:B----4-:R-:W-:-:S02]  /*6d1a0*/  IMAD.MOV.U32 R3, RZ, RZ, R42 ;  /* 0x000000ffff037224 */ /* 0x010fc400078e002a */
[----:B-1----:R-:W4:Y:S01]  /*6d1b0*/  LDL.LU R42, [R1+0x12a8] ;  /* 0x0012a800012a7983 */ /* 0x002f220000300800 */
[----:B------:R-:W-:Y:S01]  /*6d1c0*/  IADD3 R4, P2, R4, UR11, RZ ;  /* 0x0000000b04047c10 */ /* 0x000fe2000ff5e0ff */
[----:B------:R-:W-:Y:S02]  /*6d1d0*/  IMAD.MOV.U32 R2, RZ, RZ, R37 ;  /* 0x000000ffff027224 */ /* 0x000fe400078e0025 */
[----:B------:R-:W4:Y:S04]  /*6d1e0*/  LDL.LU R37, [R1+0x12e8] ;  /* 0x0012e80001257983 */ /* 0x000f280000300800 */
[----:B------:R1:W-:Y:S04]  /*6d1f0*/  STL [R1+0x11ac], R38 ;  /* 0x0011ac2601007387 */ /* 0x0003e80000100800 */
[----:B------:R1:W-:Y:S01]  /*6d200*/  LDGSTS.E [R0+0x33000], [R2.64], P0 ;  /* 0x3300000002007fae */ /* 0x0003e2000812184c */
[----:B------:R-:W-:-:S05]  /*6d210*/  IADD3.X R43, R43, UR10, RZ, P1, !PT ;  /* 0x0000000a2b2b7c10 */ /* 0x000fca0008ffe4ff */
[----:B------:R1:W-:Y:S01]  /*6d220*/  STL [R1+0x11a8], R43 ;  /* 0x0011a82b01007387 */ /* 0x0003e20000100800 */
[----:B------:R-:W-:-:S03]  /*6d230*/  IADD3.X R39, R39, UR10, RZ, P2, !PT ;  /* 0x0000000a27277c10 */ /* 0x000fc600097fe4ff */
[----:B------:R1:W-:Y:S02]  /*6d240*/  STL [R1+0x11ec], R4 ;  /* 0x0011ec0401007387 */ /* 0x0003e40000100800 */
[----:B-1----:R-:W-:Y:S02]  /*6d250*/  MOV R2, R38 ;  /* 0x0000002600027202 */ /* 0x002fe40000000f00 */
[----:B------:R-:W4:Y:S04]  /*6d260*/  LDL.LU R74, [R1+0x132c] ;  /* 0x00132c00014a7983 */ /* 0x000f280000300800 */
[----:B------:R1:W-:Y:S04]  /*6d270*/  STL [R1+0x11e8], R39 ;  /* 0x0011e82701007387 */ /* 0x0003e80000100800 */
[----:B------:R-:W4:Y:S04]  /*6d280*/  LDL.LU R38, [R1+0x136c] ;  /* 0x00136c0001267983 */ /* 0x000f280000300800 */
[----:B------:R-:W4:Y:S01]  /*6d290*/  LDL.LU R75, [R1+0x1328] ;  /* 0x00132800014b7983 */ /* 0x000f220000300800 */
[----:B------:R-:W-:-:S03]  /*6d2a0*/  IMAD.MOV.U32 R3, RZ, RZ, R43 ;  /* 0x000000ffff037224 */ /* 0x000fc600078e002b */
[----:B------:R-:W4:Y:S04]  /*6d2b0*/  LDL.LU R43, [R1+0x1368] ;  /* 0x00136800012b7983 */ /* 0x000f280000300800 */
[----:B------:R1:W-:Y:S02]  /*6d2c0*/  LDGSTS.E [R0+0x34000], [R2.64], P0 ;  /* 0x3400000002007fae */ /* 0x0003e4000812184c */
[----:B-1----:R-:W-:Y:S02]  /*6d2d0*/  IMAD.MOV.U32 R2, RZ, RZ, R4 ;  /* 0x000000ffff027224 */ /* 0x002fe400078e0004 */
        /* <DEDUP_REMOVED lines=22> */
[----:B------:R1:W-:Y:S01]  /*6d440*/  LDGSTS.E [R0+0x37000], [R2.64], P0 ;  /* 0x3700000002007fae */ /* 0x0003e2000812184c */
[----:B------:R-:W-:-:S03]  /*6d450*/  IADD3 R6, P2, R6, UR11, RZ ;  /* 0x0000000b06067c10 */ /* 0x000fc6000ff5e0ff */
[----:B------:R4:W-:Y:S02]  /*6d460*/  STL [R1+0x12ac], R7 ;  /* 0x0012ac0701007387 */ /* 0x0009e40000100800 */
[----:B----4-:R-:W-:Y:S01]  /*6d470*/  IADD3.X R42, R42, UR10, RZ, P1, !PT ;  /* 0x0000000a2a2a7c10 */ /* 0x010fe20008ffe4ff */
[----:B-1----:R-:W-:Y:S01]  /*6d480*/  IMAD.MOV.U32 R2, RZ, RZ, R7 ;  /* 0x000000ffff027224 */ /* 0x002fe200078e0007 */
[----:B------:R-:W-:-:S03]  /*6d490*/  IADD3.X R37, R37, UR10, RZ, P2, !PT ;  /* 0x0000000a25257c10 */ /* 0x000fc600097fe4ff */
[----:B------:R-:W-:Y:S01]  /*6d4a0*/  IMAD.MOV.U32 R3, RZ, RZ, R42 ;  /* 0x000000ffff037224 */ /* 0x000fe200078e002a */
[----:B------:R1:W-:Y:S04]  /*6d4b0*/  STL [R1+0x12a8], R42 ;  /* 0x0012a82a01007387 */ /* 0x0003e80000100800 */
[----:B------:R4:W-:Y:S04]  /*6d4c0*/  STL [R1+0x12ec], R6 ;  /* 0x0012ec0601007387 */ /* 0x0009e80000100800 */
[----:B------:R-:W5:Y:S04]  /*6d4d0*/  LDL.LU R7, [R1+0x1428] ;  /* 0x0014280001077983 */ /* 0x000f680000300800 */
[----:B------:R4:W-:Y:S04]  /*6d4e0*/  LDGSTS.E [R0+0x38000], [R2.64], P0 ;  /* 0x3800000002007fae */ /* 0x0009e8000812184c */
[----:B------:R4:W-:Y:S04]  /*6d4f0*/  STL [R1+0x12e8], R37 ;  /* 0x0012e82501007387 */ /* 0x0009e80000100800 */
[----:B-1----:R-:W5:Y:S01]  /*6d500*/  LDL.LU R42, [R1+0x1468] ;  /* 0x00146800012a7983 */ /* 0x002f620000300800 */
[----:B----4-:R-:W-:-:S02]  /*6d510*/  IMAD.MOV.U32 R2, RZ, RZ, R6 ;  /* 0x000000ffff027224 */ /* 0x010fc400078e0006 */
[----:B------:R-:W-:Y:S01]  /*6d520*/  IMAD.MOV.U32 R3, RZ, RZ, R37 ;  /* 0x000000ffff037224 */ /* 0x000fe200078e0025 */
[----:B------:R-:W5:Y:S01]  /*6d530*/  LDL.LU R6, [R1+0x498] ;  /* 0x0004980001067983 */ /* 0x000f620000300800 */
[----:B------:R-:W-:-:S03]  /*6d540*/  IADD3 R74, P1, R74, UR11, RZ ;  /* 0x0000000b4a4a7c10 */ /* 0x000fc6000ff3e0ff */
[----:B------:R1:W-:Y:S04]  /*6d550*/  LDGSTS.E [R0+0x39000], [R2.64], P0 ;  /* 0x3900000002007fae */ /* 0x0003e8000812184c */
[----:B------:R-:W5:Y:S01]  /*6d560*/  LDL.LU R37, [R1+0x4d8] ;  /* 0x0004d80001257983 */ /* 0x000f620000300800 */
[----:B------:R-:W-:Y:S02]  /*6d570*/  IADD3 R38, P2, R38, UR11, RZ ;  /* 0x0000000b26267c10 */ /* 0x000fe4000ff5e0ff */
[----:B------:R-:W-:Y:S02]  /*6d580*/  IADD3.X R75, R75, UR10, RZ, P1, !PT ;  /* 0x0000000a4b4b7c10 */ /* 0x000fe40008ffe4ff */
[----:B-1----:R-:W-:Y:S02]  /*6d590*/  MOV R2, R74 ;  /* 0x0000004a00027202 */ /* 0x002fe40000000f00 */
[----:B------:R-:W-:Y:S01]  /*6d5a0*/  IADD3.X R43, R43, UR10, RZ, P2, !PT ;  /* 0x0000000a2b2b7c10 */ /* 0x000fe200097fe4ff */
[----:B------:R-:W-:Y:S01]  /*6d5b0*/  IMAD.MOV.U32 R3, RZ, RZ, R75 ;  /* 0x000000ffff037224 */ /* 0x000fe200078e004b */
[----:B------:R-:W-:Y:S04]  /*6d5c0*/  STL [R1+0x132c], R74 ;  /* 0x00132c4a01007387 */ /* 0x000fe80000100800 */
[----:B------:R-:W-:Y:S04]  /*6d5d0*/  STL [R1+0x1328], R75 ;  /* 0x0013284b01007387 */ /* 0x000fe80000100800 */
[----:B------:R1:W-:Y:S04]  /*6d5e0*/  STL [R1+0x136c], R38 ;  /* 0x00136c2601007387 */ /* 0x0003e80000100800 */
[----:B------:R1:W-:Y:S04]  /*6d5f0*/  LDGSTS.E [R0+0x3a000], [R2.64], P0 ;  /* 0x3a00000002007fae */ /* 0x0003e8000812184c */
[----:B------:R1:W-:Y:S02]  /*6d600*/  STL [R1+0x1368], R43 ;  /* 0x0013682b01007387 */ /* 0x0003e40000100800 */
[----:B-1----:R-:W-:-:S02]  /*6d610*/  IMAD.MOV.U32 R2, RZ, RZ, R38 ;  /* 0x000000ffff027224 */ /* 0x002fc400078e0026 */
[----:B------:R-:W5:Y:S01]  /*6d620*/  LDL.LU R38, [R1+0x494] ;  /* 0x0004940001267983 */ /* 0x000f620000300800 */
[----:B------:R-:W-:-:S03]  /*6d630*/  IMAD.MOV.U32 R3, RZ, RZ, R43 ;  /* 0x000000ffff037224 */ /* 0x000fc600078e002b */
[----:B------:R-:W5:Y:S01]  /*6d640*/  LDL.LU R43, [R1+0x4d4] ;  /* 0x0004d400012b7983 */ /* 0x000f620000300800 */
[----:B------:R-:W-:Y:S01]  /*6d650*/  IADD3 R4, P1, R4, UR11, RZ ;  /* 0x0000000b04047c10 */ /* 0x000fe2000ff3e0ff */
[----:B------:R-:W-:Y:S01]  /*6d660*/  IMAD.MOV.U32 R155, RZ, RZ, R76 ;  /* 0x000000ffff9b7224 */ /* 0x000fe200078e004c */
[----:B------:R-:W-:Y:S01]  /*6d670*/  IADD3 R39, P2, R39, UR11, RZ ;  /* 0x0000000b27277c10 */ /* 0x000fe2000ff5e0ff */
[----:B------:R-:W1:Y:S04]  /*6d680*/  S2R R76, SR_TID.X ;  /* 0x00000000004c7919 */ /* 0x000e680000002100 */
[----:B------:R1:W-:Y:S04]  /*6d690*/  LDGSTS.E [R0+0x3b000], [R2.64], P0 ;  /* 0x3b00000002007fae */ /* 0x0003e8000812184c */
[----:B------:R1:W-:Y:S02]  /*6d6a0*/  STL [R1+0x13ac], R4 ;  /* 0x0013ac0401007387 */ /* 0x0003e40000100800 */
[----:B-1----:R-:W-:Y:S01]  /*6d6b0*/  IMAD.MOV.U32 R2, RZ, RZ, R4 ;  /* 0x000000ffff027224 */ /* 0x002fe200078e0004 */
[----:B------:R-:W-:-:S04]  /*6d6c0*/  LOP3.LUT R76, R76, 0x7f, RZ, 0xc0, !PT ;  /* 0x0000007f4c4c7812 */ /* 0x000fc800078ec0ff */
[----:B------:R-:W-:-:S04]  /*6d6d0*/  SHF.L.U32 R76, R76, 0x2, RZ ;  /* 0x000000024c4c7819 */ /* 0x000fc800000006ff */
[----:B------:R-:W-:Y:S02]  /*6d6e0*/  LOP3.LUT R74, R76, 0x10, RZ, 0x3c, !PT ;  /* 0x000000104c4a7812 */ /* 0x000fe400078e3cff */
[----:B---3--:R-:W-:-:S05]  /*6d6f0*/  IADD3.X R40, R40, UR10, RZ, P1, !PT ;  /* 0x0000000a28287c10 */ /* 0x008fca0008ffe4ff */
[----:B------:R-:W-:Y:S01]  /*6d700*/  IMAD.MOV.U32 R3, RZ, RZ, R40 ;  /* 0x000000ffff037224 */ /* 0x000fe200078e0028 */
[----:B------:R1:W-:Y:S01]  /*6d710*/  STL [R1+0x13a8], R40 ;  /* 0x0013a82801007387 */ /* 0x0003e20000100800 */
[----:B------:R-:W-:-:S03]  /*6d720*/  IADD3.X R41, R41, UR10, RZ, P2, !PT ;  /* 0x0000000a29297c10 */ /* 0x000fc600097fe4ff */
[----:B------:R3:W-:Y:S04]  /*6d730*/  STL [R1+0x13ec], R39 ;  /* 0x0013ec2701007387 */ /* 0x0007e80000100800 */
[----:B------:R-:W4:Y:S04]  /*6d740*/  LDL.LU R4, [R1+0x518] ;  /* 0x0005180001047983 */ /* 0x000f280000300800 */
[----:B------:R3:W-:Y:S04]  /*6d750*/  STL [R1+0x13e8], R41 ;  /* 0x0013e82901007387 */ /* 0x0007e80000100800 */
[----:B------:R3:W-:Y:S04]  /*6d760*/  LDGSTS.E [R0+0x3c000], [R2.64], P0 ;  /* 0x3c00000002007fae */ /* 0x0007e8000812184c */
[----:B-1----:R-:W4:Y:S01]  /*6d770*/  LDL.LU R40, [R1+0x558] ;  /* 0x0005580001287983 */ /* 0x002f220000300800 */
[----:B--2---:R-:W-:-:S02]  /*6d780*/  IADD3 R5, P1, R5, UR11, RZ ;  /* 0x0000000b05057c10 */ /* 0x004fc4000ff3e0ff */
[----:B---3--:R-:W-:Y:S02]  /*6d790*/  MOV R2, R39 ;  /* 0x0000002700027202 */ /* 0x008fe40000000f00 */
[----:B------:R-:W2:Y:S01]  /*6d7a0*/  LDL.LU R39, [R1+0x514] ;  /* 0x0005140001277983 */ /* 0x000ea20000300800 */
[----:B------:R-:W-:-:S03]  /*6d7b0*/  IMAD.MOV.U32 R3, RZ, RZ, R41 ;  /* 0x000000ffff037224 */ /* 0x000fc600078e0029 */
[----:B------:R-:W3:Y:S01]  /*6d7c0*/  LDL.LU R41, [R1+0x554] ;  /* 0x0005540001297983 */ /* 0x000ee20000300800 */
[----:B-----5:R-:W-:-:S03]  /*6d7d0*/  IADD3 R36, P2, R36, UR11, RZ ;  /* 0x0000000b24247c10 */ /* 0x020fc6000ff5e0ff */
[----:B------:R1:W-:Y:S04]  /*6d7e0*/  LDGSTS.E [R0+0x3d000], [R2.64], P0 ;  /* 0x3d00000002007fae */ /* 0x0003e8000812184c */
[----:B------:R-:W-:Y:S01]  /*6d7f0*/  STL [R1+0x142c], R5 ;  /* 0x00142c0501007387 */ /* 0x000fe20000100800 */
[----:B------:R-:W-:Y:S01]  /*6d800*/  IADD3.X R7, R7, UR10, RZ, P1, !PT ;  /* 0x0000000a07077c10 */ /* 0x000fe20008ffe4ff */
[----:B-1----:R-:W-:-:S04]  /*6d810*/  IMAD.MOV.U32 R2, RZ, RZ, R5 ;  /* 0x000000ffff027224 */ /* 0x002fc800078e0005 */
[----:B------:R-:W-:Y:S01]  /*6d820*/  IMAD.MOV.U32 R3, RZ, RZ, R7 ;  /* 0x000000ffff037224 */ /* 0x000fe200078e0007 */
[----:B------:R1:W-:Y:S04]  /*6d830*/  STL [R1+0x1428], R7 ;  /* 0x0014280701007387 */ /* 0x0003e80000100800 */
[----:B------:R-:W-:Y:S01]  /*6d840*/  STL [R1+0x146c], R36 ;  /* 0x00146c2401007387 */ /* 0x000fe20000100800 */
[----:B------:R-:W-:-:S03]  /*6d850*/  IADD3.X R42, R42, UR10, RZ, P2, !PT ;  /* 0x0000000a2a2a7c10 */ /* 0x000fc600097fe4ff */
[----:B------:R5:W-:Y:S04]  /*6d860*/  LDGSTS.E [R0+0x3e000], [R2.64], P0 ;  /* 0x3e00000002007fae */ /* 0x000be8000812184c */
[----:B-1----:R-:W3:Y:S01]  /*6d870*/  LDL.LU R7, [R1+0x598] ;  /* 0x0005980001077983 */ /* 0x002ee20000300800 */
[----:B------:R-:W-:-:S03]  /*6d880*/  IADD3 R6, P1, R6, UR11, RZ ;  /* 0x0000000b06067c10 */ /* 0x000fc6000ff3e0ff */
[----:B------:R1:W-:Y:S01]  /*6d890*/  STL [R1+0x1468], R42 ;  /* 0x0014682a01007387 */ /* 0x0003e20000100800 */
[----:B-----5:R-:W-:-:S03]  /*6d8a0*/  IMAD.MOV.U32 R2, RZ, RZ, R36 ;  /* 0x000000ffff027224 */ /* 0x020fc600078e0024 */
[----:B------:R-:W5:Y:S01]  /*6d8b0*/  LDL.LU R5, [R1+0x5d8] ;  /* 0x0005d80001057983 */ /* 0x000f620000300800 */
[----:B------:R-:W-:-:S03]  /*6d8c0*/  IMAD.MOV.U32 R3, RZ, RZ, R42 ;  /* 0x000000ffff037224 */ /* 0x000fc600078e002a */
[----:B-1----:R-:W5:Y:S01]  /*6d8d0*/  LDL.LU R42, [R1+0x594] ;  /* 0x00059400012a7983 */ /* 0x002f620000300800 */
[----:B------:R-:W-:-:S03]  /*6d8e0*/  IADD3 R37, P2, R37, UR11, RZ ;  /* 0x0000000b25257c10 */ /* 0x000fc6000ff5e0ff */
[----:B------:R1:W-:Y:S04]  /*6d8f0*/  LDGSTS.E [R0+0x3f000], [R2.64], P0 ;  /* 0x3f00000002007fae */ /* 0x0003e8000812184c */
[----:B------:R-:W5:Y:S04]  /*6d900*/  LDL.LU R36, [R1+0x5d4] ;  /* 0x0005d40001247983 */ /* 0x000f680000300800 */
[----:B------:R-:W-:Y:S01]  /*6d910*/  STL [R1+0x498], R6 ;  /* 0x0004980601007387 */ /* 0x000fe20000100800 */
[----:B-1----:R-:W-:-:S03]  /*6d920*/  IMAD.U32 R0, RZ, RZ, UR8 ;  /* 0x00000008ff007e24 */ /* 0x002fc6000f8e00ff */
[----:B------:R-:W-:Y:S01]  /*6d930*/  STL [R1+0x4d8], R37 ;  /* 0x0004d82501007387 */ /* 0x000fe20000100800 */
[----:B------:R-:W-:Y:S02]  /*6d940*/  IMAD.MOV.U32 R2, RZ, RZ, R6 ;  /* 0x000000ffff027224 */ /* 0x000fe400078e0006 */
[----:B------:R-:W-:Y:S01]  /*6d950*/  IMAD R0, R0, 0x40000, R74 ;  /* 0x0004000000007824 */ /* 0x000fe200078e024a */
[----:B------:R-:W-:Y:S02]  /*6d960*/  IADD3.X R38, R38, UR10, RZ, P1, !PT ;  /* 0x0000000a26267c10 */ /* 0x000fe40008ffe4ff */
[----:B------:R-:W-:-:S03]  /*6d970*/  IADD3.X R43, R43, UR10, RZ, P2, !PT ;  /* 0x0000000a2b2b7c10 */ /* 0x000fc600097fe4ff */
[----:B------:R-:W-:Y:S01]  /*6d980*/  IMAD.MOV.U32 R3, RZ, RZ, R38 ;  /* 0x000000ffff037224 */ /* 0x000fe200078e0026 */
[----:B------:R1:W-:Y:S04]  /*6d990*/  STL [R1+0x494], R38 ;  /* 0x0004942601007387 */ /* 0x0003e80000100800 */
[----:B------:R1:W-:Y:S04]  /*6d9a0*/  LDGSTS.E [R0+0x200], [R2.64], P0 ;  /* 0x0020000002007fae */ /* 0x0003e8000812184c */
[----:B-1----:R-:W5:Y:S04]  /*6d9b0*/  LDL.LU R38, [R1+0x618] ;  /* 0x0006180001267983 */ /* 0x002f680000300800 */
[----:B------:R-:W5:Y:S01]  /*6d9c0*/  LDL.LU R6, [R1+0x658] ;  /* 0x0006580001067983 */ /* 0x000f620000300800 */
[----:B------:R-:W-:-:S03]  /*6d9d0*/  MOV R3, R43 ;  /* 0x0000002b00037202 */ /* 0x000fc60000000f00 */
[----:B------:R1:W-:Y:S01]  /*6d9e0*/  STL [R1+0x4d4], R43 ;  /* 0x0004d42b01007387 */ /* 0x0003e20000100800 */
[----:B------:R-:W-:-:S05]  /*6d9f0*/  IMAD.MOV.U32 R2, RZ, RZ, R37 ;  /* 0x000000ffff027224 */ /* 0x000fca00078e0025 */
[----:B------:R4:W-:Y:S04]  /*6da00*/  LDGSTS.E [R0+0x1200], [R2.64], P0 ;  /* 0x0120000002007fae */ /* 0x0009e8000812184c */
[----:B-1----:R-:W5:Y:S04]  /*6da10*/  LDL.LU R43, [R1+0x614] ;  /* 0x00061400012b7983 */ /* 0x002f680000300800 */
[----:B------:R-:W5:Y:S01]  /*6da20*/  LDL.LU R37, [R1+0x654] ;  /* 0x0006540001257983 */ /* 0x000f620000300800 */
[----:B----4-:R-:W-:-:S05]  /*6da30*/  IADD3 R4, P1, R4, UR11, RZ ;  /* 0x0000000b04047c10 */ /* 0x010fca000ff3e0ff */
[----:B------:R-:W-:Y:S01]  /*6da40*/  STL [R1+0x518], R4 ;  /* 0x0005180401007387 */ /* 0x000fe20000100800 */
[----:B------:R-:W-:Y:S01]  /*6da50*/  IMAD.MOV.U32 R2, RZ, RZ, R4 ;  /* 0x000000ffff027224 */ /* 0x000fe200078e0004 */
[----:B------:R-:W-:Y:S02]  /*6da60*/  IADD3 R40, P2, R40, UR11, RZ ;  /* 0x0000000b28287c10 */ /* 0x000fe4000ff5e0ff */
[----:B--2---:R-:W-:Y:S02]  /*6da70*/  IADD3.X R39, R39, UR10, RZ, P1, !PT ;  /* 0x0000000a27277c10 */ /* 0x004fe40008ffe4ff */
[----:B---3--:R-:W-:-:S03]  /*6da80*/  IADD3.X R41, R41, UR10, RZ, P2, !PT ;  /* 0x0000000a29297c10 */ /* 0x008fc600097fe4ff */
[----:B------:R-:W-:Y:S01]  /*6da90*/  IMAD.MOV.U32 R3, RZ, RZ, R39 ;  /* 0x000000ffff037224 */ /* 0x000fe200078e0027 */
[----:B------:R1:W-:Y:S04]  /*6daa0*/  STL [R1+0x514], R39 ;  /* 0x0005142701007387 */ /* 0x0003e80000100800 */
[----:B------:R-:W-:Y:S04]  /*6dab0*/  STL [R1+0x558], R40 ;  /* 0x0005582801007387 */ /* 0x000fe80000100800 */
[----:B------:R2:W-:Y:S04]  /*6dac0*/  LDGSTS.E [R0+0x2200], [R2.64], P0 ;  /* 0x0220000002007fae */ /* 0x0005e8000812184c */
[----:B-1----:R-:W3:Y:S04]  /*6dad0*/  LDL.LU R39, [R1+0x698] ;  /* 0x0006980001277983 */ /* 0x002ee80000300800 */
[----:B------:R1:W-:Y:S04]  /*6dae0*/  STL [R1+0x554], R41 ;  /* 0x0005542901007387 */ /* 0x0003e80000100800 */
[----:B------:R-:W4:Y:S01]  /*6daf0*/  LDL.LU R4, [R1+0x6d8] ;  /* 0x0006d80001047983 */ /* 0x000f220000300800 */
[----:B--2---:R-:W-:-:S03]  /*6db00*/  IMAD.MOV.U32 R3, RZ, RZ, R41 ;  /* 0x000000ffff037224 */ /* 0x004fc600078e0029 */
[----:B-1----:R-:W2:Y:S01]  /*6db10*/  LDL.LU R41, [R1+0x694] ;  /* 0x0006940001297983 */ /* 0x002ea20000300800 */
[----:B------:R-:W-:-:S03]  /*6db20*/  IMAD.MOV.U32 R2, RZ, RZ, R40 ;  /* 0x000000ffff027224 */ /* 0x000fc600078e0028 */
[----:B------:R-:W2:Y:S01]  /*6db30*/  LDL.LU R40, [R1+0x6d4] ;  /* 0x0006d40001287983 */ /* 0x000ea20000300800 */
[----:B------:R-:W-:-:S03]  /*6db40*/  IADD3 R7, P1, R7, UR11, RZ ;  /* 0x0000000b07077c10 */ /* 0x000fc6000ff3e0ff */
[----:B------:R1:W-:Y:S04]  /*6db50*/  LDGSTS.E [R0+0x3200], [R2.64], P0 ;  /* 0x0320000002007fae */ /* 0x0003e8000812184c */
[----:B------:R1:W-:Y:S01]  /*6db60*/  STL [R1+0x598], R7 ;  /* 0x0005980701007387 */ /* 0x0003e20000100800 */
[----:B-----5:R-:W-:Y:S02]  /*6db70*/  IADD3 R5, P2, R5, UR11, RZ ;  /* 0x0000000b05057c10 */ /* 0x020fe4000ff5e0ff */
[----:B------:R-:W-:Y:S01]  /*6db80*/  IADD3.X R42, R42, UR10, RZ, P1, !PT ;  /* 0x0000000a2a2a7c10 */ /* 0x000fe20008ffe4ff */
[----:B-1----:R-:W-:-:S04]  /*6db90*/  IMAD.MOV.U32 R2, RZ, RZ, R7 ;  /* 0x000000ffff027224 */ /* 0x002fc800078e0007 */
[----:B------:R1:W-:Y:S01]  /*6dba0*/  STL [R1+0x594], R42 ;  /* 0x0005942a01007387 */ /* 0x0003e20000100800 */
[----:B------:R-:W-:-:S03]  /*6dbb0*/  IADD3.X R36, R36, UR10, RZ, P2, !PT ;  /* 0x0000000a24247c10 */ /* 0x000fc600097fe4ff */
[----:B------:R5:W-:Y:S01]  /*6dbc0*/  STL [R1+0x5d8], R5 ;  /* 0x0005d80501007387 */ /* 0x000be20000100800 */
[----:B------:R-:W-:-:S03]  /*6dbd0*/  MOV R3, R42 ;  /* 0x0000002a00037202 */ /* 0x000fc60000000f00 */
[----:B------:R-:W2:Y:S04]  /*6dbe0*/  LDL.LU R7, [R1+0x718] ;  /* 0x0007180001077983 */ /* 0x000ea80000300800 */
[----:B------:R5:W-:Y:S04]  /*6dbf0*/  STL [R1+0x5d4], R36 ;  /* 0x0005d42401007387 */ /* 0x000be80000100800 */
[----:B------:R-:W2:Y:S04]  /*6dc00*/  LDL.LU R74, [R1+0x758] ;  /* 0x00075800014a7983 */ /* 0x000ea80000300800 */
[----:B-1----:R-:W2:Y:S04]  /*6dc10*/  LDL.LU R42, [R1+0x714] ;  /* 0x00071400012a7983 */ /* 0x002ea80000300800 */
[----:B------:R1:W-:Y:S04]  /*6dc20*/  LDGSTS.E [R0+0x4200], [R2.64], P0 ;  /* 0x0420000002007fae */ /* 0x0003e8000812184c */
[----:B------:R-:W2:Y:S01]  /*6dc30*/  LDL.LU R75, [R1+0x754] ;  /* 0x00075400014b7983 */ /* 0x000ea20000300800 */
[----:B-1----:R-:W-:-:S02]  /*6dc40*/  IMAD.MOV.U32 R2, RZ, RZ, R5 ;  /* 0x000000ffff027224 */ /* 0x002fc400078e0005 */
[----:B------:R-:W-:Y:S01]  /*6dc50*/  IMAD.MOV.U32 R3, RZ, RZ, R36 ;  /* 0x000000ffff037224 */ /* 0x000fe200078e0024 */
[----:B-----5:R-:W5:Y:S04]  /*6dc60*/  LDL.LU R5, [R1+0x798] ;  /* 0x0007980001057983 */ /* 0x020f680000300800 */
[----:B------:R-:W5:Y:S01]  /*6dc70*/  LDL.LU R36, [R1+0x7d8] ;  /* 0x0007d80001247983 */ /* 0x000f620000300800 */
[----:B------:R-:W-:-:S03]  /*6dc80*/  IADD3 R38, P1, R38, UR11, RZ ;  /* 0x0000000b26267c10 */ /* 0x000fc6000ff3e0ff */
[----:B------:R1:W-:Y:S01]  /*6dc90*/  LDGSTS.E [R0+0x5200], [R2.64], P0 ;  /* 0x0520000002007fae */ /* 0x0003e2000812184c */
[----:B------:R-:W-:-:S03]  /*6dca0*/  IADD3 R6, P2, R6, UR11, RZ ;  /* 0x0000000b06067c10 */ /* 0x000fc6000ff5e0ff */
[----:B------:R1:W-:Y:S01]  /*6dcb0*/  STL [R1+0x618], R38 ;  /* 0x0006182601007387 */ /* 0x0003e20000100800 */
[----:B------:R-:W-:Y:S01]  /*6dcc0*/  IADD3.X R43, R43, UR10, RZ, P1, !PT ;  /* 0x0000000a2b2b7c10 */ /* 0x000fe20008ffe4ff */
[----:B-1----:R-:W-:Y:S01]  /*6dcd0*/  IMAD.MOV.U32 R2, RZ, RZ, R38 ;  /* 0x000000ffff027224 */ /* 0x002fe200078e0026 */
[----:B------:R-:W-:-:S03]  /*6dce0*/  IADD3.X R37, R37, UR10, RZ, P2, !PT ;  /* 0x0000000a25257c10 */ /* 0x000fc600097fe4ff */
[----:B------:R1:W-:Y:S04]  /*6dcf0*/  STL [R1+0x614], R43 ;  /* 0x0006142b01007387 */ /* 0x0003e80000100800 */
[----:B------:R1:W-:Y:S04]  /*6dd00*/  STL [R1+0x658], R6 ;  /* 0x0006580601007387 */ /* 0x0003e80000100800 */
[----:B------:R-:W5:Y:S01]  /*6dd10*/  LDL.LU R38, [R1+0x794] ;  /* 0x0007940001267983 */ /* 0x000f620000300800 */
[----:B------:R-:W-:-:S03]  /*6dd20*/  IMAD.MOV.U32 R3, RZ, RZ, R43 ;  /* 0x000000ffff037224 */ /* 0x000fc600078e002b */
[----:B------:R1:W-:Y:S04]  /*6dd30*/  STL [R1+0x654], R37 ;  /* 0x0006542501007387 */ /* 0x0003e80000100800 */
[----:B-1----:R-:W5:Y:S04]  /*6dd40*/  LDL.LU R43, [R1+0x7d4] ;  /* 0x0007d400012b7983 */ /* 0x002f680000300800 */
[----:B------:R1:W-:Y:S02]  /*6dd50*/  LDGSTS.E [R0+0x6200], [R2.64], P0 ;  /* 0x0620000002007fae */ /* 0x0003e4000812184c */
[----:B-1----:R-:W-:Y:S01]  /*6dd60*/  IMAD.MOV.U32 R2, RZ, RZ, R6 ;  /* 0x000000ffff027224 */ /* 0x002fe200078e0006 */
[----:B------:R-:W-:Y:S01]  /*6dd70*/  MOV R3, R37 ;  /* 0x0000002500037202 */ /* 0x000fe20000000f00 */
[----:B------:R-:W5:Y:S04]  /*6dd80*/  LDL.LU R6, [R1+0x818] ;  /* 0x0008180001067983 */ /* 0x000f680000300800 */
[----:B------:R-:W5:Y:S04]  /*6dd90*/  LDL.LU R37, [R1+0x858] ;  /* 0x0008580001257983 */ /* 0x000f680000300800 */
[----:B------:R1:W-:Y:S01]  /*6dda0*/  LDGSTS.E [R0+0x7200], [R2.64], P0 ;  /* 0x0720000002007fae */ /* 0x0003e2000812184c */
[----:B---3--:R-:W-:-:S05]  /*6ddb0*/  IADD3 R39, P1, R39, UR11, RZ ;  /* 0x0000000b27277c10 */ /* 0x008fca000ff3e0ff */
[----:B------:R3:W-:Y:S01]  /*6ddc0*/  STL [R1+0x698], R39 ;  /* 0x0006982701007387 */ /* 0x0007e20000100800 */
[----:B----4-:R-:W-:Y:S02]  /*6ddd0*/  IADD3 R4, P2, R4, UR11, RZ ;  /* 0x0000000b04047c10 */ /* 0x010fe4000ff5e0ff */
[----:B--2---:R-:W-:Y:S01]  /*6dde0*/  IADD3.X R41, R41, UR10, RZ, P1, !PT ;  /* 0x0000000a29297c10 */ /* 0x004fe20008ffe4ff */
[----:B-1----:R-:W-:Y:S01]  /*6ddf0*/  IMAD.MOV.U32 R2, RZ, RZ, R39 ;  /* 0x000000ffff027224 */ /* 0x002fe200078e0027 */
[----:B------:R-:W-:-:S03]  /*6de00*/  IADD3.X R40, R40, UR10, RZ, P2, !PT ;  /* 0x0000000a28287c10 */ /* 0x000fc600097fe4ff */
[----:B------:R1:W-:Y:S04]  /*6de10*/  STL [R1+0x694], R41 ;  /* 0x0006942901007387 */ /* 0x0003e80000100800 */
[----:B------:R-:W-:Y:S04]  /*6de20*/  STL [R1+0x6d8], R4 ;  /* 0x0006d80401007387 */ /* 0x000fe80000100800 */
[----:B---3--:R-:W2:Y:S01]  /*6de30*/  LDL.LU R39, [R1+0x814] ;  /* 0x0008140001277983 */ /* 0x008ea20000300800 */
[----:B------:R-:W-:-:S03]  /*6de40*/  IMAD.MOV.U32 R3, RZ, RZ, R41 ;  /* 0x000000ffff037224 */ /* 0x000fc600078e0029 */
[----:B------:R3:W-:Y:S04]  /*6de50*/  STL [R1+0x6d4], R40 ;  /* 0x0006d42801007387 */ /* 0x0007e80000100800 */
[----:B-1----:R-:W4:Y:S04]  /*6de60*/  LDL.LU R41, [R1+0x854] ;  /* 0x0008540001297983 */ /* 0x002f280000300800 */
[----:B------:R1:W-:Y:S01]  /*6de70*/  LDGSTS.E [R0+0x8200], [R2.64], P0 ;  /* 0x0820000002007fae */ /* 0x0003e2000812184c */
[----:B------:R-:W-:Y:S01]  /*6de80*/  IADD3 R7, P1, R7, UR11, RZ ;  /* 0x0000000b07077c10 */ /* 0x000fe2000ff3e0ff */
[----:B-1----:R-:W-:-:S02]  /*6de90*/  IMAD.MOV.U32 R2, RZ, RZ, R4 ;  /* 0x000000ffff027224 */ /* 0x002fc400078e0004 */
[----:B------:R-:W-:Y:S02]  /*6dea0*/  IMAD.MOV.U32 R3, RZ, RZ, R40 ;  /* 0x000000ffff037224 */ /* 0x000fe400078e0028 */
[----:B---3--:R-:W3:Y:S01]  /*6deb0*/  LDL.LU R40, [R1+0x898] ;  /* 0x0008980001287983 */ /* 0x008ee20000300800 */
[----:B------:R-:W-:-:S03]  /*6dec0*/  IADD3 R74, P2, R74, UR11, RZ ;  /* 0x0000000b4a4a7c10 */ /* 0x000fc6000ff5e0ff */
[----:B------:R1:W-:Y:S01]  /*6ded0*/  LDGSTS.E [R0+0x9200], [R2.64], P0 ;  /* 0x0920000002007fae */ /* 0x0003e2000812184c */
[----:B------:R-:W-:-:S03]  /*6dee0*/  IADD3.X R42, R42, UR10, RZ, P1, !PT ;  /* 0x0000000a2a2a7c10 */ /* 0x000fc60008ffe4ff */
[----:B------:R-:W3:Y:S04]  /*6def0*/  LDL.LU R4, [R1+0x8f4] ;  /* 0x0008f40001047983 */ /* 0x000ee80000300800 */
[----:B------:R-:W-:Y:S01]  /*6df00*/  STL [R1+0x718], R7 ;  /* 0x0007180701007387 */ /* 0x000fe20000100800 */
[----:B------:R-:W-:Y:S01]  /*6df10*/  IADD3.X R75, R75, UR10, RZ, P2, !PT ;  /* 0x0000000a4b4b7c10 */ /* 0x000fe200097fe4ff */
[----:B-1----:R-:W-:Y:S01]  /*6df20*/  IMAD.MOV.U32 R2, RZ, RZ, R7 ;  /* 0x000000ffff027224 */ /* 0x002fe200078e0007 */
[----:B------:R-:W-:Y:S01]  /*6df30*/  MOV R3, R42 ;  /* 0x0000002a00037202 */ /* 0x000fe20000000f00 */
[----:B------:R1:W-:Y:S04]  /*6df40*/  STL [R1+0x714], R42 ;  /* 0x0007142a01007387 */ /* 0x0003e80000100800 */
[----:B------:R-:W-:Y:S01]  /*6df50*/  STL [R1+0x758], R74 ;  /* 0x0007584a01007387 */ /* 0x000fe20000100800 */
[----:B-----5:R-:W-:-:S03]  /*6df60*/  IADD3 R5, P1, R5, UR11, RZ ;  /* 0x0000000b05057c10 */ /* 0x020fc6000ff3e0ff */
[----:B------:R5:W-:Y:S04]  /*6df70*/  LDGSTS.E [R0+0xa200], [R2.64], P0 ;  /* 0x0a20000002007fae */ /* 0x000be8000812184c */
[----:B-1----:R-:W3:Y:S01]  /*6df80*/  LDL.LU R42, [R1+0x894] ;  /* 0x00089400012a7983 */ /* 0x002ee20000300800 */
[----:B------:R-:W-:-:S03]  /*6df90*/  IADD3 R36, P2, R36, UR11, RZ ;  /* 0x0000000b24247c10 */ /* 0x000fc6000ff5e0ff */
[----:B------:R-:W-:Y:S01]  /*6dfa0*/  STL [R1+0x754], R75 ;  /* 0x0007544b01007387 */ /* 0x000fe20000100800 */
[----:B-----5:R-:W-:-:S03]  /*6dfb0*/  IMAD.MOV.U32 R2, RZ, RZ, R74 ;  /* 0x000000ffff027224 */ /* 0x020fc600078e004a */
[----:B------:R-:W5:Y:S01]  /*6dfc0*/  LDL.LU R7, [R1+0x8f0] ;  /* 0x0008f00001077983 */ /* 0x000f620000300800 */
[----:B------:R-:W-:-:S03]  /*6dfd0*/  IMAD.MOV.U32 R3, RZ, RZ, R75 ;  /* 0x000000ffff037224 */ /* 0x000fc600078e004b */
[----:B------:R-:W-:Y:S04]  /*6dfe0*/  STL [R1+0x798], R5 ;  /* 0x0007980501007387 */ /* 0x000fe80000100800 */
[----:B------:R1:W-:Y:S01]  /*6dff0*/  LDGSTS.E [R0+0xb200], [R2.64], P0 ;  /* 0x0b20000002007fae */ /* 0x0003e2000812184c */
[----:B------:R-:W-:Y:S01]  /*6e000*/  IADD3.X R38, R38, UR10, RZ, P1, !PT ;  /* 0x0000000a26267c10 */ /* 0x000fe20008ffe4ff */
[----:B-1----:R-:W-:-:S04]  /*6e010*/  IMAD.MOV.U32 R2, RZ, RZ, R5 ;  /* 0x000000ffff027224 */ /* 0x002fc800078e0005 */
        /* <DEDUP_REMOVED lines=8> */
[----:B------:R-:W-:-:S03]  /*6e0a0*/  MOV R3, R43 ;  /* 0x0000002b00037202 */ /* 0x000fc60000000f00 */
[----:B-1----:R-:W5:Y:S01]  /*6e0b0*/  LDL.LU R43, [R1+0x930] ;  /* 0x00093000012b7983 */ /* 0x002f620000300800 */
[----:B------:R-:W-:-:S03]  /*6e0c0*/  IMAD.MOV.U32 R2, RZ, RZ, R36 ;  /* 0x000000ffff027224 */ /* 0x000fc600078e0024 */
[----:B------:R-:W5:Y:S01]  /*6e0d0*/  LDL.LU R36, [R1+0x970] ;  /* 0x0009700001247983 */ /* 0x000f620000300800 */
[----:B------:R-:W-:Y:S02]  /*6e0e0*/  IADD3 R6, P1, R6, UR11, RZ ;  /* 0x0000000b06067c10 */ /* 0x000fe4000ff3e0ff */
[----:B------:R-:W-:Y:S01]  /*6e0f0*/  IADD3 R37, P2, R37, UR11, RZ ;  /* 0x0000000b25257c10 */ /* 0x000fe2000ff5e0ff */
[----:B------:R1:W-:Y:S04]  /*6e100*/  LDGSTS.E [R0+0xd200], [R2.64], P0 ;  /* 0x0d20000002007fae */ /* 0x0003e8000812184c */
[----:B------:R-:W-:Y:S01]  /*6e110*/  STL [R1+0x818], R6 ;  /* 0x0008180601007387 */ /* 0x000fe20000100800 */
[----:B-1----:R-:W-:Y:S01]  /*6e120*/  IMAD.MOV.U32 R2, RZ, RZ, R6 ;  /* 0x000000ffff027224 */ /* 0x002fe200078e0006 */
[----:B--2---:R-:W-:-:S05]  /*6e130*/  IADD3.X R39, R39, UR10, RZ, P1, !PT ;  /* 0x0000000a27277c10 */ /* 0x004fca0008ffe4ff */
[----:B------:R-:W-:Y:S01]  /*6e140*/  IMAD.MOV.U32 R3, RZ, RZ, R39 ;  /* 0x000000ffff037224 */ /* 0x000fe200078e0027 */
[----:B------:R1:W-:Y:S01]  /*6e150*/  STL [R1+0x814], R39 ;  /* 0x0008142701007387 */ /* 0x0003e20000100800 */
[----:B----4-:R-:W-:-:S03]  /*6e160*/  IADD3.X R41, R41, UR10, RZ, P2, !PT ;  /* 0x0000000a29297c10 */ /* 0x010fc600097fe4ff */
[----:B------:R-:W-:Y:S04]  /*6e170*/  STL [R1+0x858], R37 ;  /* 0x0008582501007387 */ /* 0x000fe80000100800 */
[----:B------:R2:W-:Y:S04]  /*6e180*/  LDGSTS.E [R0+0xe200], [R2.64], P0 ;  /* 0x0e20000002007fae */ /* 0x0005e8000812184c */
[----:B-1----:R-:W4:Y:S04]  /*6e190*/  LDL.LU R39, [R1+0x9b4] ;  /* 0x0009b40001277983 */ /* 0x002f280000300800 */
[----:B------:R1:W-:Y:S04]  /*6e1a0*/  STL [R1+0x854], R41 ;  /* 0x0008542901007387 */ /* 0x0003e80000100800 */
[----:B------:R-:W4:Y:S01]  /*6e1b0*/  LDL.LU R6, [R1+0x9f4] ;  /* 0x0009f40001067983 */ /* 0x000f220000300800 */
[----:B--2---:R-:W-:Y:S01]  /*6e1c0*/  IMAD.MOV.U32 R3, RZ, RZ, R41 ;  /* 0x000000ffff037224 */ /* 0x004fe200078e0029 */
[----:B---3--:R-:W-:-:S02]  /*6e1d0*/  IADD3 R40, P1, R40, UR11, RZ ;  /* 0x0000000b28287c10 */ /* 0x008fc4000ff3e0ff */
[----:B-1----:R-:W2:Y:S01]  /*6e1e0*/  LDL.LU R41, [R1+0x9b0] ;  /* 0x0009b00001297983 */ /* 0x002ea20000300800 */
[----:B------:R-:W-:-:S03]  /*6e1f0*/  IMAD.MOV.U32 R2, RZ, RZ, R37 ;  /* 0x000000ffff027224 */ /* 0x000fc600078e0025 */
[----:B------:R-:W3:Y:S01]  /*6e200*/  LDL.LU R37, [R1+0x9f0] ;  /* 0x0009f00001257983 */ /* 0x000ee20000300800 */
[----:B------:R-:W-:-:S03]  /*6e210*/  IADD3 R4, P2, R4, UR11, RZ ;  /* 0x0000000b04047c10 */ /* 0x000fc6000ff5e0ff */
[----:B------:R1:W-:Y:S04]  /*6e220*/  STL [R1+0x898], R40 ;  /* 0x0008982801007387 */ /* 0x0003e80000100800 */
[----:B------:R1:W-:Y:S01]  /*6e230*/  LDGSTS.E [R0+0xf200], [R2.64], P0 ;  /* 0x0f20000002007fae */ /* 0x0003e2000812184c */
[----:B------:R-:W-:Y:S01]  /*6e240*/  IADD3.X R42, R42, UR10, RZ, P1, !PT ;  /* 0x0000000a2a2a7c10 */ /* 0x000fe20008ffe4ff */
[----:B-1----:R-:W-:-:S04]  /*6e250*/  IMAD.MOV.U32 R2, RZ, RZ, R40 ;  /* 0x000000ffff027224 */ /* 0x002fc800078e0028 */
[----:B------:R1:W-:Y:S01]  /*6e260*/  STL [R1+0x894], R42 ;  /* 0x0008942a01007387 */ /* 0x0003e20000100800 */
[----:B-----5:R-:W-:-:S03]  /*6e270*/  IADD3.X R7, R7, UR10, RZ, P2, !PT ;  /* 0x0000000a07077c10 */ /* 0x020fc600097fe4ff */
[----:B------:R5:W-:Y:S01]  /*6e280*/  STL [R1+0x8f4], R4 ;  /* 0x0008f40401007387 */ /* 0x000be20000100800 */
[----:B------:R-:W-:-:S03]  /*6e290*/  MOV R3, R42 ;  /* 0x0000002a00037202 */ /* 0x000fc60000000f00 */
[----:B------:R-:W3:Y:S04]  /*6e2a0*/  LDL.LU R40, [R1+0xa34] ;  /* 0x000a340001287983 */ /* 0x000ee80000300800 */
[----:B------:R5:W-:Y:S04]  /*6e2b0*/  STL [R1+0x8f0], R7 ;  /* 0x0008f00701007387 */ /* 0x000be80000100800 */
[----:B------:R-:W3:Y:S04]  /*6e2c0*/  LDL.LU R74, [R1+0xa74] ;  /* 0x000a7400014a7983 */ /* 0x000ee80000300800 */
[----:B-1----:R-:W3:Y:S04]  /*6e2d0*/  LDL.LU R42, [R1+0xa30] ;  /* 0x000a3000012a7983 */ /* 0x002ee80000300800 */
[----:B------:R1:W-:Y:S04]  /*6e2e0*/  LDGSTS.E [R0+0x10200], [R2.64], P0 ;  /* 0x1020000002007fae */ /* 0x0003e8000812184c */
[----:B------:R-:W3:Y:S01]  /*6e2f0*/  LDL.LU R75, [R1+0xa70] ;  /* 0x000a7000014b7983 */ /* 0x000ee20000300800 */
[----:B-1----:R-:W-:-:S02]  /*6e300*/  IMAD.MOV.U32 R2, RZ, RZ, R4 ;  /* 0x000000ffff027224 */ /* 0x002fc400078e0004 */
[----:B------:R-:W-:Y:S01]  /*6e310*/  IMAD.MOV.U32 R3, RZ, RZ, R7 ;  /* 0x000000ffff037224 */ /* 0x000fe200078e0007 */
[----:B-----5:R-:W5:Y:S01]  /*6e320*/  LDL.LU R4, [R1+0xab4] ;  /* 0x000ab40001047983 */ /* 0x020f620000300800 */
[----:B------:R-:W-:-:S03]  /*6e330*/  IADD3 R38, P1, R38, UR11, RZ ;  /* 0x0000000b26267c10 */ /* 0x000fc6000ff3e0ff */
[----:B------:R-:W5:Y:S04]  /*6e340*/  LDL.LU R7, [R1+0xaf4] ;  /* 0x000af40001077983 */ /* 0x000f680000300800 */
[----:B------:R1:W-:Y:S01]  /*6e350*/  STL [R1+0x934], R38 ;  /* 0x0009342601007387 */ /* 0x0003e20000100800 */
[----:B------:R-:W-:-:S03]  /*6e360*/  IADD3 R5, P2, R5, UR11, RZ ;  /* 0x0000000b05057c10 */ /* 0x000fc6000ff5e0ff */
[----:B------:R1:W-:Y:S01]  /*6e370*/  LDGSTS.E [R0+0x11200], [R2.64], P0 ;  /* 0x1120000002007fae */ /* 0x0003e2000812184c */
[----:B------:R-:W-:Y:S02]  /*6e380*/  IADD3.X R43, R43, UR10, RZ, P1, !PT ;  /* 0x0000000a2b2b7c10 */ /* 0x000fe40008ffe4ff */
[----:B------:R-:W-:-:S03]  /*6e390*/  IADD3.X R36, R36, UR10, RZ, P2, !PT ;  /* 0x0000000a24247c10 */ /* 0x000fc600097fe4ff */
[----:B------:R1:W-:Y:S02]  /*6e3a0*/  STL [R1+0x930], R43 ;  /* 0x0009302b01007387 */ /* 0x0003e40000100800 */
[----:B-1----:R-:W-:Y:S02]  /*6e3b0*/  IMAD.MOV.U32 R2, RZ, RZ, R38 ;  /* 0x000000ffff027224 */ /* 0x002fe400078e0026 */
[----:B------:R1:W-:Y:S04]  /*6e3c0*/  STL [R1+0x974], R5 ;  /* 0x0009740501007387 */ /* 0x0003e80000100800 */
[----:B------:R-:W5:Y:S01]  /*6e3d0*/  LDL.LU R38, [R1+0xab0] ;  /* 0x000ab00001267983 */ /* 0x000f620000300800 */
[----:B------:R-:W-:-:S03]  /*6e3e0*/  IMAD.MOV.U32 R3, RZ, RZ, R43 ;  /* 0x000000ffff037224 */ /* 0x000fc600078e002b */
[----:B------:R1:W-:Y:S04]  /*6e3f0*/  STL [R1+0x970], R36 ;  /* 0x0009702401007387 */ /* 0x0003e80000100800 */
[----:B------:R-:W5:Y:S04]  /*6e400*/  LDL.LU R43, [R1+0xaf0] ;  /* 0x000af000012b7983 */ /* 0x000f680000300800 */
[----:B------:R1:W-:Y:S02]  /*6e410*/  LDGSTS.E [R0+0x12200], [R2.64], P0 ;  /* 0x1220000002007fae */ /* 0x0003e4000812184c */
[----:B-1----:R-:W-:Y:S01]  /*6e420*/  IMAD.MOV.U32 R2, RZ, RZ, R5 ;  /* 0x000000ffff027224 */ /* 0x002fe200078e0005 */
[----:B------:R-:W-:Y:S01]  /*6e430*/  MOV R3, R36 ;  /* 0x0000002400037202 */ /* 0x000fe20000000f00 */
        /* <DEDUP_REMOVED lines=10> */
[----:B------:R-:W-:Y:S04]  /*6e4e0*/  STL [R1+0x9f4], R6 ;  /* 0x0009f40601007387 */ /* 0x000fe80000100800 */
[----:B----4-:R-:W2:Y:S01]  /*6e4f0*/  LDL.LU R39, [R1+0xb30] ;  /* 0x000b300001277983 */ /* 0x010ea20000300800 */
[----:B------:R-:W-:-:S03]  /*6e500*/  IMAD.MOV.U32 R3, RZ, RZ, R41 ;  /* 0x000000ffff037224 */ /* 0x000fc600078e0029 */
[----:B------:R3:W-:Y:S04]  /*6e510*/  STL [R1+0x9f0], R37 ;  /* 0x0009f02501007387 */ /* 0x0007e80000100800 */
[----:B-1----:R-:W4:Y:S04]  /*6e520*/  LDL.LU R41, [R1+0xb70] ;  /* 0x000b700001297983 */ /* 0x002f280000300800 */
[----:B------:R1:W-:Y:S02]  /*6e530*/  LDGSTS.E [R0+0x14200], [R2.64], P0 ;  /* 0x1420000002007fae */ /* 0x0003e4000812184c */
[----:B-1----:R-:W-:Y:S01]  /*6e540*/  IMAD.MOV.U32 R2, RZ, RZ, R6 ;  /* 0x000000ffff027224 */ /* 0x002fe200078e0006 */
[----:B------:R-:W-:Y:S01]  /*6e550*/  IADD3 R40, P1, R40, UR11, RZ ;  /* 0x0000000b28287c10 */ /* 0x000fe2000ff3e0ff */
[----:B------:R-:W-:-:S02]  /*6e560*/  IMAD.MOV.U32 R3, RZ, RZ, R37 ;  /* 0x000000ffff037224 */ /* 0x000fc400078e0025 */
[----:B---3--:R-:W3:Y:S04]  /*6e570*/  LDL.LU R37, [R1+0xbb4] ;  /* 0x000bb40001257983 */ /* 0x008ee80000300800 */
[----:B------:R1:W-:Y:S01]  /*6e580*/  LDGSTS.E [R0+0x15200], [R2.64], P0 ;  /* 0x1520000002007fae */ /* 0x0003e2000812184c */
[----:B------:R-:W-:-:S03]  /*6e590*/  IADD3 R74, P2, R74, UR11, RZ ;  /* 0x0000000b4a4a7c10 */ /* 0x000fc6000ff5e0ff */
[----:B------:R-:W3:Y:S01]  /*6e5a0*/  LDL.LU R6, [R1+0xbf4] ;  /* 0x000bf40001067983 */ /* 0x000ee20000300800 */
[----:B------:R-:W-:-:S03]  /*6e5b0*/  IADD3.X R42, R42, UR10, RZ, P1, !PT ;  /* 0x0000000a2a2a7c10 */ /* 0x000fc60008ffe4ff */
[----:B------:R-:W-:Y:S01]  /*6e5c0*/  STL [R1+0xa34], R40 ;  /* 0x000a342801007387 */ /* 0x000fe20000100800 */
[----:B-1----:R-:W-:Y:S01]  /*6e5d0*/  IMAD.MOV.U32 R2, RZ, RZ, R40 ;  /* 0x000000ffff027224 */ /* 0x002fe200078e0028 */
[----:B------:R-:W-:Y:S02]  /*6e5e0*/  MOV R3, R42 ;  /* 0x0000002a00037202 */ /* 0x000fe40000000f00 */
[----:B------:R1:W-:Y:S01]  /*6e5f0*/  STL [R1+0xa30], R42 ;  /* 0x000a302a01007387 */ /* 0x0003e20000100800 */
[----:B------:R-:W-:-:S03]  /*6e600*/  IADD3.X R75, R75, UR10, RZ, P2, !PT ;  /* 0x0000000a4b4b7c10 */ /* 0x000fc600097fe4ff */
[----:B------:R-:W-:Y:S04]  /*6e610*/  STL [R1+0xa74], R74 ;  /* 0x000a744a01007387 */ /* 0x000fe80000100800 */
[----:B------:R5:W-:Y:S02]  /*6e620*/  LDGSTS.E [R0+0x16200], [R2.64], P0 ;  /* 0x1620000002007fae */ /* 0x000be4000812184c */
[----:B-----5:R-:W-:Y:S02]  /*6e630*/  IADD3 R4, P1, R4, UR11, RZ ;  /* 0x0000000b04047c10 */ /* 0x020fe4000ff3e0ff */
[----:B-1----:R-:W5:Y:S01]  /*6e640*/  LDL.LU R42, [R1+0xbb0] ;  /* 0x000bb000012a7983 */ /* 0x002f620000300800 */
[----:B------:R-:W-:-:S03]  /*6e650*/  IADD3 R7, P2, R7, UR11, RZ ;  /* 0x0000000b07077c10 */ /* 0x000fc6000ff5e0ff */
[----:B------:R-:W-:Y:S01]  /*6e660*/  STL [R1+0xa70], R75 ;  /* 0x000a704b01007387 */ /* 0x000fe20000100800 */
[----:B------:R-:W-:-:S03]  /*6e670*/  IMAD.MOV.U32 R2, RZ, RZ, R74 ;  /* 0x000000ffff027224 */ /* 0x000fc600078e004a */
        /* <DEDUP_REMOVED lines=32> */
[----:B--2---:R-:W-:-:S03]  /*6e880*/  IMAD.MOV.U32 R3, RZ, RZ, R41 ;  /* 0x000000ffff037224 */ /* 0x004fc600078e0029 */
[----:B-1----:R-:W2:Y:S01]  /*6e890*/  LDL.LU R41, [R1+0xcb0] ;  /* 0x000cb00001297983 */ /* 0x002ea20000300800 */
[----:B---3--:R-:W-:Y:S01]  /*6e8a0*/  IADD3 R37, P1, R37, UR11, RZ ;  /* 0x0000000b25257c10 */ /* 0x008fe2000ff3e0ff */
[----:B------:R-:W-:Y:S02]  /*6e8b0*/  IMAD.MOV.U32 R2, RZ, RZ, R36 ;  /* 0x000000ffff027224 */ /* 0x000fe400078e0024 */
[----:B------:R-:W3:Y:S01]  /*6e8c0*/  LDL.LU R36, [R1+0xcf0] ;  /* 0x000cf00001247983 */ /* 0x000ee20000300800 */
[----:B------:R-:W-:-:S03]  /*6e8d0*/  IADD3 R6, P2, R6, UR11, RZ ;  /* 0x0000000b06067c10 */ /* 0x000fc6000ff5e0ff */
[----:B------:R1:W-:Y:S04]  /*6e8e0*/  STL [R1+0xbb4], R37 ;  /* 0x000bb42501007387 */ /* 0x0003e80000100800 */
[----:B------:R1:W-:Y:S01]  /*6e8f0*/  LDGSTS.E [R0+0x1b200], [R2.64], P0 ;  /* 0x1b20000002007fae */ /* 0x0003e2000812184c */
[----:B-----5:R-:W-:Y:S01]  /*6e900*/  IADD3.X R42, R42, UR10, RZ, P1, !PT ;  /* 0x0000000a2a2a7c10 */ /* 0x020fe20008ffe4ff */
[----:B-1----:R-:W-:-:S04]  /*6e910*/  IMAD.MOV.U32 R2, RZ, RZ, R37 ;  /* 0x000000ffff027224 */ /* 0x002fc800078e0025 */
[----:B------:R1:W-:Y:S01]  /*6e920*/  STL [R1+0xbb0], R42 ;  /* 0x000bb02a01007387 */ /* 0x0003e20000100800 */
[----:B------:R-:W-:-:S03]  /*6e930*/  IADD3.X R40, R40, UR10, RZ, P2, !PT ;  /* 0x0000000a28287c10 */ /* 0x000fc600097fe4ff */
        /* <DEDUP_REMOVED lines=8> */
[----:B-1----:R-:W-:Y:S01]  /*6e9c0*/  IMAD.MOV.U32 R2, RZ, RZ, R6 ;  /* 0x000000ffff027224 */ /* 0x002fe200078e0006 */
[----:B------:R-:W-:Y:S01]  /*6e9d0*/  IADD3 R38, P1, R38, UR11, RZ ;  /* 0x0000000b26267c10 */ /* 0x000fe2000ff3e0ff */
[----:B------:R-:W-:Y:S01]  /*6e9e0*/  IMAD.MOV.U32 R3, RZ, RZ, R40 ;  /* 0x000000ffff037224 */ /* 0x000fe200078e0028 */
[----:B-----5:R-:W5:Y:S04]  /*6e9f0*/  LDL.LU R6, [R1+0xdb4] ;  /* 0x000db40001067983 */ /* 0x020f680000300800 */
[----:B------:R-:W5:Y:S01]  /*6ea00*/  LDL.LU R40, [R1+0xdf4] ;  /* 0x000df40001287983 */ /* 0x000f620000300800 */
[----:B------:R-:W-:-:S03]  /*6ea10*/  IADD3 R4, P2, R4, UR11, RZ ;  /* 0x0000000b04047c10 */ /* 0x000fc6000ff5e0ff */
[----:B------:R1:W-:Y:S01]  /*6ea20*/  STL [R1+0xc34], R38 ;  /* 0x000c342601007387 */ /* 0x0003e20000100800 */
[----:B------:R-:W-:-:S03]  /*6ea30*/  IADD3.X R43, R43, UR10, RZ, P1, !PT ;  /* 0x0000000a2b2b7c10 */ /* 0x000fc60008ffe4ff */
[----:B------:R1:W-:Y:S01]  /*6ea40*/  LDGSTS.E [R0+0x1d200], [R2.64], P0 ;  /* 0x1d20000002007fae */ /* 0x0003e2000812184c */
[----:B------:R-:W-:-:S03]  /*6ea50*/  IADD3.X R7, R7, UR10, RZ, P2, !PT ;  /* 0x0000000a07077c10 */ /* 0x000fc600097fe4ff */
[----:B------:R1:W-:Y:S04]  /*6ea60*/  STL [R1+0xc30], R43 ;  /* 0x000c302b01007387 */ /* 0x0003e80000100800 */
[----:B------:R1:W-:Y:S02]  /*6ea70*/  STL [R1+0xc74], R4 ;  /* 0x000c740401007387 */ /* 0x0003e40000100800 */
[----:B-1----:R-:W-:Y:S02]  /*6ea80*/  IMAD.MOV.U32 R2, RZ, RZ, R38 ;  /* 0x000000ffff027224 */ /* 0x002fe400078e0026 */
        /* <DEDUP_REMOVED lines=23> */
[----:B-1----:R-:W-:-:S02]  /*6ec00*/  IMAD.MOV.U32 R2, RZ, RZ, R5 ;  /* 0x000000ffff027224 */ /* 0x002fc400078e0005 */
[----:B------:R-:W-:Y:S02]  /*6ec10*/  IMAD.MOV.U32 R3, RZ, RZ, R36 ;  /* 0x000000ffff037224 */ /* 0x000fe400078e0024 */
[----:B---3--:R-:W3:Y:S01]  /*6ec20*/  LDL.LU R36, [R1+0xeb4] ;  /* 0x000eb40001247983 */ /* 0x008ee20000300800 */
[----:B------:R-:W-:-:S03]  /*6ec30*/  IADD3 R37, P1, R37, UR11, RZ ;  /* 0x0000000b25257c10 */ /* 0x000fc6000ff3e0ff */
[----:B------:R1:W-:Y:S04]  /*6ec40*/  LDGSTS.E [R0+0x21200], [R2.64], P0 ;  /* 0x2120000002007fae */ /* 0x0003e8000812184c */
[----:B------:R-:W3:Y:S01]  /*6ec50*/  LDL.LU R5, [R1+0xef4] ;  /* 0x000ef40001057983 */ /* 0x000ee20000300800 */
[----:B------:R-:W-:Y:S02]  /*6ec60*/  IADD3 R74, P2, R74, UR11, RZ ;  /* 0x0000000b4a4a7c10 */ /* 0x000fe4000ff5e0ff */
[----:B------:R-:W-:Y:S01]  /*6ec70*/  IADD3.X R42, R42, UR10, RZ, P1, !PT ;  /* 0x0000000a2a2a7c10 */ /* 0x000fe20008ffe4ff */
[----:B------:R-:W-:Y:S01]  /*6ec80*/  STL [R1+0xd34], R37 ;  /* 0x000d342501007387 */ /* 0x000fe20000100800 */
[----:B-1----:R-:W-:Y:S02]  /*6ec90*/  IMAD.MOV.U32 R2, RZ, RZ, R37 ;  /* 0x000000ffff027224 */ /* 0x002fe400078e0025 */
[----:B------:R-:W-:Y:S01]  /*6eca0*/  MOV R3, R42 ;  /* 0x0000002a00037202 */ /* 0x000fe20000000f00 */
[----:B------:R1:W-:Y:S01]  /*6ecb0*/  STL [R1+0xd30], R42 ;  /* 0x000d302a01007387 */ /* 0x0003e20000100800 */
[----:B------:R-:W-:-:S03]  /*6ecc0*/  IADD3.X R75, R75, UR10, RZ, P2, !PT ;  /* 0x0000000a4b4b7c10 */ /* 0x000fc600097fe4ff */
[----:B------:R-:W-:Y:S04]  /*6ecd0*/  STL [R1+0xd74], R74 ;  /* 0x000d744a01007387 */ /* 0x000fe80000100800 */
[----:B------:R5:W-:Y:S04]  /*6ece0*/  LDGSTS.E [R0+0x22200], [R2.64], P0 ;  /* 0x2220000002007fae */ /* 0x000be8000812184c */
[----:B-1----:R-:W3:Y:S01]  /*6ecf0*/  LDL.LU R42, [R1+0xeb0] ;  /* 0x000eb000012a7983 */ /* 0x002ee20000300800 */
[----:B-----5:R-:W-:-:S03]  /*6ed00*/  IADD3 R6, P1, R6, UR11, RZ ;  /* 0x0000000b06067c10 */ /* 0x020fc6000ff3e0ff */
[----:B------:R-:W-:Y:S01]  /*6ed10*/  STL [R1+0xd70], R75 ;  /* 0x000d704b01007387 */ /* 0x000fe20000100800 */
[----:B------:R-:W-:Y:S02]  /*6ed20*/  IMAD.MOV.U32 R2, RZ, RZ, R74 ;  /* 0x000000ffff027224 */ /* 0x000fe400078e004a */
[----:B------:R-:W-:Y:S01]  /*6ed30*/  IMAD.MOV.U32 R3, RZ, RZ, R75 ;  /* 0x000000ffff037224 */ /* 0x000fe200078e004b */
[----:B------:R-:W5:Y:S01]  /*6ed40*/  LDL.LU R37, [R1+0xef0] ;  /* 0x000ef00001257983 */ /* 0x000f620000300800 */
[----:B------:R-:W-:-:S03]  /*6ed50*/  IADD3 R40, P2, R40, UR11, RZ ;  /* 0x0000000b28287c10 */ /* 0x000fc6000ff5e0ff */
        /* <DEDUP_REMOVED lines=41> */
[----:B------:R-:W-:-:S03]  /*6eff0*/  MOV R3, R42 ;  /* 0x0000002a00037202 */ /* 0x000fc60000000f00 */
[----:B------:R1:W-:Y:S01]  /*6f000*/  STL [R1+0xef4], R5 ;  /* 0x000ef40501007387 */ /* 0x0003e20000100800 */
[----:B-----5:R-:W-:-:S03]  /*6f010*/  IADD3.X R37, R37, UR10, RZ, P2, !PT ;  /* 0x0000000a25257c10 */ /* 0x020fc600097fe4ff */
[----:B------:R-:W5:Y:S04]  /*6f020*/  LDL.LU R36, [R1+0x1034] ;  /* 0x0010340001247983 */ /* 0x000f680000300800 */
[----:B------:R1:W-:Y:S04]  /*6f030*/  STL [R1+0xef0], R37 ;  /* 0x000ef02501007387 */ /* 0x0003e80000100800 */
[----:B------:R-:W5:Y:S04]  /*6f040*/  LDL.LU R74, [R1+0x1074] ;  /* 0x00107400014a7983 */ /* 0x000f680000300800 */
[----:B-1----:R-:W5:Y:S04]  /*6f050*/  LDL.LU R42, [R1+0x1030] ;  /* 0x00103000012a7983 */ /* 0x002f680000300800 */
[----:B------:R1:W-:Y:S04]  /*6f060*/  LDGSTS.E [R0+0x28200], [R2.64], P0 ;  /* 0x2820000002007fae */ /* 0x0003e8000812184c */
[----:B------:R-:W5:Y:S01]  /*6f070*/  LDL.LU R75, [R1+0x1070] ;  /* 0x00107000014b7983 */ /* 0x000f620000300800 */
[----:B-1----:R-:W-:-:S02]  /*6f080*/  IMAD.MOV.U32 R2, RZ, RZ, R5 ;  /* 0x000000ffff027224 */ /* 0x002fc400078e0005 */
[----:B------:R-:W-:Y:S01]  /*6f090*/  IMAD.MOV.U32 R3, RZ, RZ, R37 ;  /* 0x000000ffff037224 */ /* 0x000fe200078e0025 */
[----:B------:R-:W5:Y:S04]  /*6f0a0*/  LDL.LU R5, [R1+0x10b4] ;  /* 0x0010b40001057983 */ /* 0x000f680000300800 */
[----:B------:R-:W5:Y:S01]  /*6f0b0*/  LDL.LU R37, [R1+0x10f4] ;  /* 0x0010f40001257983 */ /* 0x000f620000300800 */
[----:B------:R-:W-:-:S03]  /*6f0c0*/  IADD3 R38, P1, R38, UR11, RZ ;  /* 0x0000000b26267c10 */ /* 0x000fc6000ff3e0ff */
[----:B------:R1:W-:Y:S04]  /*6f0d0*/  LDGSTS.E [R0+0x29200], [R2.64], P0 ;  /* 0x2920000002007fae */ /* 0x0003e8000812184c */
[----:B------:R1:W-:Y:S01]  /*6f0e0*/  STL [R1+0xf34], R38 ;  /* 0x000f342601007387 */ /* 0x0003e20000100800 */
[----:B------:R-:W-:Y:S02]  /*6f0f0*/  IADD3 R6, P2, R6, UR11, RZ ;  /* 0x0000000b06067c10 */ /* 0x000fe4000ff5e0ff */
        /* <DEDUP_REMOVED lines=29> */
[----:B-----5:R-:W-:Y:S01]  /*6f2d0*/  IADD3 R36, P1, R36, UR11, RZ ;  /* 0x0000000b24247c10 */ /* 0x020fe2000ff3e0ff */
[----:B------:R-:W-:-:S02]  /*6f2e0*/  IMAD.MOV.U32 R3, RZ, RZ, R7 ;  /* 0x000000ffff037224 */ /* 0x000fc400078e0007 */
[----:B---3--:R-:W3:Y:S04]  /*6f2f0*/  LDL.LU R7, [R1+0x11b4] ;  /* 0x0011b40001077983 */ /* 0x008ee80000300800 */
[----:B------:R1:W-:Y:S01]  /*6f300*/  LDGSTS.E [R0+0x2d200], [R2.64], P0 ;  /* 0x2d20000002007fae */ /* 0x0003e2000812184c */
[----:B------:R-:W-:-:S03]  /*6f310*/  IADD3 R74, P2, R74, UR11, RZ ;  /* 0x0000000b4a4a7c10 */ /* 0x000fc6000ff5e0ff */
[----:B------:R-:W5:Y:S01]  /*6f320*/  LDL.LU R4, [R1+0x11f4] ;  /* 0x0011f40001047983 */ /* 0x000f620000300800 */
[----:B------:R-:W-:-:S03]  /*6f330*/  IADD3.X R42, R42, UR10, RZ, P1, !PT ;  /* 0x0000000a2a2a7c10 */ /* 0x000fc60008ffe4ff */
[----:B------:R-:W-:Y:S01]  /*6f340*/  STL [R1+0x1034], R36 ;  /* 0x0010342401007387 */ /* 0x000fe20000100800 */
[----:B-1----:R-:W-:Y:S01]  /*6f350*/  IMAD.MOV.U32 R2, RZ, RZ, R36 ;  /* 0x000000ffff027224 */ /* 0x002fe200078e0024 */
[----:B------:R-:W-:Y:S02]  /*6f360*/  MOV R3, R42 ;  /* 0x0000002a00037202 */ /* 0x000fe40000000f00 */
[----:B------:R1:W-:Y:S01]  /*6f370*/  STL [R1+0x1030], R42 ;  /* 0x0010302a01007387 */ /* 0x0003e20000100800 */
[----:B------:R-:W-:-:S03]  /*6f380*/  IADD3.X R75, R75, UR10, RZ, P2, !PT ;  /* 0x0000000a4b4b7c10 */ /* 0x000fc600097fe4ff */
[----:B------:R-:W-:Y:S04]  /*6f390*/  STL [R1+0x1074], R74 ;  /* 0x0010744a01007387 */ /* 0x000fe80000100800 */
[----:B------:R1:W-:Y:S01]  /*6f3a0*/  LDGSTS.E [R0+0x2e200], [R2.64], P0 ;  /* 0x2e20000002007fae */ /* 0x0003e2000812184c */
[----:B------:R-:W-:-:S03]  /*6f3b0*/  IADD3 R5, P1, R5, UR11, RZ ;  /* 0x0000000b05057c10 */ /* 0x000fc6000ff3e0ff */
        /* <DEDUP_REMOVED lines=41> */
[----:B-----5:R-:W-:-:S03]  /*6f650*/  IADD3 R4, P2, R4, UR11, RZ ;  /* 0x0000000b04047c10 */ /* 0x020fc6000ff5e0ff */
[----:B------:R1:W-:Y:S04]  /*6f660*/  STL [R1+0x11b4], R7 ;  /* 0x0011b40701007387 */ /* 0x0003e80000100800 */
[----:B------:R5:W-:Y:S01]  /*6f670*/  LDGSTS.E [R0+0x33200], [R2.64], P0 ;  /* 0x3320000002007fae */ /* 0x000be2000812184c */
[----:B------:R-:W-:Y:S01]  /*6f680*/  IADD3.X R42, R42, UR10, RZ, P1, !PT ;  /* 0x0000000a2a2a7c10 */ /* 0x000fe20008ffe4ff */
[----:B-----5:R-:W-:-:S04]  /*6f690*/  IMAD.MOV.U32 R2, RZ, RZ, R7 ;  /* 0x000000ffff027224 */ /* 0x020fc800078e0007 */
[----:B------:R5:W-:Y:S01]  /*6f6a0*/  STL [R1+0x11b0], R42 ;  /* 0x0011b02a01007387 */ /* 0x000be20000100800 */
[----:B------:R-:W-:-:S03]  /*6f6b0*/  IADD3.X R36, R36, UR10, RZ, P2, !PT ;  /* 0x0000000a24247c10 */ /* 0x000fc600097fe4ff */
[----:B------:R1:W-:Y:S01]  /*6f6c0*/  STL [R1+0x11f4], R4 ;  /* 0x0011f40401007387 */ /* 0x0003e20000100800 */
[----:B------:R-:W-:-:S03]  /*6f6d0*/  MOV R3, R42 ;  /* 0x0000002a00037202 */ /* 0x000fc60000000f00 */
[----:B------:R-:W3:Y:S04]  /*6f6e0*/  LDL.LU R74, [R1+0x1334] ;  /* 0x00133400014a7983 */ /* 0x000ee80000300800 */
[----:B------:R5:W-:Y:S04]  /*6f6f0*/  STL [R1+0x11f0], R36 ;  /* 0x0011f02401007387 */ /* 0x000be80000100800 */
[----:B-1----:R-:W3:Y:S04]  /*6f700*/  LDL.LU R7, [R1+0x1374] ;  /* 0x0013740001077983 */ /* 0x002ee80000300800 */
[----:B------:R-:W3:Y:S04]  /*6f710*/  LDL.LU R75, [R1+0x1330] ;  /* 0x00133000014b7983 */ /* 0x000ee80000300800 */
[----:B------:R1:W-:Y:S04]  /*6f720*/  LDGSTS.E [R0+0x34200], [R2.64], P0 ;  /* 0x3420000002007fae */ /* 0x0003e8000812184c */
[----:B-----5:R-:W5:Y:S01]  /*6f730*/  LDL.LU R42, [R1+0x1370] ;  /* 0x00137000012a7983 */ /* 0x020f620000300800 */
[----:B-1----:R-:W-:-:S02]  /*6f740*/  IMAD.MOV.U32 R2, RZ, RZ, R4 ;  /* 0x000000ffff027224 */ /* 0x002fc400078e0004 */
[----:B------:R-:W-:Y:S01]  /*6f750*/  IMAD.MOV.U32 R3, RZ, RZ, R36 ;  /* 0x000000ffff037224 */ /* 0x000fe200078e0024 */
[----:B------:R-:W5:Y:S04]  /*6f760*/  LDL.LU R4, [R1+0x13b4] ;  /* 0x0013b40001047983 */ /* 0x000f680000300800 */
        /* <DEDUP_REMOVED lines=33> */
[----:B-1----:R-:W-:-:S02]  /*6f980*/  IMAD.MOV.U32 R2, RZ, RZ, R6 ;  /* 0x000000ffff027224 */ /* 0x002fc400078e0006 */
[----:B------:R-:W-:Y:S01]  /*6f990*/  IMAD.MOV.U32 R3, RZ, RZ, R40 ;  /* 0x000000ffff037224 */ /* 0x000fe200078e0028 */
[----:B--2---:R-:W2:Y:S01]  /*6f9a0*/  LDL.LU R6, [R1+0x4a0] ;  /* 0x0004a00001067983 */ /* 0x004ea20000300800 */
[----:B------:R-:W-:-:S03]  /*6f9b0*/  IADD3 R74, P1, R74, UR11, RZ ;  /* 0x0000000b4a4a7c10 */ /* 0x000fc6000ff3e0ff */
[----:B------:R1:W-:Y:S04]  /*6f9c0*/  LDGSTS.E [R0+0x39200], [R2.64], P0 ;  /* 0x3920000002007fae */ /* 0x0003e8000812184c */
[----:B----4-:R-:W4:Y:S01]  /*6f9d0*/  LDL.LU R40, [R1+0x4e0] ;  /* 0x0004e00001287983 */ /* 0x010f220000300800 */
[----:B------:R-:W-:Y:S02]  /*6f9e0*/  IADD3 R7, P2, R7, UR11, RZ ;  /* 0x0000000b07077c10 */ /* 0x000fe4000ff5e0ff */
[----:B------:R-:W-:Y:S01]  /*6f9f0*/  IADD3.X R75, R75, UR10, RZ, P1, !PT ;  /* 0x0000000a4b4b7c10 */ /* 0x000fe20008ffe4ff */
[----:B-1----:R-:W-:-:S03]  /*6fa00*/  IMAD.MOV.U32 R2, RZ, RZ, R74 ;  /* 0x000000ffff027224 */ /* 0x002fc600078e004a */
[----:B------:R-:W-:Y:S01]  /*6fa10*/  MOV R3, R75 ;  /* 0x0000004b00037202 */ /* 0x000fe20000000f00 */
[----:B------:R-:W-:Y:S01]  /*6fa20*/  STL [R1+0x1334], R74 ;  /* 0x0013344a01007387 */ /* 0x000fe20000100800 */
[----:B-----5:R-:W-:-:S03]  /*6fa30*/  IADD3.X R42, R42, UR10, RZ, P2, !PT ;  /* 0x0000000a2a2a7c10 */ /* 0x020fc600097fe4ff */
[----:B------:R-:W-:Y:S04]  /*6fa40*/  STL [R1+0x1330], R75 ;  /* 0x0013304b01007387 */ /* 0x000fe80000100800 */
[----:B------:R1:W-:Y:S04]  /*6fa50*/  STL [R1+0x1374], R7 ;  /* 0x0013740701007387 */ /* 0x0003e80000100800 */
[----:B------:R5:W-:Y:S01]  /*6fa60*/  LDGSTS.E [R0+0x3a200], [R2.64], P0 ;  /* 0x3a20000002007fae */ /* 0x000be2000812184c */
[----:B------:R-:W-:-:S03]  /*6fa70*/  IADD3 R4, P1, R4, UR11, RZ ;  /* 0x0000000b04047c10 */ /* 0x000fc6000ff3e0ff */
[----:B------:R1:W-:Y:S01]  /*6fa80*/  STL [R1+0x1370], R42 ;  /* 0x0013702a01007387 */ /* 0x0003e20000100800 */
[----:B------:R-:W-:Y:S01]  /*6fa90*/  IADD3 R36, P2, R36, UR11, RZ ;  /* 0x0000000b24247c10 */ /* 0x000fe2000ff5e0ff */
[----:B-----5:R-:W-:Y:S02]  /*6faa0*/  IMAD.MOV.U32 R2, RZ, RZ, R7 ;  /* 0x000000ffff027224 */ /* 0x020fe400078e0007 */
[----:B------:R-:W-:Y:S01]  /*6fab0*/  IMAD.MOV.U32 R3, RZ, RZ, R42 ;  /* 0x000000ffff037224 */ /* 0x000fe200078e002a */
[----:B-1----:R-:W4:Y:S04]  /*6fac0*/  LDL.LU R7, [R1+0x49c] ;  /* 0x00049c0001077983 */ /* 0x002f280000300800 */
[----:B------:R-:W4:Y:S04]  /*6fad0*/  LDL.LU R42, [R1+0x4dc] ;  /* 0x0004dc00012a7983 */ /* 0x000f280000300800 */
[----:B------:R1:W-:Y:S04]  /*6fae0*/  LDGSTS.E [R0+0x3b200], [R2.64], P0 ;  /* 0x3b20000002007fae */ /* 0x0003e8000812184c */
[----:B------:R1:W-:Y:S01]  /*6faf0*/  STL [R1+0x13b4], R4 ;  /* 0x0013b40401007387 */ /* 0x0003e20000100800 */
[----:B------:R-:W-:Y:S01]  /*6fb00*/  IADD3.X R38, R38, UR10, RZ, P1, !PT ;  /* 0x0000000a26267c10 */ /* 0x000fe20008ffe4ff */
[----:B-1----:R-:W-:-:S04]  /*6fb10*/  IMAD.MOV.U32 R2, RZ, RZ, R4 ;  /* 0x000000ffff027224 */ /* 0x002fc800078e0004 */
        /* <DEDUP_REMOVED lines=8> */
[----:B------:R-:W-:-:S03]  /*6fba0*/  IMAD.MOV.U32 R2, RZ, RZ, R36 ;  /* 0x000000ffff027224 */ /* 0x000fc600078e0024 */
[----:B------:R-:W4:Y:S01]  /*6fbb0*/  LDL.LU R36, [R1+0x51c] ;  /* 0x00051c0001247983 */ /* 0x000f220000300800 */
[----:B------:R-:W-:-:S03]  /*6fbc0*/  MOV R3, R43 ;  /* 0x0000002b00037202 */ /* 0x000fc60000000f00 */
[----:B------:R-:W4:Y:S04]  /*6fbd0*/  LDL.LU R43, [R1+0x55c] ;  /* 0x00055c00012b7983 */ /* 0x000f280000300800 */
[----:B------:R-:W1:Y:S01]  /*6fbe0*/  S2R R76, SR_TID.X ;  /* 0x00000000004c7919 */ /* 0x000e620000002100 */
[----:B------:R-:W-:Y:S02]  /*6fbf0*/  IADD3 R5, P1, R5, UR11, RZ ;  /* 0x0000000b05057c10 */ /* 0x000fe4000ff3e0ff */
[----:B------:R-:W-:Y:S01]  /*6fc00*/  IADD3 R37, P2, R37, UR11, RZ ;  /* 0x0000000b25257c10 */ /* 0x000fe2000ff5e0ff */
[----:B------:R1:W-:Y:S04]  /*6fc10*/  LDGSTS.E [R0+0x3d200], [R2.64], P0 ;  /* 0x3d20000002007fae */ /* 0x0003e8000812184c */
[----:B------:R-:W-:Y:S01]  /*6fc20*/  STL [R1+0x1434], R5 ;  /* 0x0014340501007387 */ /* 0x000fe20000100800 */
[----:B-1----:R-:W-:Y:S01]  /*6fc30*/  IMAD.MOV.U32 R2, RZ, RZ, R5 ;  /* 0x000000ffff027224 */ /* 0x002fe200078e0005 */
[----:B------:R-:W-:-:S05]  /*6fc40*/  LOP3.LUT R76, R76, 0x7f, RZ, 0xc0, !PT ;  /* 0x0000007f4c4c7812 */ /* 0x000fca00078ec0ff */
[----:B------:R-:W-:-:S05]  /*6fc50*/  IMAD.SHL.U32 R76, R76, 0x4, RZ ;  /* 0x000000044c4c7824 */ /* 0x000fca00078e00ff */
[----:B------:R-:W-:Y:S02]  /*6fc60*/  LOP3.LUT R74, R76, 0x20, RZ, 0x3c, !PT ;  /* 0x000000204c4a7812 */ /* 0x000fe400078e3cff */
        /* <DEDUP_REMOVED lines=9> */
[----:B---3--:R-:W-:-:S02]  /*6fd00*/  IMAD.MOV.U32 R3, RZ, RZ, R41 ;  /* 0x000000ffff037224 */ /* 0x008fc400078e0029 */
[----:B------:R-:W-:Y:S01]  /*6fd10*/  IMAD.MOV.U32 R2, RZ, RZ, R37 ;  /* 0x000000ffff027224 */ /* 0x000fe200078e0025 */
[----:B-1----:R-:W3:Y:S01]  /*6fd20*/  LDL.LU R41, [R1+0x59c] ;  /* 0x00059c0001297983 */ /* 0x002ee20000300800 */
[----:B--2---:R-:W-:-:S03]  /*6fd30*/  IADD3 R6, P1, R6, UR11, RZ ;  /* 0x0000000b06067c10 */ /* 0x004fc6000ff3e0ff */
[----:B------:R-:W2:Y:S01]  /*6fd40*/  LDL.LU R37, [R1+0x5dc] ;  /* 0x0005dc0001257983 */ /* 0x000ea20000300800 */
[----:B----4-:R-:W-:-:S03]  /*6fd50*/  IADD3 R40, P2, R40, UR11, RZ ;  /* 0x0000000b28287c10 */ /* 0x010fc6000ff5e0ff */
[----:B------:R1:W-:Y:S04]  /*6fd60*/  LDGSTS.E [R0+0x3f200], [R2.64], P0 ;  /* 0x3f20000002007fae */ /* 0x0003e8000812184c */
[----:B------:R-:W-:Y:S01]  /*6fd70*/  STL [R1+0x4a0], R6 ;  /* 0x0004a00601007387 */ /* 0x000fe20000100800 */
[----:B-1----:R-:W-:Y:S01]  /*6fd80*/  MOV R0, UR8 ;  /* 0x0000000800007c02 */ /* 0x002fe20008000f00 */
[----:B------:R-:W-:Y:S02]  /*6fd90*/  IMAD.MOV.U32 R2, RZ, RZ, R6 ;  /* 0x000000ffff027224 */ /* 0x000fe400078e0006 */
[----:B------:R-:W-:Y:S02]  /*6fda0*/  STL [R1+0x4e0], R40 ;  /* 0x0004e02801007387 */ /* 0x000fe40000100800 */
[----:B------:R-:W-:Y:S01]  /*6fdb0*/  IMAD R0, R0, 0x40000, R74 ;  /* 0x0004000000007824 */ /* 0x000fe200078e024a */
[----:B------:R-:W-:-:S02]  /*6fdc0*/  IADD3.X R7, R7, UR10, RZ, P1, !PT ;  /* 0x0000000a07077c10 */ /* 0x000fc40008ffe4ff */
[----:B------:R-:W-:-:S03]  /*6fdd0*/  IADD3.X R42, R42, UR10, RZ, P2, !PT ;  /* 0x0000000a2a2a7c10 */ /* 0x000fc600097fe4ff */
[----:B------:R-:W-:Y:S01]  /*6fde0*/  IMAD.MOV.U32 R3, RZ, RZ, R7 ;  /* 0x000000ffff037224 */ /* 0x000fe200078e0007 */
[----:B------:R1:W-:Y:S04]  /*6fdf0*/  STL [R1+0x49c], R7 ;  /* 0x00049c0701007387 */ /* 0x0003e80000100800 */
[----:B------:R4:W-:Y:S04]  /*6fe00*/  LDGSTS.E [R0+0x400], [R2.64], P0 ;  /* 0x0040000002007fae */ /* 0x0009e8000812184c */
[----:B-1----:R-:W2:Y:S04]  /*6fe10*/  LDL.LU R7, [R1+0x620] ;  /* 0x0006200001077983 */ /* 0x002ea80000300800 */
[----:B------:R-:W2:Y:S01]  /*6fe20*/  LDL.LU R6, [R1+0x660] ;  /* 0x0006600001067983 */ /* 0x000ea20000300800 */
[----:B----4-:R-:W-:-:S03]  /*6fe30*/  IMAD.MOV.U32 R2, RZ, RZ, R40 ;  /* 0x000000ffff027224 */ /* 0x010fc600078e0028 */
[----:B------:R1:W-:Y:S01]  /*6fe40*/  STL [R1+0x4dc], R42 ;  /* 0x0004dc2a01007387 */ /* 0x0003e20000100800 */
[----:B------:R-:W-:-:S05]  /*6fe50*/  IMAD.MOV.U32 R3, RZ, RZ, R42 ;  /* 0x000000ffff037224 */ /* 0x000fca00078e002a */
[----:B------:R4:W-:Y:S01]  /*6fe60*/  LDGSTS.E [R0+0x1400], [R2.64], P0 ;  /* 0x0140000002007fae */ /* 0x0009e2000812184c */
[----:B------:R-:W-:-:S03]  /*6fe70*/  IADD3 R4, P1, R4, UR11, RZ ;  /* 0x0000000b04047c10 */ /* 0x000fc6000ff3e0ff */
[----:B-1----:R-:W2:Y:S04]  /*6fe80*/  LDL.LU R42, [R1+0x61c] ;  /* 0x00061c00012a7983 */ /* 0x002ea80000300800 */
[----:B------:R-:W2:Y:S01]  /*6fe90*/  LDL.LU R40, [R1+0x65c] ;  /* 0x00065c0001287983 */ /* 0x000ea20000300800 */
[----:B------:R-:W-:-:S03]  /*6fea0*/  IADD3 R38, P2, R38, UR11, RZ ;  /* 0x0000000b26267c10 */ /* 0x000fc6000ff5e0ff */
[----:B------:R-:W-:Y:S01]  /*6feb0*/  STL [R1+0x520], R4 ;  /* 0x0005200401007387 */ /* 0x000fe20000100800 */
[----:B----4-:R-:W-:Y:S02]  /*6fec0*/  MOV R2, R4 ;  /* 0x0000000400027202 */ /* 0x010fe40000000f00 */
[----:B------:R-:W-:Y:S02]  /*6fed0*/  IADD3.X R36, R36, UR10, RZ, P1, !PT ;  /* 0x0000000a24247c10 */ /* 0x000fe40008ffe4ff */
[----:B------:R-:W-:-:S03]  /*6fee0*/  IADD3.X R43, R43, UR10, RZ, P2, !PT ;  /* 0x0000000a2b2b7c10 */ /* 0x000fc600097fe4ff */
[----:B------:R-:W-:Y:S01]  /*6fef0*/  IMAD.MOV.U32 R3, RZ, RZ, R36 ;  /* 0x000000ffff037224 */ /* 0x000fe200078e0024 */
[----:B------:R1:W-:Y:S04]  /*6ff00*/  STL [R1+0x51c], R36 ;  /* 0x00051c2401007387 */ /* 0x0003e80000100800 */
[----:B------:R-:W-:Y:S04]  /*6ff10*/  STL [R1+0x560], R38 ;  /* 0x0005602601007387 */ /* 0x000fe80000100800 */
[----:B------:R4:W-:Y:S04]  /*6ff20*/  LDGSTS.E [R0+0x2400], [R2.64], P0 ;  /* 0x0240000002007fae */ /* 0x0009e8000812184c */
[----:B-1----:R-:W2:Y:S04]  /*6ff30*/  LDL.LU R36, [R1+0x6a0] ;  /* 0x0006a00001247983 */ /* 0x002ea80000300800 */
[----:B------:R1:W-:Y:S04]  /*6ff40*/  STL [R1+0x55c], R43 ;  /* 0x00055c2b01007387 */ /* 0x0003e80000100800 */
[----:B------:R-:W2:Y:S01]  /*6ff50*/  LDL.LU R4, [R1+0x6e0] ;  /* 0x0006e00001047983 */ /* 0x000ea20000300800 */
[----:B----4-:R-:W-:-:S03]  /*6ff60*/  IMAD.MOV.U32 R3, RZ, RZ, R43 ;  /* 0x000000ffff037224 */ /* 0x010fc600078e002b */
[----:B-1----:R-:W4:Y:S01]  /*6ff70*/  LDL.LU R43, [R1+0x69c] ;  /* 0x00069c00012b7983 */ /* 0x002f220000300800 */
[----:B------:R-:W-:-:S03]  /*6ff80*/  IMAD.MOV.U32 R2, RZ, RZ, R38 ;  /* 0x000000ffff027224 */ /* 0x000fc600078e0026 */
[----:B------:R-:W4:Y:S04]  /*6ff90*/  LDL.LU R38, [R1+0x6dc] ;  /* 0x0006dc0001267983 */ /* 0x000f280000300800 */
[----:B------:R1:W-:Y:S01]  /*6ffa0*/  LDGSTS.E [R0+0x3400], [R2.64], P0 ;  /* 0x0340000002007fae */ /* 0x0003e2000812184c */
[----:B-----5:R-:W-:Y:S02]  /*6ffb0*/  IADD3 R39, P1, R39, UR11, RZ ;  /* 0x0000000b27277c10 */ /* 0x020fe4000ff3e0ff */
[----:B------:R-:W-:-:S03]  /*6ffc0*/  IADD3 R5, P2, R5, UR11, RZ ;  /* 0x0000000b05057c10 */ /* 0x000fc6000ff5e0ff */
[----:B------:R5:W-:Y:S01]  /*6ffd0*/  STL [R1+0x5a0], R39 ;  /* 0x0005a02701007387 */ /* 0x000be20000100800 */
[----:B---3--:R-:W-:Y:S01]  /*6ffe0*/  IADD3.X R41, R41, UR10, RZ, P1, !PT ;  /* 0x0000000a29297c10 */ /* 0x008fe20008ffe4ff */
[----:B-1----:R-:W-:Y:S01]  /*6fff0*/  IMAD.MOV.U32 R2, RZ, RZ, R39 ;  /* 0x000000ffff027224 */ /* 0x002fe200078e0027 */
[----:B--2---:R-:W-:-:S03]  /*70000*/  IADD3.X R37, R37, UR10, RZ, P2, !PT ;  /* 0x0000000a25257c10 */ /* 0x004fc600097fe4ff */
[----:B------:R1:W-:Y:S04]  /*70010*/  STL [R1+0x59c], R41 ;  /* 0x00059c2901007387 */ /* 0x0003e80000100800 */
[----:B------:R2:W-:Y:S01]  /*70020*/  STL [R1+0x5e0], R5 ;  /* 0x0005e00501007387 */ /* 0x0005e20000100800 */
[----:B------:R-:W-:-:S03]  /*70030*/  IMAD.MOV.U32 R3, RZ, RZ, R41 ;  /* 0x000000ffff037224 */ /* 0x000fc600078e0029 */
[----:B-----5:R-:W3:Y:S04]  /*70040*/  LDL.LU R39, [R1+0x720] ;  /* 0x0007200001277983 */ /* 0x020ee80000300800 */
[----:B------:R5:W-:Y:S04]  /*70050*/  STL [R1+0x5dc], R37 ;  /* 0x0005dc2501007387 */ /* 0x000be80000100800 */
[----:B------:R-:W3:Y:S04]  /*70060*/  LDL.LU R74, [R1+0x760] ;  /* 0x00076000014a7983 */ /* 0x000ee80000300800 */
[----:B-1----:R-:W3:Y:S04]  /*70070*/  LDL.LU R41, [R1+0x71c] ;  /* 0x00071c0001297983 */ /* 0x002ee80000300800 */
[----:B------:R-:W3:Y:S04]  /*70080*/  LDL.LU R75, [R1+0x75c] ;  /* 0x00075c00014b7983 */ /* 0x000ee80000300800 */
[----:B------:R1:W-:Y:S02]  /*70090*/  LDGSTS.E [R0+0x4400], [R2.64], P0 ;  /* 0x0440000002007fae */ /* 0x0003e4000812184c */
[----:B-1----:R-:W-:Y:S01]  /*700a0*/  MOV R2, R5 ;  /* 0x0000000500027202 */ /* 0x002fe20000000f00 */
[----:B------:R-:W-:Y:S01]  /*700b0*/  IMAD.MOV.U32 R3, RZ, RZ, R37 ;  /* 0x000000ffff037224 */ /* 0x000fe200078e0025 */
[----:B--2---:R-:W2:Y:S04]  /*700c0*/  LDL.LU R5, [R1+0x7a0] ;  /* 0x0007a00001057983 */ /* 0x004ea80000300800 */
[----:B-----5:R-:W5:Y:S04]  /*700d0*/  LDL.LU R37, [R1+0x7e0] ;  /* 0x0007e00001257983 */ /* 0x020f680000300800 */
[----:B------:R1:W-:Y:S01]  /*700e0*/  LDGSTS.E [R0+0x5400], [R2.64], P0 ;  /* 0x0540000002007fae */ /* 0x0003e2000812184c */
[----:B------:R-:W-:-:S02]  /*700f0*/  IADD3 R7, P1, R7, UR11, RZ ;  /* 0x0000000b07077c10 */ /* 0x000fc4000ff3e0ff */
[----:B------:R-:W-:-:S03]  /*70100*/  IADD3 R6, P2, R6, UR11, RZ ;  /* 0x0000000b06067c10 */ /* 0x000fc6000ff5e0ff */
[----:B------:R1:W-:Y:S02]  /*70110*/  STL [R1+0x620], R7 ;  /* 0x0006200701007387 */ /* 0x0003e40000100800 */
[----:B-1----:R-:W-:Y:S01]  /*70120*/  IMAD.MOV.U32 R2, RZ, RZ, R7 ;  /* 0x000000ffff027224 */ /* 0x002fe200078e0007 */
[----:B------:R-:W-:Y:S02]  /*70130*/  IADD3.X R42, R42, UR10, RZ, P1, !PT ;  /* 0x0000000a2a2a7c10 */ /* 0x000fe40008ffe4ff */
[----:B------:R-:W-:-:S03]  /*70140*/  IADD3.X R40, R40, UR10, RZ, P2, !PT ;  /* 0x0000000a28287c10 */ /* 0x000fc600097fe4ff */
[----:B------:R1:W-:Y:S01]  /*70150*/  STL [R1+0x61c], R42 ;  /* 0x00061c2a01007387 */ /* 0x0003e20000100800 */
[----:B------:R-:W-:-:S03]  /*70160*/  IMAD.MOV.U32 R3, RZ, RZ, R42 ;  /* 0x000000ffff037224 */ /* 0x000fc600078e002a */
[----:B------:R1:W-:Y:S04]  /*70170*/  STL [R1+0x660], R6 ;  /* 0x0006600601007387 */ /* 0x0003e80000100800 */
[----:B------:R-:W5:Y:S04]  /*70180*/  LDL.LU R7, [R1+0x79c] ;  /* 0x00079c0001077983 */ /* 0x000f680000300800 */
[----:B------:R1:W-:Y:S04]  /*70190*/  STL [R1+0x65c], R40 ;  /* 0x00065c2801007387 */ /* 0x0003e80000100800 */
[----:B------:R1:W-:Y:S04]  /*701a0*/  LDGSTS.E [R0+0x6400], [R2.64], P0 ;  /* 0x0640000002007fae */ /* 0x0003e8000812184c */
[----:B-1----:R-:W5:Y:S01]  /*701b0*/  LDL.LU R42, [R1+0x7dc] ;  /* 0x0007dc00012a7983 */ /* 0x002f620000300800 */
[----:B------:R-:W-:-:S02]  /*701c0*/  IMAD.MOV.U32 R2, RZ, RZ, R6 ;  /* 0x000000ffff027224 */ /* 0x000fc400078e0006 */
[----:B------:R-:W-:Y:S01]  /*701d0*/  IMAD.MOV.U32 R3, RZ, RZ, R40 ;  /* 0x000000ffff037224 */ /* 0x000fe200078e0028 */
[----:B------:R-:W5:Y:S01]  /*701e0*/  LDL.LU R6, [R1+0x820] ;  /* 0x0008200001067983 */ /* 0x000f620000300800 */
[----:B------:R-:W-:-:S03]  /*701f0*/  IADD3 R36, P1, R36, UR11, RZ ;  /* 0x0000000b24247c10 */ /* 0x000fc6000ff3e0ff */
[----:B------:R-:W5:Y:S04]  /*70200*/  LDL.LU R40, [R1+0x860] ;  /* 0x0008600001287983 */ /* 0x000f680000300800 */
[----:B------:R1:W-:Y:S01]  /*70210*/  STL [R1+0x6a0], R36 ;  /* 0x0006a02401007387 */ /* 0x0003e20000100800 */
[----:B------:R-:W-:-:S03]  /*70220*/  IADD3 R4, P2, R4, UR11, RZ ;  /* 0x0000000b04047c10 */ /* 0x000fc6000ff5e0ff */
[----:B------:R1:W-:Y:S01]  /*70230*/  LDGSTS.E [R0+0x7400], [R2.64], P0 ;  /* 0x0740000002007fae */ /* 0x0003e2000812184c */
[----:B----4-:R-:W-:Y:S02]  /*70240*/  IADD3.X R43, R43, UR10, RZ, P1, !PT ;  /* 0x0000000a2b2b7c10 */ /* 0x010fe40008ffe4ff */
[----:B------:R-:W-:-:S03]  /*70250*/  IADD3.X R38, R38, UR10, RZ, P2, !PT ;  /* 0x0000000a26267c10 */ /* 0x000fc600097fe4ff */
[----:B------:R4:W-:Y:S01]  /*70260*/  STL [R1+0x69c], R43 ;  /* 0x00069c2b01007387 */ /* 0x0009e20000100800 */
[----:B-1----:R-:W-:-:S03]  /*70270*/  MOV R2, R36 ;  /* 0x0000002400027202 */ /* 0x002fc60000000f00 */
[----:B------:R-:W-:Y:S04]  /*70280*/  STL [R1+0x6e0], R4 ;  /* 0x0006e00401007387 */ /* 0x000fe80000100800 */
[----:B------:R-:W5:Y:S01]  /*70290*/  LDL.LU R36, [R1+0x81c] ;  /* 0x00081c0001247983 */ /* 0x000f620000300800 */
[----:B------:R-:W-:-:S03]  /*702a0*/  IMAD.MOV.U32 R3, RZ, RZ, R43 ;  /* 0x000000ffff037224 */ /* 0x000fc600078e002b */
[----:B------:R1:W-:Y:S04]  /*702b0*/  STL [R1+0x6dc], R38 ;  /* 0x0006dc2601007387 */ /* 0x0003e80000100800 */
[----:B----4-:R-:W4:Y:S04]  /*702c0*/  LDL.LU R43, [R1+0x85c] ;  /* 0x00085c00012b7983 */ /* 0x010f280000300800 */
[----:B------:R1:W-:Y:S02]  /*702d0*/  LDGSTS.E [R0+0x8400], [R2.64], P0 ;  /* 0x0840000002007fae */ /* 0x0003e4000812184c */
[----:B-1----:R-:W-:-:S02]  /*702e0*/  IMAD.MOV.U32 R2, RZ, RZ, R4 ;  /* 0x000000ffff027224 */ /* 0x002fc400078e0004 */
[----:B------:R-:W-:Y:S02]  /*702f0*/  IMAD.MOV.U32 R3, RZ, RZ, R38 ;  /* 0x000000ffff037224 */ /* 0x000fe400078e0026 */
[----:B------:R-:W4:Y:S04]  /*70300*/  LDL.LU R38, [R1+0x8a0] ;  /* 0x0008a00001267983 */ /* 0x000f280000300800 */
[----:B------:R-:W4:Y:S04]  /*70310*/  LDL.LU R4, [R1+0x8fc] ;  /* 0x0008fc0001047983 */ /* 0x000f280000300800 */
[----:B------:R1:W-:Y:S01]  /*70320*/  LDGSTS.E [R0+0x9400], [R2.64], P0 ;  /* 0x0940000002007fae */ /* 0x0003e2000812184c */
[----:B---3--:R-:W-:-:S05]  /*70330*/  IADD3 R39, P1, R39, UR11, RZ ;  /* 0x0000000b27277c10 */ /* 0x008fca000ff3e0ff */
[----:B------:R-:W-:Y:S01]  /*70340*/  STL [R1+0x720], R39 ;  /* 0x0007202701007387 */ /* 0x000fe20000100800 */
[----:B------:R-:W-:Y:S02]  /*70350*/  IADD3 R74, P2, R74, UR11, RZ ;  /* 0x0000000b4a4a7c10 */ /* 0x000fe4000ff5e0ff */
[----:B------:R-:W-:Y:S02]  /*70360*/  IADD3.X R41, R41, UR10, RZ, P1, !PT ;  /* 0x0000000a29297c10 */ /* 0x000fe40008ffe4ff */
[----:B------:R-:W-:-:S03]  /*70370*/  IADD3.X R75, R75, UR10, RZ, P2, !PT ;  /* 0x0000000a4b4b7c10 */ /* 0x000fc600097fe4ff */
[----:B------:R3:W-:Y:S01]  /*70380*/  STL [R1+0x71c], R41 ;  /* 0x00071c2901007387 */ /* 0x0007e20000100800 */
[----:B-1----:R-:W-:-:S03]  /*70390*/  IMAD.MOV.U32 R3, RZ, RZ, R41 ;  /* 0x000000ffff037224 */ /* 0x002fc600078e0029 */
[----:B------:R-:W-:Y:S01]  /*703a0*/  STL [R1+0x760], R74 ;  /* 0x0007604a01007387 */ /* 0x000fe20000100800 */
[----:B------:R-:W-:-:S03]  /*703b0*/  IMAD.MOV.U32 R2, RZ, RZ, R39 ;  /* 0x000000ffff027224 */ /* 0x000fc600078e0027 */
[----:B---3--:R-:W3:Y:S04]  /*703c0*/  LDL.LU R41, [R1+0x89c] ;  /* 0x00089c0001297983 */ /* 0x008ee80000300800 */
[----:B------:R-:W-:Y:S04]  /*703d0*/  STL [R1+0x75c], R75 ;  /* 0x00075c4b01007387 */ /* 0x000fe80000100800 */
[----:B------:R-:W3:Y:S01]  /*703e0*/  LDL.LU R39, [R1+0x8f8] ;  /* 0x0008f80001277983 */ /* 0x000ee20000300800 */
[----:B--2---:R-:W-:-:S03]  /*703f0*/  IADD3 R5, P1, R5, UR11, RZ ;  /* 0x0000000b05057c10 */ /* 0x004fc6000ff3e0ff */
[----:B------:R1:W-:Y:S01]  /*70400*/  LDGSTS.E [R0+0xa400], [R2.64], P0 ;  /* 0x0a40000002007fae */ /* 0x0003e2000812184c */
[----:B-----5:R-:W-:-:S03]  /*70410*/  IADD3 R37, P2, R37, UR11, RZ ;  /* 0x0000000b25257c10 */ /* 0x020fc6000ff5e0ff */
[----:B------:R-:W-:Y:S01]  /*70420*/  STL [R1+0x7a0], R5 ;  /* 0x0007a00501007387 */ /* 0x000fe20000100800 */
[----:B-1----:R-:W-:Y:S01]  /*70430*/  MOV R2, R74 ;  /* 0x0000004a00027202 */ /* 0x002fe20000000f00 */
[----:B------:R-:W-:-:S05]  /*70440*/  IMAD.MOV.U32 R3, RZ, RZ, R75 ;  /* 0x000000ffff037224 */ /* 0x000fca00078e004b */
[----:B------:R1:W-:Y:S02]  /*70450*/  LDGSTS.E [R0+0xb400], [R2.64], P0 ;  /* 0x0b40000002007fae */ /* 0x0003e4000812184c */
[----:B-1----:R-:W-:Y:S01]  /*70460*/  IMAD.MOV.U32 R2, RZ, RZ, R5 ;  /* 0x000000ffff027224 */ /* 0x002fe200078e0005 */
[----:B------:R-:W-:-:S05]  /*70470*/  IADD3.X R7, R7, UR10, RZ, P1, !PT ;  /* 0x0000000a07077c10 */ /* 0x000fca0008ffe4ff */
[----:B------:R-:W-:Y:S01]  /*70480*/  IMAD.MOV.U32 R3, RZ, RZ, R7 ;  /* 0x000000ffff037224 */ /* 0x000fe200078e0007 */
[----:B------:R1:W-:Y:S04]  /*70490*/  STL [R1+0x79c], R7 ;  /* 0x00079c0701007387 */ /* 0x0003e80000100800 */
[----:B------:R-:W-:Y:S01]  /*704a0*/  STL [R1+0x7e0], R37 ;  /* 0x0007e02501007387 */ /* 0x000fe20000100800 */
[----:B------:R-:W-:-:S03]  /*704b0*/  IADD3.X R42, R42, UR10, RZ, P2, !PT ;  /* 0x0000000a2a2a7c10 */ /* 0x000fc600097fe4ff */
[----:B------:R2:W-:Y:S04]  /*704c0*/  LDGSTS.E [R0+0xc400], [R2.64], P0 ;  /* 0x0c40000002007fae */ /* 0x0005e8000812184c */
[----:B-1----:R-:W5:Y:S01]  /*704d0*/  LDL.LU R7, [R1+0x93c] ;  /* 0x00093c0001077983 */ /* 0x002f620000300800 */
[----:B------:R-:W-:-:S03]  /*704e0*/  IADD3 R6, P1, R6, UR11, RZ ;  /* 0x0000000b06067c10 */ /* 0x000fc6000ff3e0ff */
[----:B------:R1:W-:Y:S01]  /*704f0*/  STL [R1+0x7dc], R42 ;  /* 0x0007dc2a01007387 */ /* 0x0003e20000100800 */
[----:B--2---:R-:W-:-:S03]  /*70500*/  IMAD.MOV.U32 R2, RZ, RZ, R37 ;  /* 0x000000ffff027224 */ /* 0x004fc600078e0025 */
[----:B------:R-:W2:Y:S01]  /*70510*/  LDL.LU R5, [R1+0x97c] ;  /* 0x00097c0001057983 */ /* 0x000ea20000300800 */
[----:B------:R-:W-:Y:S01]  /*70520*/  IMAD.MOV.U32 R3, RZ, RZ, R42 ;  /* 0x000000ffff037224 */ /* 0x000fe200078e002a */
[----:B------:R-:W-:Y:S02]  /*70530*/  IADD3 R40, P2, R40, UR11, RZ ;  /* 0x0000000b28287c10 */ /* 0x000fe4000ff5e0ff */
[----:B-1----:R-:W2:Y:S04]  /*70540*/  LDL.LU R42, [R1+0x938] ;  /* 0x00093800012a7983 */ /* 0x002ea80000300800 */
[----:B------:R-:W2:Y:S04]  /*70550*/  LDL.LU R37, [R1+0x978] ;  /* 0x0009780001257983 */ /* 0x000ea80000300800 */
[----:B------:R1:W-:Y:S04]  /*70560*/  LDGSTS.E [R0+0xd400], [R2.64], P0 ;  /* 0x0d40000002007fae */ /* 0x0003e8000812184c */
[----:B------:R-:W-:Y:S01]  /*70570*/  STL [R1+0x820], R6 ;  /* 0x0008200601007387 */ /* 0x000fe20000100800 */
[----:B------:R-:W-:-:S02]  /*70580*/  IADD3.X R36, R36, UR10, RZ, P1, !PT ;  /* 0x0000000a24247c10 */ /* 0x000fc40008ffe4ff */
[----:B-1----:R-:W-:-:S03]  /*70590*/  MOV R2, R6 ;  /* 0x0000000600027202 */ /* 0x002fc60000000f00 */
[----:B------:R-:W-:Y:S01]  /*705a0*/  IMAD.MOV.U32 R3, RZ, RZ, R36 ;  /* 0x000000ffff037224 */ /* 0x000fe200078e0024 */
[----:B------:R1:W-:Y:S01]  /*705b0*/  STL [R1+0x81c], R36 ;  /* 0x00081c2401007387 */ /* 0x0003e20000100800 */
[----:B----4-:R-:W-:-:S03]  /*705c0*/  IADD3.X R43, R43, UR10, RZ, P2, !PT ;  /* 0x0000000a2b2b7c10 */ /* 0x010fc600097fe4ff */
[----:B------:R-:W-:Y:S04]  /*705d0*/  STL [R1+0x860], R40 ;  /* 0x0008602801007387 */ /* 0x000fe80000100800 */
[----:B------:R4:W-:Y:S04]  /*705e0*/  LDGSTS.E [R0+0xe400], [R2.64], P0 ;  /* 0x0e40000002007fae */ /* 0x0009e8000812184c */
[----:B-1----:R-:W2:Y:S04]  /*705f0*/  LDL.LU R36, [R1+0x9bc] ;  /* 0x0009bc0001247983 */ /* 0x002ea80000300800 */
[----:B------:R1:W-:Y:S04]  /*70600*/  STL [R1+0x85c], R43 ;  /* 0x00085c2b01007387 */ /* 0x0003e80000100800 */
[----:B------:R-:W2:Y:S01]  /*70610*/  LDL.LU R6, [R1+0x9fc] ;  /* 0x0009fc0001067983 */ /* 0x000ea20000300800 */
[----:B----4-:R-:W-:-:S03]  /*70620*/  IMAD.MOV.U32 R3, RZ, RZ, R43 ;  /* 0x000000ffff037224 */ /* 0x010fc600078e002b */
[----:B-1----:R-:W2:Y:S01]  /*70630*/  LDL.LU R43, [R1+0x9b8] ;  /* 0x0009b800012b7983 */ /* 0x002ea20000300800 */
[----:B------:R-:W-:-:S03]  /*70640*/  IMAD.MOV.U32 R2, RZ, RZ, R40 ;  /* 0x000000ffff027224 */ /* 0x000fc600078e0028 */
[----:B------:R-:W2:Y:S01]  /*70650*/  LDL.LU R40, [R1+0x9f8] ;  /* 0x0009f80001287983 */ /* 0x000ea20000300800 */
[----:B------:R-:W-:Y:S02]  /*70660*/  IADD3 R38, P1, R38, UR11, RZ ;  /* 0x0000000b26267c10 */ /* 0x000fe4000ff3e0ff */
[----:B------:R-:W-:Y:S01]  /*70670*/  IADD3 R4, P2, R4, UR11, RZ ;  /* 0x0000000b04047c10 */ /* 0x000fe2000ff5e0ff */
[----:B------:R1:W-:Y:S04]  /*70680*/  LDGSTS.E [R0+0xf400], [R2.64], P0 ;  /* 0x0f40000002007fae */ /* 0x0003e8000812184c */
[----:B------:R3:W-:Y:S01]  /*70690*/  STL [R1+0x8a0], R38 ;  /* 0x0008a02601007387 */ /* 0x0007e20000100800 */
[----:B-1----:R-:W-:Y:S01]  /*706a0*/  IMAD.MOV.U32 R2, RZ, RZ, R38 ;  /* 0x000000ffff027224 */ /* 0x002fe200078e0026 */
[----:B---3--:R-:W-:-:S05]  /*706b0*/  IADD3.X R41, R41, UR10, RZ, P1, !PT ;  /* 0x0000000a29297c10 */ /* 0x008fca0008ffe4ff */
        /* <DEDUP_REMOVED lines=10> */
[----:B-1----:R-:W-:Y:S01]  /*70760*/  MOV R2, R4 ;  /* 0x0000000400027202 */ /* 0x002fe20000000f00 */
[----:B------:R-:W-:Y:S01]  /*70770*/  IMAD.MOV.U32 R3, RZ, RZ, R39 ;  /* 0x000000ffff037224 */ /* 0x000fe200078e0027 */
[----:B---3--:R-:W3:Y:S04]  /*70780*/  LDL.LU R4, [R1+0xabc] ;  /* 0x000abc0001047983 */ /* 0x008ee80000300800 */
[----:B------:R-:W3:Y:S04]  /*70790*/  LDL.LU R39, [R1+0xafc] ;  /* 0x000afc0001277983 */ /* 0x000ee80000300800 */
[----:B------:R1:W-:Y:S01]  /*707a0*/  LDGSTS.E [R0+0x11400], [R2.64], P0 ;  /* 0x1140000002007fae */ /* 0x0003e2000812184c */
[----:B-----5:R-:W-:-:S05]  /*707b0*/  IADD3 R7, P1, R7, UR11, RZ ;  /* 0x0000000b07077c10 */ /* 0x020fca000ff3e0ff */
[----:B------:R5:W-:Y:S01]  /*707c0*/  STL [R1+0x93c], R7 ;  /* 0x00093c0701007387 */ /* 0x000be20000100800 */
[----:B--2---:R-:W-:Y:S02]  /*707d0*/  IADD3 R5, P2, R5, UR11, RZ ;  /* 0x0000000b05057c10 */ /* 0x004fe4000ff5e0ff */
[----:B------:R-:W-:Y:S01]  /*707e0*/  IADD3.X R42, R42, UR10, RZ, P1, !PT ;  /* 0x0000000a2a2a7c10 */ /* 0x000fe20008ffe4ff */
[----:B-1----:R-:W-:Y:S01]  /*707f0*/  IMAD.MOV.U32 R2, RZ, RZ, R7 ;  /* 0x000000ffff027224 */ /* 0x002fe200078e0007 */
[----:B------:R-:W-:-:S03]  /*70800*/  IADD3.X R37, R37, UR10, RZ, P2, !PT ;  /* 0x0000000a25257c10 */ /* 0x000fc600097fe4ff */
[----:B------:R1:W-:Y:S01]  /*70810*/  STL [R1+0x938], R42 ;  /* 0x0009382a01007387 */ /* 0x0003e20000100800 */
[----:B------:R-:W-:-:S03]  /*70820*/  IMAD.MOV.U32 R3, RZ, RZ, R42 ;  /* 0x000000ffff037224 */ /* 0x000fc600078e002a */
[----:B------:R2:W-:Y:S04]  /*70830*/  STL [R1+0x97c], R5 ;  /* 0x00097c0501007387 */ /* 0x0005e80000100800 */
[----:B-----5:R-:W5:Y:S04]  /*70840*/  LDL.LU R7, [R1+0xab8] ;  /* 0x000ab80001077983 */ /* 0x020f680000300800 */
[----:B------:R2:W-:Y:S04]  /*70850*/  STL [R1+0x978], R37 ;  /* 0x0009782501007387 */ /* 0x0005e80000100800 */
[----:B------:R2:W-:Y:S04]  /*70860*/  LDGSTS.E [R0+0x12400], [R2.64], P0 ;  /* 0x1240000002007fae */ /* 0x0005e8000812184c */
[----:B-1----:R-:W5:Y:S01]  /*70870*/  LDL.LU R42, [R1+0xaf8] ;  /* 0x000af800012a7983 */ /* 0x002f620000300800 */
[----:B--2---:R-:W-:Y:S01]  /*70880*/  IMAD.MOV.U32 R2, RZ, RZ, R5 ;  /* 0x000000ffff027224 */ /* 0x004fe200078e0005 */
[----:B------:R-:W-:Y:S01]  /*70890*/  IADD3 R36, P1, R36, UR11, RZ ;  /* 0x0000000b24247c10 */ /* 0x000fe2000ff3e0ff */
[----:B------:R-:W-:Y:S01]  /*708a0*/  IMAD.MOV.U32 R3, RZ, RZ, R37 ;  /* 0x000000ffff037224 */ /* 0x000fe200078e0025 */
[----:B------:R-:W2:Y:S04]  /*708b0*/  LDL.LU R5, [R1+0xb3c] ;  /* 0x000b3c0001057983 */ /* 0x000ea80000300800 */
[----:B------:R-:W2:Y:S01]  /*708c0*/  LDL.LU R37, [R1+0xb7c] ;  /* 0x000b7c0001257983 */ /* 0x000ea20000300800 */
[----:B------:R-:W-:-:S03]  /*708d0*/  IADD3 R6, P2, R6, UR11, RZ ;  /* 0x0000000b06067c10 */ /* 0x000fc6000ff5e0ff */
[----:B------:R1:W-:Y:S01]  /*708e0*/  STL [R1+0x9bc], R36 ;  /* 0x0009bc2401007387 */ /* 0x0003e20000100800 */
[----:B------:R-:W-:-:S03]  /*708f0*/  IADD3.X R43, R43, UR10, RZ, P1, !PT ;  /* 0x0000000a2b2b7c10 */ /* 0x000fc60008ffe4ff */
[----:B------:R1:W-:Y:S01]  /*70900*/  LDGSTS.E [R0+0x13400], [R2.64], P0 ;  /* 0x1340000002007fae */ /* 0x0003e2000812184c */
[----:B------:R-:W-:-:S03]  /*70910*/  IADD3.X R40, R40, UR10, RZ, P2, !PT ;  /* 0x0000000a28287c10 */ /* 0x000fc600097fe4ff */
[----:B------:R1:W-:Y:S04]  /*70920*/  STL [R1+0x9b8], R43 ;  /* 0x0009b82b01007387 */ /* 0x0003e80000100800 */
[----:B------:R-:W-:Y:S01]  /*70930*/  STL [R1+0x9fc], R6 ;  /* 0x0009fc0601007387 */ /* 0x000fe20000100800 */
[----:B-1----:R-:W-:-:S03]  /*70940*/  MOV R2, R36 ;  /* 0x0000002400027202 */ /* 0x002fc60000000f00 */
[----:B------:R-:W2:Y:S01]  /*70950*/  LDL.LU R36, [R1+0xb38] ;  /* 0x000b380001247983 */ /* 0x000ea20000300800 */
[----:B------:R-:W-:-:S03]  /*70960*/  IMAD.MOV.U32 R3, RZ, RZ, R43 ;  /* 0x000000ffff037224 */ /* 0x000fc600078e002b */
[----:B------:R1:W-:Y:S04]  /*70970*/  STL [R1+0x9f8], R40 ;  /* 0x0009f82801007387 */ /* 0x0003e80000100800 */
[----:B------:R-:W2:Y:S04]  /*70980*/  LDL.LU R43, [R1+0xb78] ;  /* 0x000b7800012b7983 */ /* 0x000ea80000300800 */
[----:B------:R1:W-:Y:S02]  /*70990*/  LDGSTS.E [R0+0x14400], [R2.64], P0 ;  /* 0x1440000002007fae */ /* 0x0003e4000812184c */
[----:B-1----:R-:W-:-:S02]  /*709a0*/  IMAD.MOV.U32 R2, RZ, RZ, R6 ;  /* 0x000000ffff027224 */ /* 0x002fc400078e0006 */
[----:B------:R-:W-:Y:S02]  /*709b0*/  IMAD.MOV.U32 R3, RZ, RZ, R40 ;  /* 0x000000ffff037224 */ /* 0x000fe400078e0028 */
[----:B------:R-:W2:Y:S04]  /*709c0*/  LDL.LU R40, [R1+0xbbc] ;  /* 0x000bbc0001287983 */ /* 0x000ea80000300800 */
[----:B------:R-:W2:Y:S04]  /*709d0*/  LDL.LU R6, [R1+0xbfc] ;  /* 0x000bfc0001067983 */ /* 0x000ea80000300800 */
[----:B------:R1:W-:Y:S01]  /*709e0*/  LDGSTS.E [R0+0x15400], [R2.64], P0 ;  /* 0x1540000002007fae */ /* 0x0003e2000812184c */
[----:B----4-:R-:W-:-:S05]  /*709f0*/  IADD3 R38, P1, R38, UR11, RZ ;  /* 0x0000000b26267c10 */ /* 0x010fca000ff3e0ff */
        /* <DEDUP_REMOVED lines=8> */
[----:B----4-:R-:W4:Y:S04]  /*70a80*/  LDL.LU R41, [R1+0xbb8] ;  /* 0x000bb80001297983 */ /* 0x010f280000300800 */
[----:B------:R-:W-:Y:S04]  /*70a90*/  STL [R1+0xa78], R75 ;  /* 0x000a784b01007387 */ /* 0x000fe80000100800 */
[----:B------:R-:W4:Y:S01]  /*70aa0*/  LDL.LU R38, [R1+0xbf8] ;  /* 0x000bf80001267983 */ /* 0x000f220000300800 */
[----:B---3--:R-:W-:-:S03]  /*70ab0*/  IADD3 R4, P1, R4, UR11, RZ ;  /* 0x0000000b04047c10 */ /* 0x008fc6000ff3e0ff */
[----:B------:R1:W-:Y:S01]  /*70ac0*/  LDGSTS.E [R0+0x16400], [R2.64], P0 ;  /* 0x1640000002007fae */ /* 0x0003e2000812184c */
[----:B------:R-:W-:-:S03]  /*70ad0*/  IADD3 R39, P2, R39, UR11, RZ ;  /* 0x0000000b27277c10 */ /* 0x000fc6000ff5e0ff */
[----:B------:R-:W-:Y:S01]  /*70ae0*/  STL [R1+0xabc], R4 ;  /* 0x000abc0401007387 */ /* 0x000fe20000100800 */
[----:B-1----:R-:W-:Y:S01]  /*70af0*/  MOV R2, R74 ;  /* 0x0000004a00027202 */ /* 0x002fe20000000f00 */
[----:B------:R-:W-:-:S05]  /*70b00*/  IMAD.MOV.U32 R3, RZ, RZ, R75 ;  /* 0x000000ffff037224 */ /* 0x000fca00078e004b */
[----:B------:R1:W-:Y:S02]  /*70b10*/  LDGSTS.E [R0+0x17400], [R2.64], P0 ;  /* 0x1740000002007fae */ /* 0x0003e4000812184c */
[----:B-1----:R-:W-:Y:S01]  /*70b20*/  IMAD.MOV.U32 R2, RZ, RZ, R4 ;  /* 0x000000ffff027224 */ /* 0x002fe200078e0004 */
[----:B-----5:R-:W-:-:S05]  /*70b30*/  IADD3.X R7, R7, UR10, RZ, P1, !PT ;  /* 0x0000000a07077c10 */ /* 0x020fca0008ffe4ff */
[----:B------:R-:W-:Y:S01]  /*70b40*/  IMAD.MOV.U32 R3, RZ, RZ, R7 ;  /* 0x000000ffff037224 */ /* 0x000fe200078e0007 */
[----:B------:R1:W-:Y:S04]  /*70b50*/  STL [R1+0xab8], R7 ;  /* 0x000ab80701007387 */ /* 0x0003e80000100800 */
[----:B------:R-:W-:Y:S01]  /*70b60*/  STL [R1+0xafc], R39 ;  /* 0x000afc2701007387 */ /* 0x000fe20000100800 */
[----:B------:R-:W-:-:S03]  /*70b70*/  IADD3.X R42, R42, UR10, RZ, P2, !PT ;  /* 0x0000000a2a2a7c10 */ /* 0x000fc600097fe4ff */
[----:B------:R3:W-:Y:S04]  /*70b80*/  LDGSTS.E [R0+0x18400], [R2.64], P0 ;  /* 0x1840000002007fae */ /* 0x0007e8000812184c */
[----:B-1----:R-:W5:Y:S04]  /*70b90*/  LDL.LU R7, [R1+0xc3c] ;  /* 0x000c3c0001077983 */ /* 0x002f680000300800 */
[----:B------:R1:W-:Y:S01]  /*70ba0*/  STL [R1+0xaf8], R42 ;  /* 0x000af82a01007387 */ /* 0x0003e20000100800 */
[----:B--2---:R-:W-:-:S03]  /*70bb0*/  IADD3 R5, P1, R5, UR11, RZ ;  /* 0x0000000b05057c10 */ /* 0x004fc6000ff3e0ff */
[----:B------:R-:W2:Y:S01]  /*70bc0*/  LDL.LU R4, [R1+0xc7c] ;  /* 0x000c7c0001047983 */ /* 0x000ea20000300800 */
[----:B---3--:R-:W-:Y:S02]  /*70bd0*/  IMAD.MOV.U32 R2, RZ, RZ, R39 ;  /* 0x000000ffff027224 */ /* 0x008fe400078e0027 */
[----:B------:R-:W-:Y:S01]  /*70be0*/  IMAD.MOV.U32 R3, RZ, RZ, R42 ;  /* 0x000000ffff037224 */ /* 0x000fe200078e002a */
[----:B------:R-:W-:Y:S01]  /*70bf0*/  IADD3 R37, P2, R37, UR11, RZ ;  /* 0x0000000b25257c10 */ /* 0x000fe2000ff5e0ff */
        /* <DEDUP_REMOVED lines=8> */
[----:B------:R-:W-:-:S03]  /*70c80*/  IADD3.X R43, R43, UR10, RZ, P2, !PT ;  /* 0x0000000a2b2b7c10 */ /* 0x000fc600097fe4ff */
[----:B------:R-:W-:Y:S04]  /*70c90*/  STL [R1+0xb7c], R37 ;  /* 0x000b7c2501007387 */ /* 0x000fe80000100800 */
[----:B------:R1:W-:Y:S04]  /*70ca0*/  LDGSTS.E [R0+0x1a400], [R2.64], P0 ;  /* 0x1a40000002007fae */ /* 0x0003e8000812184c */
[----:B-1----:R-:W2:Y:S04]  /*70cb0*/  LDL.LU R36, [R1+0xcbc] ;  /* 0x000cbc0001247983 */ /* 0x002ea80000300800 */
[----:B------:R1:W-:Y:S04]  /*70cc0*/  STL [R1+0xb78], R43 ;  /* 0x000b782b01007387 */ /* 0x0003e80000100800 */
[----:B------:R-:W2:Y:S01]  /*70cd0*/  LDL.LU R5, [R1+0xcfc] ;  /* 0x000cfc0001057983 */ /* 0x000ea20000300800 */
[----:B------:R-:W-:-:S03]  /*70ce0*/  IMAD.MOV.U32 R3, RZ, RZ, R43 ;  /* 0x000000ffff037224 */ /* 0x000fc600078e002b */
        /* <DEDUP_REMOVED lines=8> */
[----:B----4-:R-:W-:-:S05]  /*70d70*/  IADD3.X R41, R41, UR10, RZ, P1, !PT ;  /* 0x0000000a29297c10 */ /* 0x010fca0008ffe4ff */
[----:B------:R1:W-:Y:S01]  /*70d80*/  STL [R1+0xbb8], R41 ;  /* 0x000bb82901007387 */ /* 0x0003e20000100800 */
[----:B------:R-:W-:-:S03]  /*70d90*/  IADD3.X R38, R38, UR10, RZ, P2, !PT ;  /* 0x0000000a26267c10 */ /* 0x000fc600097fe4ff */
[----:B------:R4:W-:Y:S01]  /*70da0*/  STL [R1+0xbfc], R6 ;  /* 0x000bfc0601007387 */ /* 0x0009e20000100800 */
[----:B------:R-:W-:-:S03]  /*70db0*/  IMAD.MOV.U32 R3, RZ, RZ, R41 ;  /* 0x000000ffff037224 */ /* 0x000fc600078e0029 */
[----:B------:R-:W3:Y:S04]  /*70dc0*/  LDL.LU R40, [R1+0xd3c] ;  /* 0x000d3c0001287983 */ /* 0x000ee80000300800 */
[----:B------:R4:W-:Y:S04]  /*70dd0*/  STL [R1+0xbf8], R38 ;  /* 0x000bf82601007387 */ /* 0x0009e80000100800 */
[----:B------:R-:W3:Y:S04]  /*70de0*/  LDL.LU R74, [R1+0xd7c] ;  /* 0x000d7c00014a7983 */ /* 0x000ee80000300800 */
[----:B-1----:R-:W3:Y:S04]  /*70df0*/  LDL.LU R41, [R1+0xd38] ;  /* 0x000d380001297983 */ /* 0x002ee80000300800 */
[----:B------:R-:W3:Y:S04]  /*70e00*/  LDL.LU R75, [R1+0xd78] ;  /* 0x000d7800014b7983 */ /* 0x000ee80000300800 */
[----:B------:R1:W-:Y:S02]  /*70e10*/  LDGSTS.E [R0+0x1c400], [R2.64], P0 ;  /* 0x1c40000002007fae */ /* 0x0003e4000812184c */
[----:B-1----:R-:W-:Y:S01]  /*70e20*/  MOV R2, R6 ;  /* 0x0000000600027202 */ /* 0x002fe20000000f00 */
[----:B------:R-:W-:Y:S01]  /*70e30*/  IMAD.MOV.U32 R3, RZ, RZ, R38 ;  /* 0x000000ffff037224 */ /* 0x000fe200078e0026 */
[----:B----4-:R-:W4:Y:S04]  /*70e40*/  LDL.LU R6, [R1+0xdbc] ;  /* 0x000dbc0001067983 */ /* 0x010f280000300800 */
[----:B------:R-:W4:Y:S04]  /*70e50*/  LDL.LU R38, [R1+0xdfc] ;  /* 0x000dfc0001267983 */ /* 0x000f280000300800 */
        /* <DEDUP_REMOVED lines=14> */
[----:B--2---:R-:W-:-:S02]  /*70f40*/  IMAD.MOV.U32 R2, RZ, RZ, R4 ;  /* 0x000000ffff027224 */ /* 0x004fc400078e0004 */
[----:B------:R-:W-:Y:S01]  /*70f50*/  IMAD.MOV.U32 R3, RZ, RZ, R39 ;  /* 0x000000ffff037224 */ /* 0x000fe200078e0027 */
[----:B------:R-:W2:Y:S01]  /*70f60*/  LDL.LU R4, [R1+0xe3c] ;  /* 0x000e3c0001047983 */ /* 0x000ea20000300800 */
[----:B------:R-:W-:-:S03]  /*70f70*/  IADD3 R36, P1, R36, UR11, RZ ;  /* 0x0000000b24247c10 */ /* 0x000fc6000ff3e0ff */
[----:B------:R-:W2:Y:S04]  /*70f80*/  LDL.LU R39, [R1+0xe7c] ;  /* 0x000e7c0001277983 */ /* 0x000ea80000300800 */
[----:B------:R1:W-:Y:S01]  /*70f90*/  STL [R1+0xcbc], R36 ;  /* 0x000cbc2401007387 */ /* 0x0003e20000100800 */
[----:B------:R-:W-:-:S03]  /*70fa0*/  IADD3 R5, P2, R5, UR11, RZ ;  /* 0x0000000b05057c10 */ /* 0x000fc6000ff5e0ff */
[----:B------:R1:W-:Y:S01]  /*70fb0*/  LDGSTS.E [R0+0x1f400], [R2.64], P0 ;  /* 0x1f40000002007fae */ /* 0x0003e2000812184c */
[----:B------:R-:W-:Y:S02]  /*70fc0*/  IADD3.X R43, R43, UR10, RZ, P1, !PT ;  /* 0x0000000a2b2b7c10 */ /* 0x000fe40008ffe4ff */
[----:B------:R-:W-:-:S03]  /*70fd0*/  IADD3.X R37, R37, UR10, RZ, P2, !PT ;  /* 0x0000000a25257c10 */ /* 0x000fc600097fe4ff */
[----:B------:R1:W-:Y:S02]  /*70fe0*/  STL [R1+0xcb8], R43 ;  /* 0x000cb82b01007387 */ /* 0x0003e40000100800 */
[----:B-1----:R-:W-:Y:S02]  /*70ff0*/  MOV R2, R36 ;  /* 0x0000002400027202 */ /* 0x002fe40000000f00 */
[----:B------:R-:W-:Y:S04]  /*71000*/  STL [R1+0xcfc], R5 ;  /* 0x000cfc0501007387 */ /* 0x000fe80000100800 */
        /* <DEDUP_REMOVED lines=22> */
[----:B----4-:R-:W-:-:S03]  /*71170*/  IADD3 R6, P1, R6, UR11, RZ ;  /* 0x0000000b06067c10 */ /* 0x010fc6000ff3e0ff */
        /* <DEDUP_REMOVED lines=13> */
[----:B-1----:R-:W5:Y:S01]  /*71250*/  LDL.LU R7, [R1+0xf3c] ;  /* 0x000f3c0001077983 */ /* 0x002f620000300800 */
[----:B--2---:R-:W-:-:S03]  /*71260*/  IADD3 R4, P1, R4, UR11, RZ ;  /* 0x0000000b04047c10 */ /* 0x004fc6000ff3e0ff */
[----:B------:R1:W-:Y:S01]  /*71270*/  STL [R1+0xdf8], R42 ;  /* 0x000df82a01007387 */ /* 0x0003e20000100800 */
[----:B----4-:R-:W-:-:S03]  /*71280*/  IMAD.MOV.U32 R2, RZ, RZ, R38 ;  /* 0x000000ffff027224 */ /* 0x010fc600078e0026 */
        /* <DEDUP_REMOVED lines=137> */
[----:B------:R4:W-:Y:S04]  /*71b20*/  STL [R1+0x11fc], R4 ;  /* 0x0011fc0401007387 */ /* 0x0009e80000100800 */
[----:B------:R-:W3:Y:S04]  /*71b30*/  LDL.LU R74, [R1+0x133c] ;  /* 0x00133c00014a7983 */ /* 0x000ee80000300800 */
[----:B------:R1:W-:Y:S04]  /*71b40*/  STL [R1+0x11f8], R37 ;  /* 0x0011f82501007387 */ /* 0x0003e80000100800 */
[----:B------:R-:W3:Y:S04]  /*71b50*/  LDL.LU R39, [R1+0x137c] ;  /* 0x00137c0001277983 */ /* 0x000ee80000300800 */
[----:B------:R-:W3:Y:S01]  /*71b60*/  LDL.LU R75, [R1+0x1338] ;  /* 0x00133800014b7983 */ /* 0x000ee20000300800 */
[----:B------:R-:W-:-:S03]  /*71b70*/  IMAD.MOV.U32 R3, RZ, RZ, R41 ;  /* 0x000000ffff037224 */ /* 0x000fc600078e0029 */
[----:B-1----:R-:W3:Y:S04]  /*71b80*/  LDL.LU R41, [R1+0x1378] ;  /* 0x0013780001297983 */ /* 0x002ee80000300800 */
        /* <DEDUP_REMOVED lines=10> */
[----:B-1----:R-:W-:-:S04]  /*71c30*/  IMAD.MOV.U32 R2, RZ, RZ, R7 ;  /* 0x000000ffff027224 */ /* 0x002fc800078e0007 */
[----:B------:R1:W-:Y:S01]  /*71c40*/  STL [R1+0x1238], R42 ;  /* 0x0012382a01007387 */ /* 0x0003e20000100800 */
[----:B------:R-:W-:Y:S01]  /*71c50*/  IMAD.MOV.U32 R3, RZ, RZ, R42 ;  /* 0x000000ffff037224 */ /* 0x000fe200078e002a */
[----:B------:R-:W-:Y:S02]  /*71c60*/  IADD3.X R40, R40, UR10, RZ, P2, !PT ;  /* 0x0000000a28287c10 */ /* 0x000fe400097fe4ff */
[----:B------:R2:W-:Y:S04]  /*71c70*/  STL [R1+0x127c], R5 ;  /* 0x00127c0501007387 */ /* 0x0005e80000100800 */
[----:B-----5:R-:W5:Y:S04]  /*71c80*/  LDL.LU R7, [R1+0x13b8] ;  /* 0x0013b80001077983 */ /* 0x020f680000300800 */
[----:B------:R2:W-:Y:S04]  /*71c90*/  LDGSTS.E [R0+0x36400], [R2.64], P0 ;  /* 0x3640000002007fae */ /* 0x0005e8000812184c */
[----:B------:R2:W-:Y:S04]  /*71ca0*/  STL [R1+0x1278], R40 ;  /* 0x0012782801007387 */ /* 0x0005e80000100800 */
[----:B-1----:R-:W5:Y:S01]  /*71cb0*/  LDL.LU R42, [R1+0x13f8] ;  /* 0x0013f800012a7983 */ /* 0x002f620000300800 */
[----:B--2---:R-:W-:-:S02]  /*71cc0*/  IMAD.MOV.U32 R2, RZ, RZ, R5 ;  /* 0x000000ffff027224 */ /* 0x004fc400078e0005 */
[----:B------:R-:W-:Y:S01]  /*71cd0*/  IMAD.MOV.U32 R3, RZ, RZ, R40 ;  /* 0x000000ffff037224 */ /* 0x000fe200078e0028 */
[----:B------:R-:W2:Y:S04]  /*71ce0*/  LDL.LU R5, [R1+0x143c] ;  /* 0x00143c0001057983 */ /* 0x000ea80000300800 */
[----:B------:R-:W2:Y:S01]  /*71cf0*/  LDL.LU R40, [R1+0x147c] ;  /* 0x00147c0001287983 */ /* 0x000ea20000300800 */
[----:B------:R-:W-:-:S03]  /*71d00*/  IADD3 R36, P1, R36, UR11, RZ ;  /* 0x0000000b24247c10 */ /* 0x000fc6000ff3e0ff */
[----:B------:R1:W-:Y:S04]  /*71d10*/  LDGSTS.E [R0+0x37400], [R2.64], P0 ;  /* 0x3740000002007fae */ /* 0x0003e8000812184c */
[----:B------:R1:W-:Y:S01]  /*71d20*/  STL [R1+0x12bc], R36 ;  /* 0x0012bc2401007387 */ /* 0x0003e20000100800 */
[----:B------:R-:W-:Y:S02]  /*71d30*/  IADD3 R6, P2, R6, UR11, RZ ;  /* 0x0000000b06067c10 */ /* 0x000fe4000ff5e0ff */
[----:B------:R-:W-:Y:S02]  /*71d40*/  IADD3.X R43, R43, UR10, RZ, P1, !PT ;  /* 0x0000000a2b2b7c10 */ /* 0x000fe40008ffe4ff */
[----:B-1----:R-:W-:Y:S02]  /*71d50*/  MOV R2, R36 ;  /* 0x0000002400027202 */ /* 0x002fe40000000f00 */
[----:B------:R-:W-:Y:S01]  /*71d60*/  IADD3.X R38, R38, UR10, RZ, P2, !PT ;  /* 0x0000000a26267c10 */ /* 0x000fe200097fe4ff */
[----:B------:R1:W-:Y:S04]  /*71d70*/  STL [R1+0x12b8], R43 ;  /* 0x0012b82b01007387 */ /* 0x0003e80000100800 */
[----:B------:R1:W-:Y:S04]  /*71d80*/  STL [R1+0x12fc], R6 ;  /* 0x0012fc0601007387 */ /* 0x0003e80000100800 */
[----:B------:R-:W2:Y:S01]  /*71d90*/  LDL.LU R36, [R1+0x1438] ;  /* 0x0014380001247983 */ /* 0x000ea20000300800 */
[----:B------:R-:W-:-:S03]  /*71da0*/  IMAD.MOV.U32 R3, RZ, RZ, R43 ;  /* 0x000000ffff037224 */ /* 0x000fc600078e002b */
[----:B------:R1:W-:Y:S04]  /*71db0*/  STL [R1+0x12f8], R38 ;  /* 0x0012f82601007387 */ /* 0x0003e80000100800 */
[----:B-1----:R-:W2:Y:S04]  /*71dc0*/  LDL.LU R43, [R1+0x1478] ;  /* 0x00147800012b7983 */ /* 0x002ea80000300800 */
[----:B------:R1:W-:Y:S02]  /*71dd0*/  LDGSTS.E [R0+0x38400], [R2.64], P0 ;  /* 0x3840000002007fae */ /* 0x0003e4000812184c */
[----:B-1----:R-:W-:-:S02]  /*71de0*/  IMAD.MOV.U32 R2, RZ, RZ, R6 ;  /* 0x000000ffff027224 */ /* 0x002fc400078e0006 */
[----:B------:R-:W-:Y:S01]  /*71df0*/  IMAD.MOV.U32 R3, RZ, RZ, R38 ;  /* 0x000000ffff037224 */ /* 0x000fe200078e0026 */
[----:B------:R-:W2:Y:S04]  /*71e00*/  LDL.LU R6, [R1+0x4a8] ;  /* 0x0004a80001067983 */ /* 0x000ea80000300800 */
[----:B------:R1:W-:Y:S04]  /*71e10*/  LDGSTS.E [R0+0x39400], [R2.64], P0 ;  /* 0x3940000002007fae */ /* 0x0003e8000812184c */
[----:B------:R-:W2:Y:S01]  /*71e20*/  LDL.LU R38, [R1+0x4e8] ;  /* 0x0004e80001267983 */ /* 0x000ea20000300800 */
[----:B---3--:R-:W-:-:S05]  /*71e30*/  IADD3 R74, P1, R74, UR11, RZ ;  /* 0x0000000b4a4a7c10 */ /* 0x008fca000ff3e0ff */
[----:B-1----:R-:W-:Y:S01]  /*71e40*/  IMAD.MOV.U32 R2, RZ, RZ, R74 ;  /* 0x000000ffff027224 */ /* 0x002fe200078e004a */
[----:B------:R-:W-:Y:S02]  /*71e50*/  IADD3 R39, P2, R39, UR11, RZ ;  /* 0x0000000b27277c10 */ /* 0x000fe4000ff5e0ff */
[----:B------:R-:W-:Y:S01]  /*71e60*/  IADD3.X R75, R75, UR10, RZ, P1, !PT ;  /* 0x0000000a4b4b7c10 */ /* 0x000fe20008ffe4ff */
[----:B------:R-:W-:Y:S01]  /*71e70*/  STL [R1+0x133c], R74 ;  /* 0x00133c4a01007387 */ /* 0x000fe20000100800 */
[----:B------:R-:W-:-:S03]  /*71e80*/  IADD3.X R41, R41, UR10, RZ, P2, !PT ;  /* 0x0000000a29297c10 */ /* 0x000fc600097fe4ff */
[----:B------:R-:W-:Y:S01]  /*71e90*/  IMAD.MOV.U32 R3, RZ, RZ, R75 ;  /* 0x000000ffff037224 */ /* 0x000fe200078e004b */
[----:B------:R-:W-:Y:S04]  /*71ea0*/  STL [R1+0x1338], R75 ;  /* 0x0013384b01007387 */ /* 0x000fe80000100800 */
[----:B------:R1:W-:Y:S04]  /*71eb0*/  STL [R1+0x137c], R39 ;  /* 0x00137c2701007387 */ /* 0x0003e80000100800 */
[----:B------:R3:W-:Y:S04]  /*71ec0*/  LDGSTS.E [R0+0x3a400], [R2.64], P0 ;  /* 0x3a40000002007fae */ /* 0x0007e8000812184c */
[----:B------:R1:W-:Y:S01]  /*71ed0*/  STL [R1+0x1378], R41 ;  /* 0x0013782901007387 */ /* 0x0003e20000100800 */
[----:B---3--:R-:W-:-:S03]  /*71ee0*/  MOV R2, R39 ;  /* 0x0000002700027202 */ /* 0x008fc60000000f00 */
[----:B-1----:R-:W3:Y:S01]  /*71ef0*/  LDL.LU R39, [R1+0x4a4] ;  /* 0x0004a40001277983 */ /* 0x002ee20000300800 */
[----:B------:R-:W-:Y:S01]  /*71f00*/  IMAD.MOV.U32 R3, RZ, RZ, R41 ;  /* 0x000000ffff037224 */ /* 0x000fe200078e0029 */
[----:B----4-:R-:W-:Y:S02]  /*71f10*/  IADD3 R4, P1, R4, UR11, RZ ;  /* 0x0000000b04047c10 */ /* 0x010fe4000ff3e0ff */
[----:B------:R-:W4:Y:S01]  /*71f20*/  LDL.LU R41, [R1+0x4e4] ;  /* 0x0004e40001297983 */ /* 0x000f220000300800 */
[----:B------:R-:W-:-:S03]  /*71f30*/  IADD3 R37, P2, R37, UR11, RZ ;  /* 0x0000000b25257c10 */ /* 0x000fc6000ff5e0ff */
[----:B------:R1:W-:Y:S04]  /*71f40*/  LDGSTS.E [R0+0x3b400], [R2.64], P0 ;  /* 0x3b40000002007fae */ /* 0x0003e8000812184c */
[----:B------:R5:W-:Y:S01]  /*71f50*/  STL [R1+0x13bc], R4 ;  /* 0x0013bc0401007387 */ /* 0x000be20000100800 */
[----:B-1----:R-:W-:Y:S01]  /*71f60*/  IMAD.MOV.U32 R2, RZ, RZ, R4 ;  /* 0x000000ffff027224 */ /* 0x002fe200078e0004 */
[----:B-----5:R-:W-:-:S05]  /*71f70*/  IADD3.X R7, R7, UR10, RZ, P1, !PT ;  /* 0x0000000a07077c10 */ /* 0x020fca0008ffe4ff */
[----:B------:R-:W-:Y:S01]  /*71f80*/  IMAD.MOV.U32 R3, RZ, RZ, R7 ;  /* 0x000000ffff037224 */ /* 0x000fe200078e0007 */
[----:B------:R1:W-:Y:S04]  /*71f90*/  STL [R1+0x13b8], R7 ;  /* 0x0013b80701007387 */ /* 0x0003e80000100800 */
[----:B------:R5:W-:Y:S01]  /*71fa0*/  STL [R1+0x13fc], R37 ;  /* 0x0013fc2501007387 */ /* 0x000be20000100800 */
[----:B------:R-:W-:-:S03]  /*71fb0*/  IADD3.X R42, R42, UR10, RZ, P2, !PT ;  /* 0x0000000a2a2a7c10 */ /* 0x000fc600097fe4ff */
[----:B------:R-:W4:Y:S04]  /*71fc0*/  LDL.LU R4, [R1+0x528] ;  /* 0x0005280001047983 */ /* 0x000f280000300800 */
[----:B------:R2:W-:Y:S02]  /*71fd0*/  LDGSTS.E [R0+0x3c400], [R2.64], P0 ;  /* 0x3c40000002007fae */ /* 0x0005e4000812184c */
[----:B--2---:R-:W-:Y:S02]  /*71fe0*/  IADD3 R5, P1, R5, UR11, RZ ;  /* 0x0000000b05057c10 */ /* 0x004fe4000ff3e0ff */
[----:B------:R2:W-:Y:S01]  /*71ff0*/  STL [R1+0x13f8], R42 ;  /* 0x0013f82a01007387 */ /* 0x0005e20000100800 */
[----:B------:R-:W-:-:S03]  /*72000*/  IADD3 R40, P2, R40, UR11, RZ ;  /* 0x0000000b28287c10 */ /* 0x000fc6000ff5e0ff */
[----:B-1----:R-:W4:Y:S01]  /*72010*/  LDL.LU R7, [R1+0x568] ;  /* 0x0005680001077983 */ /* 0x002f220000300800 */
[----:B------:R-:W-:Y:S02]  /*72020*/  IMAD.MOV.U32 R2, RZ, RZ, R37 ;  /* 0x000000ffff027224 */ /* 0x000fe400078e0025 */
[----:B------:R-:W-:Y:S01]  /*72030*/  IMAD.MOV.U32 R3, RZ, RZ, R42 ;  /* 0x000000ffff037224 */ /* 0x000fe200078e002a */
[----:B-----5:R-:W5:Y:S04]  /*72040*/  LDL.LU R37, [R1+0x524] ;  /* 0x0005240001257983 */ /* 0x020f680000300800 */
[----:B--2---:R-:W2:Y:S04]  /*72050*/  LDL.LU R42, [R1+0x564] ;  /* 0x00056400012a7983 */ /* 0x004ea80000300800 */
        /* <DEDUP_REMOVED lines=12> */
[----:B------:R-:W-:-:S02]  /*72120*/  IMAD.MOV.U32 R3, RZ, RZ, R43 ;  /* 0x000000ffff037224 */ /* 0x000fc400078e002b */
[----:B------:R-:W-:Y:S01]  /*72130*/  IMAD.MOV.U32 R2, RZ, RZ, R40 ;  /* 0x000000ffff027224 */ /* 0x000fe200078e0028 */
[----:B-1----:R-:W2:Y:S04]  /*72140*/  LDL.LU R43, [R1+0x5a4] ;  /* 0x0005a400012b7983 */ /* 0x002ea80000300800 */
[----:B------:R-:W2:Y:S04]  /*72150*/  LDL.LU R40, [R1+0x5e4] ;  /* 0x0005e40001287983 */ /* 0x000ea80000300800 */
[----:B------:R-:W1:Y:S01]  /*72160*/  S2R R76, SR_TID.X ;  /* 0x00000000004c7919 */ /* 0x000e620000002100 */
[----:B------:R-:W-:-:S03]  /*72170*/  IADD3 R6, P1, R6, UR11, RZ ;  /* 0x0000000b06067c10 */ /* 0x000fc6000ff3e0ff */
[----:B------:R1:W-:Y:S01]  /*72180*/  LDGSTS.E [R0+0x3f400], [R2.64], P0 ;  /* 0x3f40000002007fae */ /* 0x0003e2000812184c */
[----:B------:R-:W-:-:S03]  /*72190*/  IADD3 R38, P2, R38, UR11, RZ ;  /* 0x0000000b26267c10 */ /* 0x000fc6000ff5e0ff */
[----:B------:R-:W-:Y:S01]  /*721a0*/  STL [R1+0x4a8], R6 ;  /* 0x0004a80601007387 */ /* 0x000fe20000100800 */
[----:B-1----:R-:W-:Y:S01]  /*721b0*/  LOP3.LUT R76, R76, 0x7f, RZ, 0xc0, !PT ;  /* 0x0000007f4c4c7812 */ /* 0x002fe200078ec0ff */
[----:B------:R-:W-:-:S04]  /*721c0*/  IMAD.U32 R0, RZ, RZ, UR8 ;  /* 0x00000008ff007e24 */ /* 0x000fc8000f8e00ff */
[----:B------:R-:W-:-:S05]  /*721d0*/  IMAD.SHL.U32 R76, R76, 0x4, RZ ;  /* 0x000000044c4c7824 */ /* 0x000fca00078e00ff */
[----:B------:R-:W-:Y:S01]  /*721e0*/  LOP3.LUT R74, R76, 0x30, RZ, 0x3c, !PT ;  /* 0x000000304c4a7812 */ /* 0x000fe200078e3cff */
[----:B------:R-:W-:Y:S01]  /*721f0*/  IMAD.MOV.U32 R2, RZ, RZ, R6 ;  /* 0x000000ffff027224 */ /* 0x000fe200078e0006 */
[----:B------:R-:W-:Y:S02]  /*72200*/  STL [R1+0x4e8], R38 ;  /* 0x0004e82601007387 */ /* 0x000fe40000100800 */
[----:B------:R-:W-:Y:S02]  /*72210*/  LEA R0, R0, R74, 0x12 ;  /* 0x0000004a00007211 */ /* 0x000fe400078e90ff */
[----:B---3--:R-:W-:Y:S02]  /*72220*/  IADD3.X R39, R39, UR10, RZ, P1, !PT ;  /* 0x0000000a27277c10 */ /* 0x008fe40008ffe4ff */
[----:B----4-:R-:W-:-:S03]  /*72230*/  IADD3.X R41, R41, UR10, RZ, P2, !PT ;  /* 0x0000000a29297c10 */ /* 0x010fc600097fe4ff */
[----:B------:R-:W-:Y:S01]  /*72240*/  IMAD.MOV.U32 R3, RZ, RZ, R39 ;  /* 0x000000ffff037224 */ /* 0x000fe200078e0027 */
[----:B------:R1:W-:Y:S04]  /*72250*/  STL [R1+0x4a4], R39 ;  /* 0x0004a42701007387 */ /* 0x0003e80000100800 */
[----:B------:R3:W-:Y:S04]  /*72260*/  LDGSTS.E [R0+0x600], [R2.64], P0 ;  /* 0x0060000002007fae */ /* 0x0007e8000812184c */
[----:B-1----:R-:W4:Y:S04]  /*72270*/  LDL.LU R39, [R1+0x628] ;  /* 0x0006280001277983 */ /* 0x002f280000300800 */
[----:B------:R-:W4:Y:S01]  /*72280*/  LDL.LU R6, [R1+0x668] ;  /* 0x0006680001067983 */ /* 0x000f220000300800 */
[----:B---3--:R-:W-:-:S03]  /*72290*/  IMAD.MOV.U32 R3, RZ, RZ, R41 ;  /* 0x000000ffff037224 */ /* 0x008fc600078e0029 */
[----:B------:R1:W-:Y:S01]  /*722a0*/  STL [R1+0x4e4], R41 ;  /* 0x0004e42901007387 */ /* 0x0003e20000100800 */
[----:B------:R-:W-:-:S05]  /*722b0*/  IMAD.MOV.U32 R2, RZ, RZ, R38 ;  /* 0x000000ffff027224 */ /* 0x000fca00078e0026 */
[----:B------:R3:W-:Y:S04]  /*722c0*/  LDGSTS.E [R0+0x1600], [R2.64], P0 ;  /* 0x0160000002007fae */ /* 0x0007e8000812184c */
[----:B-1----:R-:W4:Y:S04]  /*722d0*/  LDL.LU R41, [R1+0x624] ;  /* 0x0006240001297983 */ /* 0x002f280000300800 */
[----:B------:R-:W4:Y:S01]  /*722e0*/  LDL.LU R38, [R1+0x664] ;  /* 0x0006640001267983 */ /* 0x000f220000300800 */
[----:B------:R-:W-:-:S05]  /*722f0*/  IADD3 R4, P1, R4, UR11, RZ ;  /* 0x0000000b04047c10 */ /* 0x000fca000ff3e0ff */
[----:B------:R-:W-:Y:S01]  /*72300*/  STL [R1+0x528], R4 ;  /* 0x0005280401007387 */ /* 0x000fe20000100800 */
[----:B---3--:R-:W-:Y:S01]  /*72310*/  IMAD.MOV.U32 R2, RZ, RZ, R4 ;  /* 0x000000ffff027224 */ /* 0x008fe200078e0004 */
[----:B------:R-:W-:Y:S02]  /*72320*/  IADD3 R7, P2, R7, UR11, RZ ;  /* 0x0000000b07077c10 */ /* 0x000fe4000ff5e0ff */
[----:B-----5:R-:W-:Y:S02]  /*72330*/  IADD3.X R37, R37, UR10, RZ, P1, !PT ;  /* 0x0000000a25257c10 */ /* 0x020fe40008ffe4ff */
[----:B--2---:R-:W-:-:S03]  /*72340*/  IADD3.X R42, R42, UR10, RZ, P2, !PT ;  /* 0x0000000a2a2a7c10 */ /* 0x004fc600097fe4ff */
[----:B------:R1:W-:Y:S01]  /*72350*/  STL [R1+0x524], R37 ;  /* 0x0005242501007387 */ /* 0x0003e20000100800 */
[----:B------:R-:W-:-:S03]  /*72360*/  MOV R3, R37 ;  /* 0x0000002500037202 */ /* 0x000fc60000000f00 */
[----:B------:R-:W-:Y:S04]  /*72370*/  STL [R1+0x568], R7 ;  /* 0x0005680701007387 */ /* 0x000fe80000100800 */
[----:B------:R2:W-:Y:S04]  /*72380*/  LDGSTS.E [R0+0x2600], [R2.64], P0 ;  /* 0x0260000002007fae */ /* 0x0005e8000812184c */
[----:B-1----:R-:W3:Y:S04]  /*72390*/  LDL.LU R37, [R1+0x6a8] ;  /* 0x0006a80001257983 */ /* 0x002ee80000300800 */
[----:B------:R1:W-:Y:S04]  /*723a0*/  STL [R1+0x564], R42 ;  /* 0x0005642a01007387 */ /* 0x0003e80000100800 */
[----:B------:R-:W5:Y:S01]  /*723b0*/  LDL.LU R4, [R1+0x6e8] ;  /* 0x0006e80001047983 */ /* 0x000f620000300800 */
[----:B--2---:R-:W-:-:S02]  /*723c0*/  IMAD.MOV.U32 R3, RZ, RZ, R42 ;  /* 0x000000ffff037224 */ /* 0x004fc400078e002a */
[----:B------:R-:W-:Y:S01]  /*723d0*/  IMAD.MOV.U32 R2, RZ, RZ, R7 ;  /* 0x000000ffff027224 */ /* 0x000fe200078e0007 */
[----:B-1----:R-:W2:Y:S04]  /*723e0*/  LDL.LU R42, [R1+0x6a4] ;  /* 0x0006a400012a7983 */ /* 0x002ea80000300800 */
[----:B------:R-:W2:Y:S01]  /*723f0*/  LDL.LU R7, [R1+0x6e4] ;  /* 0x0006e40001077983 */ /* 0x000ea20000300800 */
        /* <DEDUP_REMOVED lines=8> */
[----:B------:R1:W-:Y:S01]  /*72480*/  STL [R1+0x5e8], R5 ;  /* 0x0005e80501007387 */ /* 0x0003e20000100800 */
[----:B------:R-:W-:-:S03]  /*72490*/  IMAD.MOV.U32 R3, RZ, RZ, R43 ;  /* 0x000000ffff037224 */ /* 0x000fc600078e002b */
[----:B------:R-:W2:Y:S04]  /*724a0*/  LDL.LU R36, [R1+0x728] ;  /* 0x0007280001247983 */ /* 0x000ea80000300800 */
[----:B------:R1:W-:Y:S04]  /*724b0*/  STL [R1+0x5e4], R40 ;  /* 0x0005e42801007387 */ /* 0x0003e80000100800 */
[----:B------:R-:W2:Y:S04]  /*724c0*/  LDL.LU R74, [R1+0x768] ;  /* 0x00076800014a7983 */ /* 0x000ea80000300800 */
[----:B-1----:R-:W2:Y:S04]  /*724d0*/  LDL.LU R43, [R1+0x724] ;  /* 0x00072400012b7983 */ /* 0x002ea80000300800 */
[----:B------:R-:W2:Y:S04]  /*724e0*/  LDL.LU R75, [R1+0x764] ;  /* 0x00076400014b7983 */ /* 0x000ea80000300800 */
[----:B------:R1:W-:Y:S02]  /*724f0*/  LDGSTS.E [R0+0x4600], [R2.64], P0 ;  /* 0x0460000002007fae */ /* 0x0003e4000812184c */
[----:B-1----:R-:W-:Y:S01]  /*72500*/  IMAD.MOV.U32 R2, RZ, RZ, R5 ;  /* 0x000000ffff027224 */ /* 0x002fe200078e0005 */
[----:B------:R-:W-:Y:S01]  /*72510*/  MOV R3, R40 ;  /* 0x0000002800037202 */ /* 0x000fe20000000f00 */
[----:B------:R-:W2:Y:S04]  /*72520*/  LDL.LU R5, [R1+0x7a8] ;  /* 0x0007a80001057983 */ /* 0x000ea80000300800 */
[----:B------:R-:W2:Y:S04]  /*72530*/  LDL.LU R40, [R1+0x7e8] ;  /* 0x0007e80001287983 */ /* 0x000ea80000300800 */
[----:B------:R1:W-:Y:S01]  /*72540*/  LDGSTS.E [R0+0x5600], [R2.64], P0 ;  /* 0x0560000002007fae */ /* 0x0003e2000812184c */
[----:B----4-:R-:W-:-:S02]  /*72550*/  IADD3 R39, P1, R39, UR11, RZ ;  /* 0x0000000b27277c10 */ /* 0x010fc4000ff3e0ff */
[----:B------:R-:W-:-:S03]  /*72560*/  IADD3 R6, P2, R6, UR11, RZ ;  /* 0x0000000b06067c10 */ /* 0x000fc6000ff5e0ff */
[----:B------:R4:W-:Y:S01]  /*72570*/  STL [R1+0x628], R39 ;  /* 0x0006282701007387 */ /* 0x0009e20000100800 */
[----:B-1----:R-:W-:Y:S01]  /*72580*/  IMAD.MOV.U32 R2, RZ, RZ, R39 ;  /* 0x000000ffff027224 */ /* 0x002fe200078e0027 */
[----:B------:R-:W-:Y:S02]  /*72590*/  IADD3.X R41, R41, UR10, RZ, P1, !PT ;  /* 0x0000000a29297c10 */ /* 0x000fe40008ffe4ff */
[----:B------:R-:W-:-:S03]  /*725a0*/  IADD3.X R38, R38, UR10, RZ, P2, !PT ;  /* 0x0000000a26267c10 */ /* 0x000fc600097fe4ff */
[----:B------:R1:W-:Y:S04]  /*725b0*/  STL [R1+0x624], R41 ;  /* 0x0006242901007387 */ /* 0x0003e80000100800 */
[----:B------:R1:W-:Y:S04]  /*725c0*/  STL [R1+0x668], R6 ;  /* 0x0006680601007387 */ /* 0x0003e80000100800 */
[----:B----4-:R-:W4:Y:S01]  /*725d0*/  LDL.LU R39, [R1+0x7a4] ;  /* 0x0007a40001277983 */ /* 0x010f220000300800 */
[----:B------:R-:W-:-:S03]  /*725e0*/  IMAD.MOV.U32 R3, RZ, RZ, R41 ;  /* 0x000000ffff037224 */ /* 0x000fc600078e0029 */
[----:B------:R1:W-:Y:S04]  /*725f0*/  STL [R1+0x664], R38 ;  /* 0x0006642601007387 */ /* 0x0003e80000100800 */
[----:B-1----:R-:W4:Y:S04]  /*72600*/  LDL.LU R41, [R1+0x7e4] ;  /* 0x0007e40001297983 */ /* 0x002f280000300800 */
[----:B------:R1:W-:Y:S02]  /*72610*/  LDGSTS.E [R0+0x6600], [R2.64], P0 ;  /* 0x0660000002007fae */ /* 0x0003e4000812184c */
[----:B-1----:R-:W-:-:S02]  /*72620*/  IMAD.MOV.U32 R2, RZ, RZ, R6 ;  /* 0x000000ffff027224 */ /* 0x002fc400078e0006 */
[----:B------:R-:W-:Y:S01]  /*72630*/  IMAD.MOV.U32 R3, RZ, RZ, R38 ;  /* 0x000000ffff037224 */ /* 0x000fe200078e0026 */
[----:B------:R-:W4:Y:S04]  /*72640*/  LDL.LU R6, [R1+0x828] ;  /* 0x0008280001067983 */ /* 0x000f280000300800 */
[----:B------:R-:W4:Y:S04]  /*72650*/  LDL.LU R38, [R1+0x868] ;  /* 0x0008680001267983 */ /* 0x000f280000300800 */
[----:B------:R1:W-:Y:S01]  /*72660*/  LDGSTS.E [R0+0x7600], [R2.64], P0 ;  /* 0x0760000002007fae */ /* 0x0003e2000812184c */
[----:B---3--:R-:W-:-:S05]  /*72670*/  IADD3 R37, P1, R37, UR11, RZ ;  /* 0x0000000b25257c10 */ /* 0x008fca000ff3e0ff */
[----:B------:R3:W-:Y:S01]  /*72680*/  STL [R1+0x6a8], R37 ;  /* 0x0006a82501007387 */ /* 0x0007e20000100800 */
[----:B-----5:R-:W-:Y:S01]  /*72690*/  IADD3 R4, P2, R4, UR11, RZ ;  /* 0x0000000b04047c10 */ /* 0x020fe2000ff5e0ff */
[----:B-1----:R-:W-:Y:S01]  /*726a0*/  IMAD.MOV.U32 R2, RZ, RZ, R37 ;  /* 0x000000ffff027224 */ /* 0x002fe200078e0025 */
[----:B--2---:R-:W-:Y:S02]  /*726b0*/  IADD3.X R42, R42, UR10, RZ, P1, !PT ;  /* 0x0000000a2a2a7c10 */ /* 0x004fe40008ffe4ff */
[----:B------:R-:W-:-:S03]  /*726c0*/  IADD3.X R7, R7, UR10, RZ, P2, !PT ;  /* 0x0000000a07077c10 */ /* 0x000fc600097fe4ff */
[----:B------:R1:W-:Y:S01]  /*726d0*/  STL [R1+0x6a4], R42 ;  /* 0x0006a42a01007387 */ /* 0x0003e20000100800 */
[----:B------:R-:W-:-:S03]  /*726e0*/  MOV R3, R42 ;  /* 0x0000002a00037202 */ /* 0x000fc60000000f00 */
[----:B------:R-:W-:Y:S04]  /*726f0*/  STL [R1+0x6e8], R4 ;  /* 0x0006e80401007387 */ /* 0x000fe80000100800 */
[----:B---3--:R-:W2:Y:S04]  /*72700*/  LDL.LU R37, [R1+0x824] ;  /* 0x0008240001257983 */ /* 0x008ea80000300800 */
[----:B------:R3:W-:Y:S04]  /*72710*/  STL [R1+0x6e4], R7 ;  /* 0x0006e40701007387 */ /* 0x0007e80000100800 */
[----:B------:R5:W-:Y:S04]  /*72720*/  LDGSTS.E [R0+0x8600], [R2.64], P0 ;  /* 0x0860000002007fae */ /* 0x000be8000812184c */
[----:B-1----:R-:W2:Y:S01]  /*72730*/  LDL.LU R42, [R1+0x864] ;  /* 0x00086400012a7983 */ /* 0x002ea20000300800 */
[----:B------:R-:W-:Y:S01]  /*72740*/  IADD3 R36, P1, R36, UR11, RZ ;  /* 0x0000000b24247c10 */ /* 0x000fe2000ff3e0ff */
[----:B-----5:R-:W-:-:S02]  /*72750*/  IMAD.MOV.U32 R2, RZ, RZ, R4 ;  /* 0x000000ffff027224 */ /* 0x020fc400078e0004 */
[----:B------:R-:W-:Y:S02]  /*72760*/  IMAD.MOV.U32 R3, RZ, RZ, R7 ;  /* 0x000000ffff037224 */ /* 0x000fe400078e0007 */
[----:B---3--:R-:W3:Y:S01]  /*72770*/  LDL.LU R7, [R1+0x8a8] ;  /* 0x0008a80001077983 */ /* 0x008ee20000300800 */
[----:B------:R-:W-:-:S03]  /*72780*/  IADD3 R74, P2, R74, UR11, RZ ;  /* 0x0000000b4a4a7c10 */ /* 0x000fc6000ff5e0ff */
[----:B------:R-:W3:Y:S01]  /*72790*/  LDL.LU R4, [R1+0x904] ;  /* 0x0009040001047983 */ /* 0x000ee20000300800 */
[----:B------:R-:W-:-:S03]  /*727a0*/  IADD3.X R43, R43, UR10, RZ, P1, !PT ;  /* 0x0000000a2b2b7c10 */ /* 0x000fc60008ffe4ff */
[----:B------:R-:W-:Y:S01]  /*727b0*/  STL [R1+0x728], R36 ;  /* 0x0007282401007387 */ /* 0x000fe20000100800 */
[----:B------:R-:W-:-:S03]  /*727c0*/  IADD3.X R75, R75, UR10, RZ, P2, !PT ;  /* 0x0000000a4b4b7c10 */ /* 0x000fc600097fe4ff */
[----:B------:R1:W-:Y:S04]  /*727d0*/  LDGSTS.E [R0+0x9600], [R2.64], P0 ;  /* 0x0960000002007fae */ /* 0x0003e8000812184c */
[----:B------:R1:W-:Y:S04]  /*727e0*/  STL [R1+0x724], R43 ;  /* 0x0007242b01007387 */ /* 0x0003e80000100800 */
[----:B------:R-:W-:Y:S01]  /*727f0*/  STL [R1+0x768], R74 ;  /* 0x0007684a01007387 */ /* 0x000fe20000100800 */
[----:B-1----:R-:W-:-:S03]  /*72800*/  IMAD.MOV.U32 R3, RZ, RZ, R43 ;  /* 0x000000ffff037224 */ /* 0x002fc600078e002b */
[----:B------:R-:W3:Y:S01]  /*72810*/  LDL.LU R43, [R1+0x8a4] ;  /* 0x0008a400012b7983 */ /* 0x000ee20000300800 */
[----:B------:R-:W-:-:S03]  /*72820*/  IMAD.MOV.U32 R2, RZ, RZ, R36 ;  /* 0x000000ffff027224 */ /* 0x000fc600078e0024 */
[----:B------:R-:W-:Y:S04]  /*72830*/  STL [R1+0x764], R75 ;  /* 0x0007644b01007387 */ /* 0x000fe80000100800 */
[----:B------:R-:W3:Y:S01]  /*72840*/  LDL.LU R36, [R1+0x900] ;  /* 0x0009000001247983 */ /* 0x000ee20000300800 */
[----:B------:R-:W-:-:S03]  /*72850*/  IADD3 R5, P1, R5, UR11, RZ ;  /* 0x0000000b05057c10 */ /* 0x000fc6000ff3e0ff */
[----:B------:R1:W-:Y:S01]  /*72860*/  LDGSTS.E [R0+0xa600], [R2.64], P0 ;  /* 0x0a60000002007fae */ /* 0x0003e2000812184c */
[----:B------:R-:W-:-:S03]  /*72870*/  IADD3 R40, P2, R40, UR11, RZ ;  /* 0x0000000b28287c10 */ /* 0x000fc6000ff5e0ff */
[----:B------:R-:W-:Y:S01]  /*72880*/  STL [R1+0x7a8], R5 ;  /* 0x0007a80501007387 */ /* 0x000fe20000100800 */
[----:B-1----:R-:W-:Y:S01]  /*72890*/  IMAD.MOV.U32 R2, RZ, RZ, R74 ;  /* 0x000000ffff027224 */ /* 0x002fe200078e004a */
[----:B------:R-:W-:-:S05]  /*728a0*/  MOV R3, R75 ;  /* 0x0000004b00037202 */ /* 0x000fca0000000f00 */
        /* <DEDUP_REMOVED lines=11> */
[----:B----4-:R-:W-:-:S03]  /*72960*/  IMAD.MOV.U32 R3, RZ, RZ, R41 ;  /* 0x000000ffff037224 */ /* 0x010fc600078e0029 */
[----:B-1----:R-:W4:Y:S01]  /*72970*/  LDL.LU R41, [R1+0x940] ;  /* 0x0009400001297983 */ /* 0x002f220000300800 */
[----:B------:R-:W-:Y:S01]  /*72980*/  IMAD.MOV.U32 R2, RZ, RZ, R40 ;  /* 0x000000ffff027224 */ /* 0x000fe200078e0028 */
[----:B------:R-:W-:Y:S02]  /*72990*/  IADD3 R6, P1, R6, UR11, RZ ;  /* 0x0000000b06067c10 */ /* 0x000fe4000ff3e0ff */
[----:B------:R-:W4:Y:S01]  /*729a0*/  LDL.LU R40, [R1+0x980] ;  /* 0x0009800001287983 */ /* 0x000f220000300800 */
[----:B------:R-:W-:-:S03]  /*729b0*/  IADD3 R38, P2, R38, UR11, RZ ;  /* 0x0000000b26267c10 */ /* 0x000fc6000ff5e0ff */
[----:B------:R1:W-:Y:S04]  /*729c0*/  LDGSTS.E [R0+0xd600], [R2.64], P0 ;  /* 0x0d60000002007fae */ /* 0x0003e8000812184c */
[----:B------:R-:W-:Y:S01]  /*729d0*/  STL [R1+0x828], R6 ;  /* 0x0008280601007387 */ /* 0x000fe20000100800 */
[----:B-1----:R-:W-:Y:S01]  /*729e0*/  IMAD.MOV.U32 R2, RZ, RZ, R6 ;  /* 0x000000ffff027224 */ /* 0x002fe200078e0006 */
[----:B--2---:R-:W-:-:S04]  /*729f0*/  IADD3.X R37, R37, UR10, RZ, P1, !PT ;  /* 0x0000000a25257c10 */ /* 0x004fc80008ffe4ff */
[----:B------:R-:W-:Y:S01]  /*72a00*/  MOV R3, R37 ;  /* 0x0000002500037202 */ /* 0x000fe20000000f00 */
[----:B------:R1:W-:Y:S04]  /*72a10*/  STL [R1+0x824], R37 ;  /* 0x0008242501007387 */ /* 0x0003e80000100800 */
[----:B------:R-:W-:Y:S01]  /*72a20*/  STL [R1+0x868], R38 ;  /* 0x0008682601007387 */ /* 0x000fe20000100800 */
[----:B------:R-:W-:-:S03]  /*72a30*/  IADD3.X R42, R42, UR10, RZ, P2, !PT ;  /* 0x0000000a2a2a7c10 */ /* 0x000fc600097fe4ff */
[----:B------:R2:W-:Y:S04]  /*72a40*/  LDGSTS.E [R0+0xe600], [R2.64], P0 ;  /* 0x0e60000002007fae */ /* 0x0005e8000812184c */
[----:B-1----:R-:W4:Y:S04]  /*72a50*/  LDL.LU R37, [R1+0x9c4] ;  /* 0x0009c40001257983 */ /* 0x002f280000300800 */
[----:B------:R1:W-:Y:S04]  /*72a60*/  STL [R1+0x864], R42 ;  /* 0x0008642a01007387 */ /* 0x0003e80000100800 */
[----:B------:R-:W4:Y:S01]  /*72a70*/  LDL.LU R6, [R1+0xa04] ;  /* 0x000a040001067983 */ /* 0x000f220000300800 */
[----:B---3--:R-:W-:Y:S01]  /*72a80*/  IADD3 R7, P1, R7, UR11, RZ ;  /* 0x0000000b07077c10 */ /* 0x008fe2000ff3e0ff */
[----:B--2---:R-:W-:-:S02]  /*72a90*/  IMAD.MOV.U32 R3, RZ, RZ, R42 ;  /* 0x000000ffff037224 */ /* 0x004fc400078e002a */
[----:B------:R-:W-:Y:S01]  /*72aa0*/  IMAD.MOV.U32 R2, RZ, RZ, R38 ;  /* 0x000000ffff027224 */ /* 0x000fe200078e0026 */
[----:B------:R-:W-:Y:S01]  /*72ab0*/  IADD3 R4, P2, R4, UR11, RZ ;  /* 0x0000000b04047c10 */ /* 0x000fe2000ff5e0ff */
[----:B-1----:R-:W2:Y:S04]  /*72ac0*/  LDL.LU R42, [R1+0x9c0] ;  /* 0x0009c000012a7983 */ /* 0x002ea80000300800 */
[----:B------:R-:W3:Y:S04]  /*72ad0*/  LDL.LU R38, [R1+0xa00] ;  /* 0x000a000001267983 */ /* 0x000ee80000300800 */
[----:B------:R1:W-:Y:S04]  /*72ae0*/  STL [R1+0x8a8], R7 ;  /* 0x0008a80701007387 */ /* 0x0003e80000100800 */
[----:B------:R1:W-:Y:S01]  /*72af0*/  LDGSTS.E [R0+0xf600], [R2.64], P0 ;  /* 0x0f60000002007fae */ /* 0x0003e2000812184c */
[----:B------:R-:W-:Y:S01]  /*72b00*/  IADD3.X R43, R43, UR10, RZ, P1, !PT ;  /* 0x0000000a2b2b7c10 */ /* 0x000fe20008ffe4ff */
[----:B-1----:R-:W-:-:S04]  /*72b10*/  IMAD.MOV.U32 R2, RZ, RZ, R7 ;  /* 0x000000ffff027224 */ /* 0x002fc800078e0007 */
        /* <DEDUP_REMOVED lines=10> */
[----:B-1----:R-:W-:Y:S01]  /*72bc0*/  IMAD.MOV.U32 R2, RZ, RZ, R4 ;  /* 0x000000ffff027224 */ /* 0x002fe200078e0004 */
[----:B------:R-:W-:Y:S01]  /*72bd0*/  MOV R3, R36 ;  /* 0x0000002400037202 */ /* 0x000fe20000000f00 */
[----:B------:R-:W3:Y:S04]  /*72be0*/  LDL.LU R4, [R1+0xac4] ;  /* 0x000ac40001047983 */ /* 0x000ee80000300800 */
[----:B------:R-:W3:Y:S04]  /*72bf0*/  LDL.LU R36, [R1+0xb04] ;  /* 0x000b040001247983 */ /* 0x000ee80000300800 */
[----:B------:R1:W-:Y:S01]  /*72c00*/  LDGSTS.E [R0+0x11600], [R2.64], P0 ;  /* 0x1160000002007fae */ /* 0x0003e2000812184c */
[----:B-----5:R-:W-:-:S05]  /*72c10*/  IADD3 R39, P1, R39, UR11, RZ ;  /* 0x0000000b27277c10 */ /* 0x020fca000ff3e0ff */
[----:B------:R5:W-:Y:S01]  /*72c20*/  STL [R1+0x944], R39 ;  /* 0x0009442701007387 */ /* 0x000be20000100800 */
[----:B------:R-:W-:Y:S02]  /*72c30*/  IADD3 R5, P2, R5, UR11, RZ ;  /* 0x0000000b05057c10 */ /* 0x000fe4000ff5e0ff */
[----:B----4-:R-:W-:Y:S01]  /*72c40*/  IADD3.X R41, R41, UR10, RZ, P1, !PT ;  /* 0x0000000a29297c10 */ /* 0x010fe20008ffe4ff */
[----:B-1----:R-:W-:Y:S01]  /*72c50*/  IMAD.MOV.U32 R2, RZ, RZ, R39 ;  /* 0x000000ffff027224 */ /* 0x002fe200078e0027 */
[----:B------:R-:W-:-:S03]  /*72c60*/  IADD3.X R40, R40, UR10, RZ, P2, !PT ;  /* 0x0000000a28287c10 */ /* 0x000fc600097fe4ff */
[----:B------:R1:W-:Y:S04]  /*72c70*/  STL [R1+0x940], R41 ;  /* 0x0009402901007387 */ /* 0x0003e80000100800 */
[----:B------:R4:W-:Y:S04]  /*72c80*/  STL [R1+0x984], R5 ;  /* 0x0009840501007387 */ /* 0x0009e80000100800 */
[----:B-----5:R-:W5:Y:S01]  /*72c90*/  LDL.LU R39, [R1+0xac0] ;  /* 0x000ac00001277983 */ /* 0x020f620000300800 */
[----:B------:R-:W-:-:S03]  /*72ca0*/  IMAD.MOV.U32 R3, RZ, RZ, R41 ;  /* 0x000000ffff037224 */ /* 0x000fc600078e0029 */
[----:B------:R4:W-:Y:S04]  /*72cb0*/  STL [R1+0x980], R40 ;  /* 0x0009802801007387 */ /* 0x0009e80000100800 */
[----:B-1----:R-:W5:Y:S04]  /*72cc0*/  LDL.LU R41, [R1+0xb00] ;  /* 0x000b000001297983 */ /* 0x002f680000300800 */
[----:B------:R1:W-:Y:S02]  /*72cd0*/  LDGSTS.E [R0+0x12600], [R2.64], P0 ;  /* 0x1260000002007fae */ /* 0x0003e4000812184c */
[----:B-1----:R-:W-:-:S02]  /*72ce0*/  IMAD.MOV.U32 R2, RZ, RZ, R5 ;  /* 0x000000ffff027224 */ /* 0x002fc400078e0005 */
[----:B------:R-:W-:Y:S01]  /*72cf0*/  IMAD.MOV.U32 R3, RZ, RZ, R40 ;  /* 0x000000ffff037224 */ /* 0x000fe200078e0028 */
[----:B----4-:R-:W4:Y:S04]  /*72d00*/  LDL.LU R5, [R1+0xb44] ;  /* 0x000b440001057983 */ /* 0x010f280000300800 */
[----:B------:R-:W4:Y:S04]  /*72d10*/  LDL.LU R40, [R1+0xb84] ;  /* 0x000b840001287983 */ /* 0x000f280000300800 */
[----:B------:R1:W-:Y:S01]  /*72d20*/  LDGSTS.E [R0+0x13600], [R2.64], P0 ;  /* 0x1360000002007fae */ /* 0x0003e2000812184c */
[----:B------:R-:W-:-:S05]  /*72d30*/  IADD3 R37, P1, R37, UR11, RZ ;  /* 0x0000000b25257c10 */ /* 0x000fca000ff3e0ff */
[----:B------:R3:W-:Y:S01]  /*72d40*/  STL [R1+0x9c4], R37 ;  /* 0x0009c42501007387 */ /* 0x0007e20000100800 */
[----:B------:R-:W-:Y:S01]  /*72d50*/  IADD3 R6, P2, R6, UR11, RZ ;  /* 0x0000000b06067c10 */ /* 0x000fe2000ff5e0ff */
[----:B-1----:R-:W-:Y:S01]  /*72d60*/  IMAD.MOV.U32 R2, RZ, RZ, R37 ;  /* 0x000000ffff027224 */ /* 0x002fe200078e0025 */
[----:B--2---:R-:W-:Y:S02]  /*72d70*/  IADD3.X R42, R42, UR10, RZ, P1, !PT ;  /* 0x0000000a2a2a7c10 */ /* 0x004fe40008ffe4ff */
[----:B---3--:R-:W-:-:S03]  /*72d80*/  IADD3.X R38, R38, UR10, RZ, P2, !PT ;  /* 0x0000000a26267c10 */ /* 0x008fc600097fe4ff */
[----:B------:R1:W-:Y:S01]  /*72d90*/  STL [R1+0x9c0], R42 ;  /* 0x0009c02a01007387 */ /* 0x0003e20000100800 */
[----:B------:R-:W-:-:S03]  /*72da0*/  MOV R3, R42 ;  /* 0x0000002a00037202 */ /* 0x000fc60000000f00 */
[----:B------:R-:W-:Y:S04]  /*72db0*/  STL [R1+0xa04], R6 ;  /* 0x000a040601007387 */ /* 0x000fe80000100800 */
[----:B------:R-:W2:Y:S04]  /*72dc0*/  LDL.LU R37, [R1+0xb40] ;  /* 0x000b400001257983 */ /* 0x000ea80000300800 */
[----:B------:R3:W-:Y:S04]  /*72dd0*/  STL [R1+0xa00], R38 ;  /* 0x000a002601007387 */ /* 0x0007e80000100800 */
[----:B------:R3:W-:Y:S04]  /*72de0*/  LDGSTS.E [R0+0x14600], [R2.64], P0 ;  /* 0x1460000002007fae */ /* 0x0007e8000812184c */
[----:B-1----:R-:W2:Y:S01]  /*72df0*/  LDL.LU R42, [R1+0xb80] ;  /* 0x000b8000012a7983 */ /* 0x002ea20000300800 */
[----:B------:R-:W-:Y:S01]  /*72e00*/  IADD3 R7, P1, R7, UR11, RZ ;  /* 0x0000000b07077c10 */ /* 0x000fe2000ff3e0ff */
[----:B---3--:R-:W-:-:S02]  /*72e10*/  IMAD.MOV.U32 R2, RZ, RZ, R6 ;  /* 0x000000ffff027224 */ /* 0x008fc400078e0006 */
[----:B------:R-:W-:Y:S02]  /*72e20*/  IMAD.MOV.U32 R3, RZ, RZ, R38 ;  /* 0x000000ffff037224 */ /* 0x000fe400078e0026 */
[----:B------:R-:W2:Y:S01]  /*72e30*/  LDL.LU R38, [R1+0xbc4] ;  /* 0x000bc40001267983 */ /* 0x000ea20000300800 */
[----:B------:R-:W-:-:S03]  /*72e40*/  IADD3 R74, P2, R74, UR11, RZ ;  /* 0x0000000b4a4a7c10 */ /* 0x000fc6000ff5e0ff */
[----:B------:R-:W2:Y:S01]  /*72e50*/  LDL.LU R6, [R1+0xc04] ;  /* 0x000c040001067983 */ /* 0x000ea20000300800 */
[----:B------:R-:W-:-:S03]  /*72e60*/  IADD3.X R43, R43, UR10, RZ, P1, !PT ;  /* 0x0000000a2b2b7c10 */ /* 0x000fc60008ffe4ff */
[----:B------:R-:W-:Y:S01]  /*72e70*/  STL [R1+0xa44], R7 ;  /* 0x000a440701007387 */ /* 0x000fe20000100800 */
[----:B------:R-:W-:-:S03]  /*72e80*/  IADD3.X R75, R75, UR10, RZ, P2, !PT ;  /* 0x0000000a4b4b7c10 */ /* 0x000fc600097fe4ff */
[----:B------:R1:W-:Y:S04]  /*72e90*/  LDGSTS.E [R0+0x15600], [R2.64], P0 ;  /* 0x1560000002007fae */ /* 0x0003e8000812184c */
[----:B------:R1:W-:Y:S04]  /*72ea0*/  STL [R1+0xa40], R43 ;  /* 0x000a402b01007387 */ /* 0x0003e80000100800 */
[----:B------:R-:W-:Y:S01]  /*72eb0*/  STL [R1+0xa84], R74 ;  /* 0x000a844a01007387 */ /* 0x000fe20000100800 */
[----:B-1----:R-:W-:-:S03]  /*72ec0*/  IMAD.MOV.U32 R3, RZ, RZ, R43 ;  /* 0x000000ffff037224 */ /* 0x002fc600078e002b */
[----:B------:R-:W2:Y:S01]  /*72ed0*/  LDL.LU R43, [R1+0xbc0] ;  /* 0x000bc000012b7983 */ /* 0x000ea20000300800 */
[----:B------:R-:W-:-:S03]  /*72ee0*/  IMAD.MOV.U32 R2, RZ, RZ, R7 ;  /* 0x000000ffff027224 */ /* 0x000fc600078e0007 */
[----:B------:R-:W-:Y:S04]  /*72ef0*/  STL [R1+0xa80], R75 ;  /* 0x000a804b01007387 */ /* 0x000fe80000100800 */
[----:B------:R-:W2:Y:S01]  /*72f00*/  LDL.LU R7, [R1+0xc00] ;  /* 0x000c000001077983 */ /* 0x000ea20000300800 */
        /* <DEDUP_REMOVED lines=8> */
[----:B-----5:R-:W-:-:S05]  /*72f90*/  IADD3.X R39, R39, UR10, RZ, P1, !PT ;  /* 0x0000000a27277c10 */ /* 0x020fca0008ffe4ff */
        /* <DEDUP_REMOVED lines=8> */
[----:B-----5:R-:W-:-:S03]  /*73020*/  IMAD.MOV.U32 R3, RZ, RZ, R41 ;  /* 0x000000ffff037224 */ /* 0x020fc600078e0029 */
[----:B-1----:R-:W5:Y:S01]  /*73030*/  LDL.LU R41, [R1+0xc40] ;  /* 0x000c400001297983 */ /* 0x002f620000300800 */
[----:B------:R-:W-:Y:S01]  /*73040*/  IMAD.MOV.U32 R2, RZ, RZ, R36 ;  /* 0x000000ffff027224 */ /* 0x000fe200078e0024 */
[----:B----4-:R-:W-:Y:S02]  /*73050*/  IADD3 R5, P1, R5, UR11, RZ ;  /* 0x0000000b05057c10 */ /* 0x010fe4000ff3e0ff */
        /* <DEDUP_REMOVED lines=14> */
[----:B------:R-:W-:Y:S01]  /*73140*/  IADD3 R38, P1, R38, UR11, RZ ;  /* 0x0000000b26267c10 */ /* 0x000fe2000ff3e0ff */
[----:B--2---:R-:W-:-:S02]  /*73150*/  IMAD.MOV.U32 R3, RZ, RZ, R42 ;  /* 0x000000ffff037224 */ /* 0x004fc400078e002a */
[----:B------:R-:W-:Y:S01]  /*73160*/  IMAD.MOV.U32 R2, RZ, RZ, R40 ;  /* 0x000000ffff027224 */ /* 0x000fe200078e0028 */
[----:B------:R-:W-:Y:S01]  /*73170*/  IADD3 R6, P2, R6, UR11, RZ ;  /* 0x0000000b06067c10 */ /* 0x000fe2000ff5e0ff */
[----:B-1----:R-:W2:Y:S04]  /*73180*/  LDL.LU R42, [R1+0xcc0] ;  /* 0x000cc000012a7983 */ /* 0x002ea80000300800 */
[----:B------:R-:W2:Y:S04]  /*73190*/  LDL.LU R40, [R1+0xd00] ;  /* 0x000d000001287983 */ /* 0x000ea80000300800 */
        /* <DEDUP_REMOVED lines=19> */
[----:B---3--:R-:W-:-:S05]  /*732d0*/  IADD3 R39, P1, R39, UR11, RZ ;  /* 0x0000000b27277c10 */ /* 0x008fca000ff3e0ff */
[----:B------:R3:W-:Y:S01]  /*732e0*/  STL [R1+0xc44], R39 ;  /* 0x000c442701007387 */ /* 0x0007e20000100800 */
[----:B------:R-:W-:Y:S02]  /*732f0*/  IADD3 R4, P2, R4, UR11, RZ ;  /* 0x0000000b04047c10 */ /* 0x000fe4000ff5e0ff */
[----:B-----5:R-:W-:Y:S01]  /*73300*/  IADD3.X R41, R41, UR10, RZ, P1, !PT ;  /* 0x0000000a29297c10 */ /* 0x020fe20008ffe4ff */
        /* <DEDUP_REMOVED lines=9> */
[----:B-1----:R-:W-:-:S02]  /*733a0*/  IMAD.MOV.U32 R2, RZ, RZ, R4 ;  /* 0x000000ffff027224 */ /* 0x002fc400078e0004 */
[----:B------:R-:W-:Y:S01]  /*733b0*/  IMAD.MOV.U32 R3, RZ, RZ, R36 ;  /* 0x000000ffff037224 */ /* 0x000fe200078e0024 */
[----:B----4-:R-:W4:Y:S04]  /*733c0*/  LDL.LU R4, [R1+0xe44] ;  /* 0x000e440001047983 */ /* 0x010f280000300800 */
[----:B-----5:R-:W5:Y:S04]  /*733d0*/  LDL.LU R36, [R1+0xe84] ;  /* 0x000e840001247983 */ /* 0x020f680000300800 */
[----:B------:R1:W-:Y:S01]  /*733e0*/  LDGSTS.E [R0+0x1f600], [R2.64], P0 ;  /* 0x1f60000002007fae */ /* 0x0003e2000812184c */
[----:B------:R-:W-:-:S05]  /*733f0*/  IADD3 R37, P1, R37, UR11, RZ ;  /* 0x0000000b25257c10 */ /* 0x000fca000ff3e0ff */
[----:B------:R2:W-:Y:S01]  /*73400*/  STL [R1+0xcc4], R37 ;  /* 0x000cc42501007387 */ /* 0x0005e20000100800 */
[----:B------:R-:W-:Y:S01]  /*73410*/  IADD3 R5, P2, R5, UR11, RZ ;  /* 0x0000000b05057c10 */ /* 0x000fe2000ff5e0ff */
[----:B-1----:R-:W-:Y:S01]  /*73420*/  IMAD.MOV.U32 R2, RZ, RZ, R37 ;  /* 0x000000ffff027224 */ /* 0x002fe200078e0025 */
[----:B--2---:R-:W-:Y:S02]  /*73430*/  IADD3.X R42, R42, UR10, RZ, P1, !PT ;  /* 0x0000000a2a2a7c10 */ /* 0x004fe40008ffe4ff */
[----:B------:R-:W-:-:S03]  /*73440*/  IADD3.X R40, R40, UR10, RZ, P2, !PT ;  /* 0x0000000a28287c10 */ /* 0x000fc600097fe4ff */
[----:B------:R1:W-:Y:S01]  /*73450*/  STL [R1+0xcc0], R42 ;  /* 0x000cc02a01007387 */ /* 0x0003e20000100800 */
[----:B------:R-:W-:-:S03]  /*73460*/  MOV R3, R42 ;  /* 0x0000002a00037202 */ /* 0x000fc60000000f00 */
[----:B------:R-:W-:Y:S04]  /*73470*/  STL [R1+0xd04], R5 ;  /* 0x000d040501007387 */ /* 0x000fe80000100800 */
[----:B------:R-:W5:Y:S04]  /*73480*/  LDL.LU R37, [R1+0xe40] ;  /* 0x000e400001257983 */ /* 0x000f680000300800 */
[----:B------:R1:W-:Y:S04]  /*73490*/  STL [R1+0xd00], R40 ;  /* 0x000d002801007387 */ /* 0x0003e80000100800 */
[----:B------:R1:W-:Y:S04]  /*734a0*/  LDGSTS.E [R0+0x20600], [R2.64], P0 ;  /* 0x2060000002007fae */ /* 0x0003e8000812184c */
[----:B-1----:R-:W5:Y:S01]  /*734b0*/  LDL.LU R42, [R1+0xe80] ;  /* 0x000e8000012a7983 */ /* 0x002f620000300800 */
[----:B------:R-:W-:Y:S01]  /*734c0*/  IADD3 R38, P1, R38, UR11, RZ ;  /* 0x0000000b26267c10 */ /* 0x000fe2000ff3e0ff */
[----:B------:R-:W-:-:S02]  /*734d0*/  IMAD.MOV.U32 R2, RZ, RZ, R5 ;  /* 0x000000ffff027224 */ /* 0x000fc400078e0005 */
        /* <DEDUP_REMOVED lines=12> */
[----:B------:R-:W-:-:S03]  /*735a0*/  IMAD.MOV.U32 R2, RZ, RZ, R38 ;  /* 0x000000ffff027224 */ /* 0x000fc600078e0026 */
[----:B------:R-:W-:Y:S04]  /*735b0*/  STL [R1+0xd80], R75 ;  /* 0x000d804b01007387 */ /* 0x000fe80000100800 */
[----:B------:R-:W5:Y:S01]  /*735c0*/  LDL.LU R38, [R1+0xf00] ;  /* 0x000f000001267983 */ /* 0x000f620000300800 */
        /* <DEDUP_REMOVED lines=17> */
[----:B---3--:R-:W-:-:S03]  /*736e0*/  IMAD.MOV.U32 R3, RZ, RZ, R41 ;  /* 0x000000ffff037224 */ /* 0x008fc600078e0029 */
[----:B-1----:R-:W3:Y:S01]  /*736f0*/  LDL.LU R41, [R1+0xf40] ;  /* 0x000f400001297983 */ /* 0x002ee20000300800 */
[----:B------:R-:W-:Y:S01]  /*73700*/  IMAD.MOV.U32 R2, RZ, RZ, R7 ;  /* 0x000000ffff027224 */ /* 0x000fe200078e0007 */
[----:B----4-:R-:W-:Y:S02]  /*73710*/  IADD3 R4, P1, R4, UR11, RZ ;  /* 0x0000000b04047c10 */ /* 0x010fe4000ff3e0ff */
[----:B------:R-:W4:Y:S01]  /*73720*/  LDL.LU R7, [R1+0xf80] ;  /* 0x000f800001077983 */ /* 0x000f220000300800 */
[----:B-----5:R-:W-:-:S03]  /*73730*/  IADD3 R36, P2, R36, UR11, RZ ;  /* 0x0000000b24247c10 */ /* 0x020fc6000ff5e0ff */
[----:B------:R1:W-:Y:S04]  /*73740*/  LDGSTS.E [R0+0x25600], [R2.64], P0 ;  /* 0x2560000002007fae */ /* 0x0003e8000812184c */
[----:B------:R-:W-:Y:S01]  /*73750*/  STL [R1+0xe44], R4 ;  /* 0x000e440401007387 */ /* 0x000fe20000100800 */
[----:B-1----:R-:W-:Y:S01]  /*73760*/  IMAD.MOV.U32 R2, RZ, RZ, R4 ;  /* 0x000000ffff027224 */ /* 0x002fe200078e0004 */
[----:B------:R-:W-:-:S04]  /*73770*/  IADD3.X R37, R37, UR10, RZ, P1, !PT ;  /* 0x0000000a25257c10 */ /* 0x000fc80008ffe4ff */
        /* <DEDUP_REMOVED lines=9> */
[----:B-----5:R-:W-:-:S02]  /*73810*/  IMAD.MOV.U32 R3, RZ, RZ, R42 ;  /* 0x000000ffff037224 */ /* 0x020fc400078e002a */
[----:B------:R-:W-:Y:S01]  /*73820*/  IMAD.MOV.U32 R2, RZ, RZ, R36 ;  /* 0x000000ffff027224 */ /* 0x000fe200078e0024 */
[----:B------:R-:W-:Y:S01]  /*73830*/  IADD3 R5, P2, R5, UR11, RZ ;  /* 0x0000000b05057c10 */ /* 0x000fe2000ff5e0ff */
[----:B-1----:R-:W5:Y:S04]  /*73840*/  LDL.LU R42, [R1+0xfc0] ;  /* 0x000fc000012a7983 */ /* 0x002f680000300800 */
[----:B------:R-:W5:Y:S04]  /*73850*/  LDL.LU R36, [R1+0x1000] ;  /* 0x0010000001247983 */ /* 0x000f680000300800 */
        /* <DEDUP_REMOVED lines=14> */
[----:B-1----:R-:W-:Y:S01]  /*73940*/  IMAD.MOV.U32 R2, RZ, RZ, R5 ;  /* 0x000000ffff027224 */ /* 0x002fe200078e0005 */
[----:B------:R-:W-:Y:S01]  /*73950*/  MOV R3, R38 ;  /* 0x0000002600037202 */ /* 0x000fe20000000f00 */
[----:B------:R-:W5:Y:S04]  /*73960*/  LDL.LU R5, [R1+0x10c4] ;  /* 0x0010c40001057983 */ /* 0x000f680000300800 */
[----:B------:R-:W5:Y:S04]  /*73970*/  LDL.LU R38, [R1+0x1104] ;  /* 0x0011040001267983 */ /* 0x000f680000300800 */
[----:B------:R1:W-:Y:S01]  /*73980*/  LDGSTS.E [R0+0x29600], [R2.64], P0 ;  /* 0x2960000002007fae */ /* 0x0003e2000812184c */
[----:B--2---:R-:W-:-:S05]  /*73990*/  IADD3 R39, P1, R39, UR11, RZ ;  /* 0x0000000b27277c10 */ /* 0x004fca000ff3e0ff */
[----:B------:R2:W-:Y:S01]  /*739a0*/  STL [R1+0xf44], R39 ;  /* 0x000f442701007387 */ /* 0x0005e20000100800 */
[----:B------:R-:W-:Y:S02]  /*739b0*/  IADD3 R6, P2, R6, UR11, RZ ;  /* 0x0000000b06067c10 */ /* 0x000fe4000ff5e0ff */
[----:B---3--:R-:W-:Y:S01]  /*739c0*/  IADD3.X R41, R41, UR10, RZ, P1, !PT ;  /* 0x0000000a29297c10 */ /* 0x008fe20008ffe4ff */
[----:B-1----:R-:W-:Y:S01]  /*739d0*/  IMAD.MOV.U32 R2, RZ, RZ, R39 ;  /* 0x000000ffff027224 */ /* 0x002fe200078e0027 */
[----:B----4-:R-:W-:-:S03]  /*739e0*/  IADD3.X R7, R7, UR10, RZ, P2, !PT ;  /* 0x0000000a07077c10 */ /* 0x010fc600097fe4ff */
[----:B------:R1:W-:Y:S04]  /*739f0*/  STL [R1+0xf40], R41 ;  /* 0x000f402901007387 */ /* 0x0003e80000100800 */
[----:B------:R3:W-:Y:S04]  /*73a00*/  STL [R1+0xf84], R6 ;  /* 0x000f840601007387 */ /* 0x0007e80000100800 */
[----:B--2---:R-:W2:Y:S01]  /*73a10*/  LDL.LU R39, [R1+0x10c0] ;  /* 0x0010c00001277983 */ /* 0x004ea20000300800 */
[----:B------:R-:W-:-:S03]  /*73a20*/  IMAD.MOV.U32 R3, RZ, RZ, R41 ;  /* 0x000000ffff037224 */ /* 0x000fc600078e0029 */
[----:B------:R4:W-:Y:S04]  /*73a30*/  STL [R1+0xf80], R7 ;  /* 0x000f800701007387 */ /* 0x0009e80000100800 */
[----:B-1----:R-:W2:Y:S04]  /*73a40*/  LDL.LU R41, [R1+0x1100] ;  /* 0x0011000001297983 */ /* 0x002ea80000300800 */
[----:B------:R1:W-:Y:S02]  /*73a50*/  LDGSTS.E [R0+0x2a600], [R2.64], P0 ;  /* 0x2a60000002007fae */ /* 0x0003e4000812184c */
[----:B-1----:R-:W-:-:S02]  /*73a60*/  IMAD.MOV.U32 R2, RZ, RZ, R6 ;  /* 0x000000ffff027224 */ /* 0x002fc400078e0006 */
[----:B------:R-:W-:Y:S01]  /*73a70*/  IMAD.MOV.U32 R3, RZ, RZ, R7 ;  /* 0x000000ffff037224 */ /* 0x000fe200078e0007 */
[----:B---3--:R-:W3:Y:S04]  /*73a80*/  LDL.LU R6, [R1+0x1144] ;  /* 0x0011440001067983 */ /* 0x008ee80000300800 */
[----:B----4-:R-:W4:Y:S04]  /*73a90*/  LDL.LU R7, [R1+0x1184] ;  /* 0x0011840001077983 */ /* 0x010f280000300800 */
[----:B------:R1:W-:Y:S01]  /*73aa0*/  LDGSTS.E [R0+0x2b600], [R2.64], P0 ;  /* 0x2b60000002007fae */ /* 0x0003e2000812184c */
[----:B------:R-:W-:-:S05]  /*73ab0*/  IADD3 R37, P1, R37, UR11, RZ ;  /* 0x0000000b25257c10 */ /* 0x000fca000ff3e0ff */
[----:B------:R5:W-:Y:S01]  /*73ac0*/  STL [R1+0xfc4], R37 ;  /* 0x000fc42501007387 */ /* 0x000be20000100800 */
[----:B------:R-:W-:Y:S01]  /*73ad0*/  IADD3 R4, P2, R4, UR11, RZ ;  /* 0x0000000b04047c10 */ /* 0x000fe2000ff5e0ff */
[----:B-1----:R-:W-:Y:S01]  /*73ae0*/  IMAD.MOV.U32 R2, RZ, RZ, R37 ;  /* 0x000000ffff027224 */ /* 0x002fe200078e0025 */
[----:B-----5:R-:W-:Y:S02]  /*73af0*/  IADD3.X R42, R42, UR10, RZ, P1, !PT ;  /* 0x0000000a2a2a7c10 */ /* 0x020fe40008ffe4ff */
[----:B------:R-:W-:-:S03]  /*73b00*/  IADD3.X R36, R36, UR10, RZ, P2, !PT ;  /* 0x0000000a24247c10 */ /* 0x000fc600097fe4ff */
[----:B------:R1:W-:Y:S01]  /*73b10*/  STL [R1+0xfc0], R42 ;  /* 0x000fc02a01007387 */ /* 0x0003e20000100800 */
[----:B------:R-:W-:-:S03]  /*73b20*/  MOV R3, R42 ;  /* 0x0000002a00037202 */ /* 0x000fc60000000f00 */
[----:B------:R-:W-:Y:S04]  /*73b30*/  STL [R1+0x1004], R4 ;  /* 0x0010040401007387 */ /* 0x000fe80000100800 */
[----:B------:R-:W4:Y:S04]  /*73b40*/  LDL.LU R37, [R1+0x1140] ;  /* 0x0011400001257983 */ /* 0x000f280000300800 */
[----:B------:R1:W-:Y:S04]  /*73b50*/  STL [R1+0x1000], R36 ;  /* 0x0010002401007387 */ /* 0x0003e80000100800 */
[----:B------:R1:W-:Y:S04]  /*73b60*/  LDGSTS.E [R0+0x2c600], [R2.64], P0 ;  /* 0x2c60000002007fae */ /* 0x0003e8000812184c */
[----:B-1----:R-:W4:Y:S01]  /*73b70*/  LDL.LU R42, [R1+0x1180] ;  /* 0x00118000012a7983 */ /* 0x002f220000300800 */
[----:B------:R-:W-:Y:S01]  /*73b80*/  IADD3 R40, P1, R40, UR11, RZ ;  /* 0x0000000b28287c10 */ /* 0x000fe2000ff3e0ff */
[----:B------:R-:W-:-:S02]  /*73b90*/  IMAD.MOV.U32 R2, RZ, RZ, R4 ;  /* 0x000000ffff027224 */ /* 0x000fc400078e0004 */
        /* <DEDUP_REMOVED lines=12> */
[----:B------:R-:W-:-:S03]  /*73c60*/  IMAD.MOV.U32 R2, RZ, RZ, R40 ;  /* 0x000000ffff027224 */ /* 0x000fc600078e0028 */
[----:B------:R-:W-:Y:S04]  /*73c70*/  STL [R1+0x1080], R75 ;  /* 0x0010804b01007387 */ /* 0x000fe80000100800 */
[----:B------:R-:W4:Y:S01]  /*73c80*/  LDL.LU R40, [R1+0x1200] ;  /* 0x0012000001287983 */ /* 0x000f220000300800 */
        /* <DEDUP_REMOVED lines=8> */
[----:B--2---:R-:W-:-:S05]  /*73d10*/  IADD3.X R39, R39, UR10, RZ, P1, !PT ;  /* 0x0000000a27277c10 */ /* 0x004fca0008ffe4ff */
        /* <DEDUP_REMOVED lines=8> */
[----:B--2---:R-:W-:Y:S01]  /*73da0*/  IMAD.MOV.U32 R3, RZ, RZ, R41 ;  /* 0x000000ffff037224 */ /* 0x004fe200078e0029 */
[----:B---3--:R-:W-:-:S02]  /*73db0*/  IADD3 R6, P1, R6, UR11, RZ ;  /* 0x0000000b06067c10 */ /* 0x008fc4000ff3e0ff */
[----:B-1----:R-:W2:Y:S01]  /*73dc0*/  LDL.LU R41, [R1+0x1240] ;  /* 0x0012400001297983 */ /* 0x002ea20000300800 */
[----:B------:R-:W-:Y:S01]  /*73dd0*/  IMAD.MOV.U32 R2, RZ, RZ, R38 ;  /* 0x000000ffff027224 */ /* 0x000fe200078e0026 */
[----:B----4-:R-:W-:Y:S02]  /*73de0*/  IADD3 R7, P2, R7, UR11, RZ ;  /* 0x0000000b07077c10 */ /* 0x010fe4000ff5e0ff */
[----:B------:R-:W3:Y:S04]  /*73df0*/  LDL.LU R38, [R1+0x1280] ;  /* 0x0012800001267983 */ /* 0x000ee80000300800 */
        /* <DEDUP_REMOVED lines=9> */
[----:B-1----:R-:W3:Y:S04]  /*73e90*/  LDL.LU R37, [R1+0x12c4] ;  /* 0x0012c40001257983 */ /* 0x002ee80000300800 */
[----:B------:R1:W-:Y:S04]  /*73ea0*/  STL [R1+0x1180], R42 ;  /* 0x0011802a01007387 */ /* 0x0003e80000100800 */
[----:B------:R-:W3:Y:S01]  /*73eb0*/  LDL.LU R6, [R1+0x1304] ;  /* 0x0013040001067983 */ /* 0x000ee20000300800 */
[----:B------:R-:W-:Y:S01]  /*73ec0*/  IADD3 R36, P1, R36, UR11, RZ ;  /* 0x0000000b24247c10 */ /* 0x000fe2000ff3e0ff */
[----:B----4-:R-:W-:Y:S01]  /*73ed0*/  IMAD.MOV.U32 R3, RZ, RZ, R42 ;  /* 0x000000ffff037224 */ /* 0x010fe200078e002a */
[----:B------:R-:W-:Y:S01]  /*73ee0*/  IADD3 R4, P2, R4, UR11, RZ ;  /* 0x0000000b04047c10 */ /* 0x000fe2000ff5e0ff */
[----:B-1----:R-:W4:Y:S01]  /*73ef0*/  LDL.LU R42, [R1+0x12c0] ;  /* 0x0012c000012a7983 */ /* 0x002f220000300800 */
[----:B------:R-:W-:-:S03]  /*73f00*/  IMAD.MOV.U32 R2, RZ, RZ, R7 ;  /* 0x000000ffff027224 */ /* 0x000fc600078e0007 */
[----:B------:R-:W4:Y:S04]  /*73f10*/  LDL.LU R7, [R1+0x1300] ;  /* 0x0013000001077983 */ /* 0x000f280000300800 */
[----:B------:R1:W-:Y:S04]  /*73f20*/  STL [R1+0x11c4], R36 ;  /* 0x0011c42401007387 */ /* 0x0003e80000100800 */
[----:B------:R1:W-:Y:S01]  /*73f30*/  LDGSTS.E [R0+0x33600], [R2.64], P0 ;  /* 0x3360000002007fae */ /* 0x0003e2000812184c */
[----:B------:R-:W-:-:S05]  /*73f40*/  IADD3.X R43, R43, UR10, RZ, P1, !PT ;  /* 0x0000000a2b2b7c10 */ /* 0x000fca0008ffe4ff */
[----:B------:R1:W-:Y:S01]  /*73f50*/  STL [R1+0x11c0], R43 ;  /* 0x0011c02b01007387 */ /* 0x0003e20000100800 */
[----:B------:R-:W-:-:S03]  /*73f60*/  IADD3.X R40, R40, UR10, RZ, P2, !PT ;  /* 0x0000000a28287c10 */ /* 0x000fc600097fe4ff */
[----:B------:R1:W-:Y:S02]  /*73f70*/  STL [R1+0x1204], R4 ;  /* 0x0012040401007387 */ /* 0x0003e40000100800 */
[----:B-1----:R-:W-:Y:S02]  /*73f80*/  IMAD.MOV.U32 R2, RZ, RZ, R36 ;  /* 0x000000ffff027224 */ /* 0x002fe400078e0024 */
[----:B------:R-:W4:Y:S04]  /*73f90*/  LDL.LU R74, [R1+0x1344] ;  /* 0x00134400014a7983 */ /* 0x000f280000300800 */
[----:B------:R1:W-:Y:S04]  /*73fa0*/  STL [R1+0x1200], R40 ;  /* 0x0012002801007387 */ /* 0x0003e80000100800 */
[----:B------:R-:W4:Y:S04]  /*73fb0*/  LDL.LU R36, [R1+0x1384] ;  /* 0x0013840001247983 */ /* 0x000f280000300800 */
[----:B------:R-:W4:Y:S01]  /*73fc0*/  LDL.LU R75, [R1+0x1340] ;  /* 0x00134000014b7983 */ /* 0x000f220000300800 */
[----:B------:R-:W-:-:S03]  /*73fd0*/  IMAD.MOV.U32 R3, RZ, RZ, R43 ;  /* 0x000000ffff037224 */ /* 0x000fc600078e002b */
[----:B------:R-:W4:Y:S04]  /*73fe0*/  LDL.LU R43, [R1+0x1380] ;  /* 0x00138000012b7983 */ /* 0x000f280000300800 */
[----:B------:R1:W-:Y:S02]  /*73ff0*/  LDGSTS.E [R0+0x34600], [R2.64], P0 ;  /* 0x3460000002007fae */ /* 0x0003e4000812184c */
[----:B-1----:R-:W-:Y:S01]  /*74000*/  IMAD.MOV.U32 R2, RZ, RZ, R4 ;  /* 0x000000ffff027224 */ /* 0x002fe200078e0004 */
[----:B------:R-:W-:Y:S01]  /*74010*/  MOV R3, R40 ;  /* 0x0000002800037202 */ /* 0x000fe20000000f00 */
        /* <DEDUP_REMOVED lines=16> */
[----:B-1----:R-:W-:-:S02]  /*74120*/  IMAD.MOV.U32 R2, RZ, RZ, R5 ;  /* 0x000000ffff027224 */ /* 0x002fc400078e0005 */
[----:B------:R-:W-:Y:S01]  /*74130*/  IMAD.MOV.U32 R3, RZ, RZ, R38 ;  /* 0x000000ffff037224 */ /* 0x000fe200078e0026 */
[----:B--2---:R-:W2:Y:S04]  /*74140*/  LDL.LU R5, [R1+0x1444] ;  /* 0x0014440001057983 */ /* 0x004ea80000300800 */
[----:B------:R1:W-:Y:S04]  /*74150*/  LDGSTS.E [R0+0x37600], [R2.64], P0 ;  /* 0x3760000002007fae */ /* 0x0003e8000812184c */
[----:B-----5:R-:W5:Y:S01]  /*74160*/  LDL.LU R38, [R1+0x1484] ;  /* 0x0014840001267983 */ /* 0x020f620000300800 */
[----:B------:R-:W-:-:S05]  /*74170*/  IADD3 R37, P1, R37, UR11, RZ ;  /* 0x0000000b25257c10 */ /* 0x000fca000ff3e0ff */
[----:B-1----:R-:W-:Y:S01]  /*74180*/  IMAD.MOV.U32 R2, RZ, RZ, R37 ;  /* 0x000000ffff027224 */ /* 0x002fe200078e0025 */
[----:B------:R-:W-:Y:S01]  /*74190*/  IADD3 R6, P2, R6, UR11, RZ ;  /* 0x0000000b06067c10 */ /* 0x000fe2000ff5e0ff */
[----:B------:R1:W-:Y:S01]  /*741a0*/  STL [R1+0x12c4], R37 ;  /* 0x0012c42501007387 */ /* 0x0003e20000100800 */
[----:B----4-:R-:W-:-:S04]  /*741b0*/  IADD3.X R42, R42, UR10, RZ, P1, !PT ;  /* 0x0000000a2a2a7c10 */ /* 0x010fc80008ffe4ff */
[----:B------:R-:W-:Y:S01]  /*741c0*/  MOV R3, R42 ;  /* 0x0000002a00037202 */ /* 0x000fe20000000f00 */
[----:B------:R4:W-:Y:S01]  /*741d0*/  STL [R1+0x12c0], R42 ;  /* 0x0012c02a01007387 */ /* 0x0009e20000100800 */
[----:B------:R-:W-:-:S03]  /*741e0*/  IADD3.X R7, R7, UR10, RZ, P2, !PT ;  /* 0x0000000a07077c10 */ /* 0x000fc600097fe4ff */
[----:B------:R4:W-:Y:S04]  /*741f0*/  STL [R1+0x1304], R6 ;  /* 0x0013040601007387 */ /* 0x0009e80000100800 */
[----:B-1----:R-:W5:Y:S04]  /*74200*/  LDL.LU R37, [R1+0x1440] ;  /* 0x0014400001257983 */ /* 0x002f680000300800 */
[----:B------:R1:W-:Y:S04]  /*74210*/  LDGSTS.E [R0+0x38600], [R2.64], P0 ;  /* 0x3860000002007fae */ /* 0x0003e8000812184c */
[----:B------:R4:W-:Y:S04]  /*74220*/  STL [R1+0x1300], R7 ;  /* 0x0013000701007387 */ /* 0x0009e80000100800 */
[----:B----4-:R-:W5:Y:S01]  /*74230*/  LDL.LU R42, [R1+0x1480] ;  /* 0x00148000012a7983 */ /* 0x010f620000300800 */
[----:B-1----:R-:W-:-:S02]  /*74240*/  IMAD.MOV.U32 R2, RZ, RZ, R6 ;  /* 0x000000ffff027224 */ /* 0x002fc400078e0006 */
[----:B------:R-:W-:Y:S01]  /*74250*/  IMAD.MOV.U32 R3, RZ, RZ, R7 ;  /* 0x000000ffff037224 */ /* 0x000fe200078e0007 */
[----:B------:R-:W5:Y:S01]  /*74260*/  LDL.LU R6, [R1+0x4b0] ;  /* 0x0004b00001067983 */ /* 0x000f620000300800 */
[----:B------:R-:W-:-:S03]  /*74270*/  IADD3 R74, P1, R74, UR11, RZ ;  /* 0x0000000b4a4a7c10 */ /* 0x000fc6000ff3e0ff */
[----:B------:R1:W-:Y:S04]  /*74280*/  LDGSTS.E [R0+0x39600], [R2.64], P0 ;  /* 0x3960000002007fae */ /* 0x0003e8000812184c */
[----:B------:R-:W5:Y:S01]  /*74290*/  LDL.LU R7, [R1+0x4f0] ;  /* 0x0004f00001077983 */ /* 0x000f620000300800 */
[----:B------:R-:W-:Y:S02]  /*742a0*/  IADD3 R36, P2, R36, UR11, RZ ;  /* 0x0000000b24247c10 */ /* 0x000fe4000ff5e0ff */
[----:B------:R-:W-:Y:S01]  /*742b0*/  IADD3.X R75, R75, UR10, RZ, P1, !PT ;  /* 0x0000000a4b4b7c10 */ /* 0x000fe20008ffe4ff */
[----:B-1----:R-:W-:Y:S01]  /*742c0*/  IMAD.MOV.U32 R2, RZ, RZ, R74 ;  /* 0x000000ffff027224 */ /* 0x002fe200078e004a */
[----:B------:R-:W-:-:S03]  /*742d0*/  IADD3.X R43, R43, UR10, RZ, P2, !PT ;  /* 0x0000000a2b2b7c10 */ /* 0x000fc600097fe4ff */
        /* <DEDUP_REMOVED lines=8> */
[----:B------:R-:W-:-:S03]  /*74360*/  MOV R3, R43 ;  /* 0x0000002b00037202 */ /* 0x000fc60000000f00 */
[----:B------:R-:W5:Y:S01]  /*74370*/  LDL.LU R43, [R1+0x4ec] ;  /* 0x0004ec00012b7983 */ /* 0x000f620000300800 */
[----:B------:R-:W-:Y:S02]  /*74380*/  IADD3 R4, P1, R4, UR11, RZ ;  /* 0x0000000b04047c10 */ /* 0x000fe4000ff3e0ff */
[----:B------:R-:W-:Y:S01]  /*74390*/  IADD3 R40, P2, R40, UR11, RZ ;  /* 0x0000000b28287c10 */ /* 0x000fe2000ff5e0ff */
[----:B------:R-:W1:Y:S04]  /*743a0*/  S2R R76, SR_TID.X ;  /* 0x00000000004c7919 */ /* 0x000e680000002100 */
[----:B------:R1:W-:Y:S04]  /*743b0*/  LDGSTS.E [R0+0x3b600], [R2.64], P0 ;  /* 0x3b60000002007fae */ /* 0x0003e8000812184c */
[----:B------:R1:W-:Y:S02]  /*743c0*/  STL [R1+0x13c4], R4 ;  /* 0x0013c40401007387 */ /* 0x0003e40000100800 */
        /* <DEDUP_REMOVED lines=13> */
[----:B--2---:R-:W-:Y:S01]  /*744a0*/  IADD3 R5, P1, R5, UR11, RZ ;  /* 0x0000000b05057c10 */ /* 0x004fe2000ff3e0ff */
[----:B---3--:R-:W-:-:S02]  /*744b0*/  IMAD.MOV.U32 R2, RZ, RZ, R40 ;  /* 0x000000ffff027224 */ /* 0x008fc400078e0028 */
[----:B------:R-:W2:Y:S01]  /*744c0*/  LDL.LU R40, [R1+0x52c] ;  /* 0x00052c0001287983 */ /* 0x000ea20000300800 */
[----:B------:R-:W-:-:S03]  /*744d0*/  IMAD.MOV.U32 R3, RZ, RZ, R41 ;  /* 0x000000ffff037224 */ /* 0x000fc600078e0029 */
[----:B------:R-:W3:Y:S01]  /*744e0*/  LDL.LU R41, [R1+0x56c] ;  /* 0x00056c0001297983 */ /* 0x000ee20000300800 */
        /* <DEDUP_REMOVED lines=10> */
[----:B-1----:R-:W3:Y:S01]  /*74590*/  LDL.LU R37, [R1+0x5b0] ;  /* 0x0005b00001257983 */ /* 0x002ee20000300800 */
[----:B------:R-:W-:-:S03]  /*745a0*/  IADD3 R6, P1, R6, UR11, RZ ;  /* 0x0000000b06067c10 */ /* 0x000fc6000ff3e0ff */
[----:B------:R1:W-:Y:S04]  /*745b0*/  STL [R1+0x1480], R42 ;  /* 0x0014802a01007387 */ /* 0x0003e80000100800 */
[----:B------:R-:W3:Y:S01]  /*745c0*/  LDL.LU R5, [R1+0x5f0] ;  /* 0x0005f00001057983 */ /* 0x000ee20000300800 */
[----:B-----5:R-:W-:Y:S02]  /*745d0*/  IMAD.MOV.U32 R2, RZ, RZ, R38 ;  /* 0x000000ffff027224 */ /* 0x020fe400078e0026 */
[----:B------:R-:W-:Y:S02]  /*745e0*/  IMAD.MOV.U32 R3, RZ, RZ, R42 ;  /* 0x000000ffff037224 */ /* 0x000fe400078e002a */
[----:B-1----:R-:W5:Y:S01]  /*745f0*/  LDL.LU R42, [R1+0x5ac] ;  /* 0x0005ac00012a7983 */ /* 0x002f620000300800 */
[----:B------:R-:W-:-:S03]  /*74600*/  IADD3 R7, P2, R7, UR11, RZ ;  /* 0x0000000b07077c10 */ /* 0x000fc6000ff5e0ff */
[----:B------:R-:W5:Y:S04]  /*74610*/  LDL.LU R38, [R1+0x5ec] ;  /* 0x0005ec0001267983 */ /* 0x000f680000300800 */
[----:B------:R1:W-:Y:S04]  /*74620*/  LDGSTS.E [R0+0x3f600], [R2.64], P0 ;  /* 0x3f60000002007fae */ /* 0x0003e8000812184c */
[----:B------:R-:W-:Y:S01]  /*74630*/  STL [R1+0x4b0], R6 ;  /* 0x0004b00601007387 */ /* 0x000fe20000100800 */
[----:B-1----:R-:W-:Y:S01]  /*74640*/  IMAD.U32 R0, RZ, RZ, UR8 ;  /* 0x00000008ff007e24 */ /* 0x002fe2000f8e00ff */
[----:B------:R-:W-:-:S02]  /*74650*/  MOV R2, R6 ;  /* 0x0000000600027202 */ /* 0x000fc40000000f00 */
[----:B------:R-:W-:Y:S01]  /*74660*/  STL [R1+0x4f0], R7 ;  /* 0x0004f00701007387 */ /* 0x000fe20000100800 */
        /* <DEDUP_REMOVED lines=8> */
[----:B------:R-:W-:-:S03]  /*746f0*/  IMAD.MOV.U32 R3, RZ, RZ, R43 ;  /* 0x000000ffff037224 */ /* 0x000fc600078e002b */
        /* <DEDUP_REMOVED lines=20> */
[----:B------:R-:W-:-:S03]  /*74840*/  MOV R2, R39 ;  /* 0x0000002700027202 */ /* 0x000fc60000000f00 */
[----:B------:R-:W2:Y:S04]  /*74850*/  LDL.LU R39, [R1+0x6ec] ;  /* 0x0006ec0001277983 */ /* 0x000ea80000300800 */
[----:B------:R1:W-:Y:S01]  /*74860*/  LDGSTS.E [R0+0x3800], [R2.64], P0 ;  /* 0x0380000002007fae */ /* 0x0003e2000812184c */
[----:B------:R-:W-:Y:S02]  /*74870*/  IADD3 R37, P1, R37, UR11, RZ ;  /* 0x0000000b25257c10 */ /* 0x000fe4000ff3e0ff */
[----:B------:R-:W-:-:S03]  /*74880*/  IADD3 R5, P2, R5, UR11, RZ ;  /* 0x0000000b05057c10 */ /* 0x000fc6000ff5e0ff */
[----:B------:R5:W-:Y:S02]  /*74890*/  STL [R1+0x5b0], R37 ;  /* 0x0005b02501007387 */ /* 0x000be40000100800 */
[----:B-----5:R-:W-:Y:S01]  /*748a0*/  IADD3.X R42, R42, UR10, RZ, P1, !PT ;  /* 0x0000000a2a2a7c10 */ /* 0x020fe20008ffe4ff */
        /* <DEDUP_REMOVED lines=19> */
[----:B------:R-:W-:Y:S02]  /*749e0*/  IADD3.X R43, R43, UR10, RZ, P1, !PT ;  /* 0x0000000a2b2b7c10 */ /* 0x000fe40008ffe4ff */
[----:B-1----:R-:W-:Y:S02]  /*749f0*/  MOV R2, R36 ;  /* 0x0000002400027202 */ /* 0x002fe40000000f00 */
[----:B------:R-:W-:Y:S01]  /*74a00*/  IADD3.X R7, R7, UR10, RZ, P2, !PT ;  /* 0x0000000a07077c10 */ /* 0x000fe200097fe4ff */
[----:B------:R1:W-:Y:S04]  /*74a10*/  STL [R1+0x62c], R43 ;  /* 0x00062c2b01007387 */ /* 0x0003e80000100800 */
[----:B------:R1:W-:Y:S04]  /*74a20*/  STL [R1+0x670], R6 ;  /* 0x0006700601007387 */ /* 0x0003e80000100800 */
[----:B------:R-:W5:Y:S01]  /*74a30*/  LDL.LU R36, [R1+0x7ac] ;  /* 0x0007ac0001247983 */ /* 0x000f620000300800 */
[----:B------:R-:W-:-:S03]  /*74a40*/  IMAD.MOV.U32 R3, RZ, RZ, R43 ;  /* 0x000000ffff037224 */ /* 0x000fc600078e002b */
[----:B------:R1:W-:Y:S04]  /*74a50*/  STL [R1+0x66c], R7 ;  /* 0x00066c0701007387 */ /* 0x0003e80000100800 */
[----:B-1----:R-:W5:Y:S04]  /*74a60*/  LDL.LU R43, [R1+0x7ec] ;  /* 0x0007ec00012b7983 */ /* 0x002f680000300800 */
        /* <DEDUP_REMOVED lines=18> */
[----:B------:R1:W-:Y:S02]  /*74b90*/  LDGSTS.E [R0+0x8800], [R2.64], P0 ;  /* 0x0880000002007fae */ /* 0x0003e4000812184c */
[----:B-1----:R-:W-:Y:S01]  /*74ba0*/  MOV R2, R4 ;  /* 0x0000000400027202 */ /* 0x002fe20000000f00 */
[----:B------:R-:W-:-:S02]  /*74bb0*/  IMAD.MOV.U32 R3, RZ, RZ, R39 ;  /* 0x000000ffff037224 */ /* 0x000fc400078e0027 */
[----:B---3--:R-:W3:Y:S04]  /*74bc0*/  LDL.LU R39, [R1+0x8b0] ;  /* 0x0008b00001277983 */ /* 0x008ee80000300800 */
[----:B------:R-:W3:Y:S04]  /*74bd0*/  LDL.LU R4, [R1+0x90c] ;  /* 0x00090c0001047983 */ /* 0x000ee80000300800 */
[----:B------:R1:W-:Y:S01]  /*74be0*/  LDGSTS.E [R0+0x9800], [R2.64], P0 ;  /* 0x0980000002007fae */ /* 0x0003e2000812184c */
[----:B------:R-:W-:-:S05]  /*74bf0*/  IADD3 R37, P1, R37, UR11, RZ ;  /* 0x0000000b25257c10 */ /* 0x000fca000ff3e0ff */
[----:B------:R-:W-:Y:S01]  /*74c00*/  STL [R1+0x730], R37 ;  /* 0x0007302501007387 */ /* 0x000fe20000100800 */
[----:B------:R-:W-:Y:S02]  /*74c10*/  IADD3 R74, P2, R74, UR11, RZ ;  /* 0x0000000b4a4a7c10 */ /* 0x000fe4000ff5e0ff */
[----:B------:R-:W-:Y:S01]  /*74c20*/  IADD3.X R42, R42, UR10, RZ, P1, !PT ;  /* 0x0000000a2a2a7c10 */ /* 0x000fe20008ffe4ff */
[----:B-1----:R-:W-:-:S04]  /*74c30*/  IMAD.MOV.U32 R2, RZ, RZ, R37 ;  /* 0x000000ffff027224 */ /* 0x002fc800078e0025 */
[----:B------:R-:W-:Y:S01]  /*74c40*/  IMAD.MOV.U32 R3, RZ, RZ, R42 ;  /* 0x000000ffff037224 */ /* 0x000fe200078e002a */
[----:B------:R1:W-:Y:S01]  /*74c50*/  STL [R1+0x72c], R42 ;  /* 0x00072c2a01007387 */ /* 0x0003e20000100800 */
[----:B------:R-:W-:-:S03]  /*74c60*/  IADD3.X R75, R75, UR10, RZ, P2, !PT ;  /* 0x0000000a4b4b7c10 */ /* 0x000fc600097fe4ff */
[----:B------:R-:W-:Y:S04]  /*74c70*/  STL [R1+0x770], R74 ;  /* 0x0007704a01007387 */ /* 0x000fe80000100800 */
[----:B------:R5:W-:Y:S04]  /*74c80*/  LDGSTS.E [R0+0xa800], [R2.64], P0 ;  /* 0x0a80000002007fae */ /* 0x000be8000812184c */
[----:B-1----:R-:W3:Y:S01]  /*74c90*/  LDL.LU R42, [R1+0x8ac] ;  /* 0x0008ac00012a7983 */ /* 0x002ee20000300800 */
[----:B-----5:R-:W-:-:S03]  /*74ca0*/  IADD3 R5, P1, R5, UR11, RZ ;  /* 0x0000000b05057c10 */ /* 0x020fc6000ff3e0ff */
[----:B------:R-:W-:Y:S01]  /*74cb0*/  STL [R1+0x76c], R75 ;  /* 0x00076c4b01007387 */ /* 0x000fe20000100800 */
[----:B------:R-:W-:Y:S01]  /*74cc0*/  IADD3 R38, P2, R38, UR11, RZ ;  /* 0x0000000b26267c10 */ /* 0x000fe2000ff5e0ff */
[----:B------:R-:W-:Y:S02]  /*74cd0*/  IMAD.MOV.U32 R2, RZ, RZ, R74 ;  /* 0x000000ffff027224 */ /* 0x000fe400078e004a */
[----:B------:R-:W5:Y:S01]  /*74ce0*/  LDL.LU R37, [R1+0x908] ;  /* 0x0009080001257983 */ /* 0x000f620000300800 */
[----:B------:R-:W-:-:S03]  /*74cf0*/  IMAD.MOV.U32 R3, RZ, RZ, R75 ;  /* 0x000000ffff037224 */ /* 0x000fc600078e004b */
[----:B------:R-:W-:Y:S04]  /*74d00*/  STL [R1+0x7b0], R5 ;  /* 0x0007b00501007387 */ /* 0x000fe80000100800 */
[----:B------:R1:W-:Y:S02]  /*74d10*/  LDGSTS.E [R0+0xb800], [R2.64], P0 ;  /* 0x0b80000002007fae */ /* 0x0003e4000812184c */
[----:B-1----:R-:W-:Y:S02]  /*74d20*/  MOV R2, R5 ;  /* 0x0000000500027202 */ /* 0x002fe40000000f00 */
        /* <DEDUP_REMOVED lines=9> */
[----:B------:R-:W-:-:S03]  /*74dc0*/  IMAD.MOV.U32 R3, RZ, RZ, R43 ;  /* 0x000000ffff037224 */ /* 0x000fc600078e002b */
        /* <DEDUP_REMOVED lines=20> */
[----:B------:R-:W-:Y:S02]  /*74f10*/  MOV R2, R7 ;  /* 0x0000000700027202 */ /* 0x000fe40000000f00 */
[----:B------:R-:W-:Y:S01]  /*74f20*/  IADD3 R4, P2, R4, UR11, RZ ;  /* 0x0000000b04047c10 */ /* 0x000fe2000ff5e0ff */
[----:B------:R-:W3:Y:S04]  /*74f30*/  LDL.LU R7, [R1+0xa08] ;  /* 0x000a080001077983 */ /* 0x000ee80000300800 */
[----:B------:R1:W-:Y:S04]  /*74f40*/  STL [R1+0x8b0], R39 ;  /* 0x0008b02701007387 */ /* 0x0003e80000100800 */
[----:B------:R1:W-:Y:S02]  /*74f50*/  LDGSTS.E [R0+0xf800], [R2.64], P0 ;  /* 0x0f80000002007fae */ /* 0x0003e4000812184c */
[----:B-1----:R-:W-:Y:S01]  /*74f60*/  IMAD.MOV.U32 R2, RZ, RZ, R39 ;  /* 0x000000ffff027224 */ /* 0x002fe200078e0027 */
[----:B------:R-:W-:-:S05]  /*74f70*/  IADD3.X R42, R42, UR10, RZ, P1, !PT ;  /* 0x0000000a2a2a7c10 */ /* 0x000fca0008ffe4ff */
[----:B------:R1:W-:Y:S01]  /*74f80*/  STL [R1+0x8ac], R42 ;  /* 0x0008ac2a01007387 */ /* 0x0003e20000100800 */
[----:B-----5:R-:W-:-:S03]  /*74f90*/  IADD3.X R37, R37, UR10, RZ, P2, !PT ;  /* 0x0000000a25257c10 */ /* 0x020fc600097fe4ff */
[----:B------:R5:W-:Y:S01]  /*74fa0*/  STL [R1+0x90c], R4 ;  /* 0x00090c0401007387 */ /* 0x000be20000100800 */
[----:B------:R-:W-:-:S03]  /*74fb0*/  IMAD.MOV.U32 R3, RZ, RZ, R42 ;  /* 0x000000ffff037224 */ /* 0x000fc600078e002a */
        /* <DEDUP_REMOVED lines=8> */
[----:B-----5:R-:W5:Y:S04]  /*75040*/  LDL.LU R4, [R1+0xacc] ;  /* 0x000acc0001047983 */ /* 0x020f680000300800 */
[----:B------:R-:W5:Y:S04]  /*75050*/  LDL.LU R37, [R1+0xb0c] ;  /* 0x000b0c0001257983 */ /* 0x000f680000300800 */
[----:B------:R1:W-:Y:S01]  /*75060*/  LDGSTS.E [R0+0x11800], [R2.64], P0 ;  /* 0x1180000002007fae */ /* 0x0003e2000812184c */
[----:B------:R-:W-:-:S05]  /*75070*/  IADD3 R36, P1, R36, UR11, RZ ;  /* 0x0000000b24247c10 */ /* 0x000fca000ff3e0ff */
[----:B------:R1:W-:Y:S01]  /*75080*/  STL [R1+0x94c], R36 ;  /* 0x00094c2401007387 */ /* 0x0003e20000100800 */
[----:B------:R-:W-:Y:S02]  /*75090*/  IADD3 R5, P2, R5, UR11, RZ ;  /* 0x0000000b05057c10 */ /* 0x000fe4000ff5e0ff */
        /* <DEDUP_REMOVED lines=146> */
[----:B------:R1:W-:Y:S01]  /*759c0*/  STL [R1+0xd48], R42 ;  /* 0x000d482a01007387 */ /* 0x0003e20000100800 */
[----:B------:R-:W-:Y:S01]  /*759d0*/  IMAD.MOV.U32 R3, RZ, RZ, R42 ;  /* 0x000000ffff037224 */ /* 0x000fe200078e002a */
[----:B------:R-:W-:Y:S02]  /*759e0*/  IADD3.X R75, R75, UR10, RZ, P2, !PT ;  /* 0x0000000a4b4b7c10 */ /* 0x000fe400097fe4ff */
[----:B------:R-:W-:Y:S04]  /*759f0*/  STL [R1+0xd8c], R74 ;  /* 0x000d8c4a01007387 */ /* 0x000fe80000100800 */
[----:B------:R5:W-:Y:S04]  /*75a00*/  LDGSTS.E [R0+0x22800], [R2.64], P0 ;  /* 0x2280000002007fae */ /* 0x000be8000812184c */
[----:B-1----:R-:W3:Y:S01]  /*75a10*/  LDL.LU R42, [R1+0xec8] ;  /* 0x000ec800012a7983 */ /* 0x002ee20000300800 */
[----:B-----5:R-:W-:-:S03]  /*75a20*/  IADD3 R6, P1, R6, UR11, RZ ;  /* 0x0000000b06067c10 */ /* 0x020fc6000ff3e0ff */
[----:B------:R-:W-:Y:S01]  /*75a30*/  STL [R1+0xd88], R75 ;  /* 0x000d884b01007387 */ /* 0x000fe20000100800 */
[----:B------:R-:W-:-:S03]  /*75a40*/  IADD3 R39, P2, R39, UR11, RZ ;  /* 0x0000000b27277c10 */ /* 0x000fc6000ff5e0ff */
[----:B------:R-:W5:Y:S01]  /*75a50*/  LDL.LU R7, [R1+0xf08] ;  /* 0x000f080001077983 */ /* 0x000f620000300800 */
[----:B------:R-:W-:Y:S02]  /*75a60*/  IMAD.MOV.U32 R2, RZ, RZ, R74 ;  /* 0x000000ffff027224 */ /* 0x000fe400078e004a */
[----:B------:R-:W-:Y:S01]  /*75a70*/  IMAD.MOV.U32 R3, RZ, RZ, R75 ;  /* 0x000000ffff037224 */ /* 0x000fe200078e004b */
[----:B------:R-:W-:Y:S04]  /*75a80*/  STL [R1+0xdcc], R6 ;  /* 0x000dcc0601007387 */ /* 0x000fe80000100800 */
[----:B------:R1:W-:Y:S02]  /*75a90*/  LDGSTS.E [R0+0x23800], [R2.64], P0 ;  /* 0x2380000002007fae */ /* 0x0003e4000812184c */
[----:B-1----:R-:W-:-:S02]  /*75aa0*/  MOV R2, R6 ;  /* 0x0000000600027202 */ /* 0x002fc40000000f00 */
        /* <DEDUP_REMOVED lines=100> */
[----:B------:R-:W-:Y:S04]  /*760f0*/  STL [R1+0x1088], R75 ;  /* 0x0010884b01007387 */ /* 0x000fe80000100800 */
[----:B------:R-:W5:Y:S01]  /*76100*/  LDL.LU R38, [R1+0x1208] ;  /* 0x0012080001267983 */ /* 0x000f620000300800 */
[----:B------:R-:W-:Y:S02]  /*76110*/  IMAD.MOV.U32 R2, RZ, RZ, R74 ;  /* 0x000000ffff027224 */ /* 0x000fe400078e004a */
[----:B------:R-:W-:Y:S01]  /*76120*/  IMAD.MOV.U32 R3, RZ, RZ, R75 ;  /* 0x000000ffff037224 */ /* 0x000fe200078e004b */
[----:B------:R-:W-:Y:S01]  /*76130*/  IADD3 R7, P2, R7, UR11, RZ ;  /* 0x0000000b07077c10 */ /* 0x000fe2000ff5e0ff */
        /* <DEDUP_REMOVED lines=42> */
[----:B------:R5:W-:Y:S04]  /*763e0*/  STL [R1+0x120c], R4 ;  /* 0x00120c0401007387 */ /* 0x000be80000100800 */
[----:B------:R-:W3:Y:S01]  /*763f0*/  LDL.LU R74, [R1+0x134c] ;  /* 0x00134c00014a7983 */ /* 0x000ee20000300800 */
[----:B------:R-:W-:-:S03]  /*76400*/  IMAD.MOV.U32 R3, RZ, RZ, R42 ;  /* 0x000000ffff037224 */ /* 0x000fc600078e002a */
[----:B------:R1:W-:Y:S04]  /*76410*/  STL [R1+0x1208], R38 ;  /* 0x0012082601007387 */ /* 0x0003e80000100800 */
[----:B------:R-:W3:Y:S04]  /*76420*/  LDL.LU R37, [R1+0x138c] ;  /* 0x00138c0001257983 */ /* 0x000ee80000300800 */
[----:B------:R-:W3:Y:S04]  /*76430*/  LDL.LU R75, [R1+0x1348] ;  /* 0x00134800014b7983 */ /* 0x000ee80000300800 */
[----:B------:R5:W-:Y:S04]  /*76440*/  LDGSTS.E [R0+0x34800], [R2.64], P0 ;  /* 0x3480000002007fae */ /* 0x000be8000812184c */
[----:B-1----:R-:W3:Y:S01]  /*76450*/  LDL.LU R42, [R1+0x1388] ;  /* 0x00138800012a7983 */ /* 0x002ee20000300800 */
[----:B-----5:R-:W-:-:S02]  /*76460*/  IMAD.MOV.U32 R2, RZ, RZ, R4 ;  /* 0x000000ffff027224 */ /* 0x020fc400078e0004 */
[----:B------:R-:W-:Y:S01]  /*76470*/  IMAD.MOV.U32 R3, RZ, RZ, R38 ;  /* 0x000000ffff037224 */ /* 0x000fe200078e0026 */
[----:B------:R-:W5:Y:S04]  /*76480*/  LDL.LU R4, [R1+0x13cc] ;  /* 0x0013cc0001047983 */ /* 0x000f680000300800 */
        /* <DEDUP_REMOVED lines=26> */
[----:B------:R1:W-:Y:S01]  /*76630*/  STL [R1+0x12c8], R41 ;  /* 0x0012c82901007387 */ /* 0x0003e20000100800 */
[----:B------:R-:W-:-:S03]  /*76640*/  IMAD.MOV.U32 R3, RZ, RZ, R41 ;  /* 0x000000ffff037224 */ /* 0x000fc600078e0029 */
[----:B------:R2:W-:Y:S04]  /*76650*/  STL [R1+0x130c], R6 ;  /* 0x00130c0601007387 */ /* 0x0005e80000100800 */
[----:B----4-:R-:W3:Y:S04]  /*76660*/  LDL.LU R40, [R1+0x1448] ;  /* 0x0014480001287983 */ /* 0x010ee80000300800 */
[----:B------:R4:W-:Y:S04]  /*76670*/  STL [R1+0x1308], R39 ;  /* 0x0013082701007387 */ /* 0x0009e80000100800 */
[----:B-1----:R-:W3:Y:S04]  /*76680*/  LDL.LU R41, [R1+0x1488] ;  /* 0x0014880001297983 */ /* 0x002ee80000300800 */
[----:B------:R1:W-:Y:S02]  /*76690*/  LDGSTS.E [R0+0x38800], [R2.64], P0 ;  /* 0x3880000002007fae */ /* 0x0003e4000812184c */
[----:B-1----:R-:W-:Y:S01]  /*766a0*/  MOV R2, R6 ;  /* 0x0000000600027202 */ /* 0x002fe20000000f00 */
[----:B------:R-:W-:Y:S01]  /*766b0*/  IMAD.MOV.U32 R3, RZ, RZ, R39 ;  /* 0x000000ffff037224 */ /* 0x000fe200078e0027 */
[----:B--2---:R-:W2:Y:S04]  /*766c0*/  LDL.LU R6, [R1+0x4b8] ;  /* 0x0004b80001067983 */ /* 0x004ea80000300800 */
[----:B------:R1:W-:Y:S04]  /*766d0*/  LDGSTS.E [R0+0x39800], [R2.64], P0 ;  /* 0x3980000002007fae */ /* 0x0003e8000812184c */
[----:B----4-:R-:W4:Y:S01]  /*766e0*/  LDL.LU R39, [R1+0x4f8] ;  /* 0x0004f80001277983 */ /* 0x010f220000300800 */
[----:B------:R-:W-:-:S05]  /*766f0*/  IADD3 R74, P1, R74, UR11, RZ ;  /* 0x0000000b4a4a7c10 */ /* 0x000fca000ff3e0ff */
[----:B-1----:R-:W-:Y:S01]  /*76700*/  IMAD.MOV.U32 R2, RZ, RZ, R74 ;  /* 0x000000ffff027224 */ /* 0x002fe200078e004a */
[----:B------:R-:W-:Y:S02]  /*76710*/  IADD3 R37, P2, R37, UR11, RZ ;  /* 0x0000000b25257c10 */ /* 0x000fe4000ff5e0ff */
[----:B------:R-:W-:Y:S01]  /*76720*/  IADD3.X R75, R75, UR10, RZ, P1, !PT ;  /* 0x0000000a4b4b7c10 */ /* 0x000fe20008ffe4ff */
[----:B------:R-:W-:Y:S04]  /*76730*/  STL [R1+0x134c], R74 ;  /* 0x00134c4a01007387 */ /* 0x000fe80000100800 */
[----:B------:R-:W-:Y:S01]  /*76740*/  IMAD.MOV.U32 R3, RZ, RZ, R75 ;  /* 0x000000ffff037224 */ /* 0x000fe200078e004b */
[----:B------:R-:W-:Y:S01]  /*76750*/  IADD3.X R42, R42, UR10, RZ, P2, !PT ;  /* 0x0000000a2a2a7c10 */ /* 0x000fe200097fe4ff */
[----:B------:R-:W-:Y:S04]  /*76760*/  STL [R1+0x1348], R75 ;  /* 0x0013484b01007387 */ /* 0x000fe80000100800 */
[----:B------:R1:W-:Y:S04]  /*76770*/  STL [R1+0x138c], R37 ;  /* 0x00138c2501007387 */ /* 0x0003e80000100800 */
[----:B------:R1:W-:Y:S01]  /*76780*/  LDGSTS.E [R0+0x3a800], [R2.64], P0 ;  /* 0x3a80000002007fae */ /* 0x0003e2000812184c */
[----:B-----5:R-:W-:-:S03]  /*76790*/  IADD3 R4, P1, R4, UR11, RZ ;  /* 0x0000000b04047c10 */ /* 0x020fc6000ff3e0ff */
[----:B------:R5:W-:Y:S01]  /*767a0*/  STL [R1+0x1388], R42 ;  /* 0x0013882a01007387 */ /* 0x000be20000100800 */
[----:B------:R-:W-:Y:S01]  /*767b0*/  IADD3 R38, P2, R38, UR11, RZ ;  /* 0x0000000b26267c10 */ /* 0x000fe2000ff5e0ff */
[----:B-1----:R-:W-:Y:S02]  /*767c0*/  IMAD.MOV.U32 R2, RZ, RZ, R37 ;  /* 0x000000ffff027224 */ /* 0x002fe400078e0025 */
[----:B------:R-:W4:Y:S01]  /*767d0*/  LDL.LU R37, [R1+0x4b4] ;  /* 0x0004b40001257983 */ /* 0x000f220000300800 */
[----:B------:R-:W-:-:S03]  /*767e0*/  IMAD.MOV.U32 R3, RZ, RZ, R42 ;  /* 0x000000ffff037224 */ /* 0x000fc600078e002a */
[----:B-----5:R-:W4:Y:S04]  /*767f0*/  LDL.LU R42, [R1+0x4f4] ;  /* 0x0004f400012a7983 */ /* 0x020f280000300800 */
[----:B------:R1:W-:Y:S04]  /*76800*/  LDGSTS.E [R0+0x3b800], [R2.64], P0 ;  /* 0x3b80000002007fae */ /* 0x0003e8000812184c */
[----:B------:R1:W-:Y:S02]  /*76810*/  STL [R1+0x13cc], R4 ;  /* 0x0013cc0401007387 */ /* 0x0003e40000100800 */
[----:B-1----:R-:W-:-:S02]  /*76820*/  MOV R2, R4 ;  /* 0x0000000400027202 */ /* 0x002fc40000000f00 */
[----:B------:R-:W-:-:S05]  /*76830*/  IADD3.X R36, R36, UR10, RZ, P1, !PT ;  /* 0x0000000a24247c10 */ /* 0x000fca0008ffe4ff */
        /* <DEDUP_REMOVED lines=10> */
[----:B------:R-:W-:-:S03]  /*768e0*/  IMAD.MOV.U32 R3, RZ, RZ, R43 ;  /* 0x000000ffff037224 */ /* 0x000fc600078e002b */
[----:B------:R-:W4:Y:S01]  /*768f0*/  LDL.LU R43, [R1+0x574] ;  /* 0x00057400012b7983 */ /* 0x000f220000300800 */
[----:B------:R-:W-:Y:S02]  /*76900*/  IADD3 R5, P1, R5, UR11, RZ ;  /* 0x0000000b05057c10 */ /* 0x000fe4000ff3e0ff */
[----:B------:R-:W-:Y:S01]  /*76910*/  IADD3 R7, P2, R7, UR11, RZ ;  /* 0x0000000b07077c10 */ /* 0x000fe2000ff5e0ff */
[----:B------:R1:W-:Y:S04]  /*76920*/  LDGSTS.E [R0+0x3d800], [R2.64], P0 ;  /* 0x3d80000002007fae */ /* 0x0003e8000812184c */
[----:B------:R-:W-:Y:S01]  /*76930*/  STL [R1+0x144c], R5 ;  /* 0x00144c0501007387 */ /* 0x000fe20000100800 */
[----:B------:R-:W-:Y:S01]  /*76940*/  LOP3.LUT R77, R77, 0x7f, RZ, 0xc0, !PT ;  /* 0x0000007f4d4d7812 */ /* 0x000fe200078ec0ff */
[----:B-1----:R-:W-:-:S04]  /*76950*/  IMAD.MOV.U32 R2, RZ, RZ, R5 ;  /* 0x000000ffff027224 */ /* 0x002fc800078e0005 */
        /* <DEDUP_REMOVED lines=12> */
[----:B------:R-:W-:-:S02]  /*76a20*/  MOV R2, R7 ;  /* 0x0000000700027202 */ /* 0x000fc40000000f00 */
[----:B-1----:R-:W3:Y:S01]  /*76a30*/  LDL.LU R41, [R1+0x5b4] ;  /* 0x0005b40001297983 */ /* 0x002ee20000300800 */
[----:B--2---:R-:W-:-:S03]  /*76a40*/  IADD3 R6, P1, R6, UR11, RZ ;  /* 0x0000000b06067c10 */ /* 0x004fc6000ff3e0ff */
[----:B------:R-:W2:Y:S01]  /*76a50*/  LDL.LU R7, [R1+0x5f4] ;  /* 0x0005f40001077983 */ /* 0x000ea20000300800 */
[----:B----4-:R-:W-:-:S03]  /*76a60*/  IADD3 R39, P2, R39, UR11, RZ ;  /* 0x0000000b27277c10 */ /* 0x010fc6000ff5e0ff */
[----:B------:R1:W-:Y:S04]  /*76a70*/  LDGSTS.E [R0+0x3f800], [R2.64], P0 ;  /* 0x3f80000002007fae */ /* 0x0003e8000812184c */
[----:B------:R-:W-:Y:S01]  /*76a80*/  STL [R1+0x4b8], R6 ;  /* 0x0004b80601007387 */ /* 0x000fe20000100800 */
[----:B-1----:R-:W-:-:S03]  /*76a90*/  IMAD.U32 R0, RZ, RZ, UR8 ;  /* 0x00000008ff007e24 */ /* 0x002fc6000f8e00ff */
[----:B------:R-:W-:Y:S01]  /*76aa0*/  STL [R1+0x4f8], R39 ;  /* 0x0004f82701007387 */ /* 0x000fe20000100800 */
[----:B------:R-:W-:Y:S02]  /*76ab0*/  IMAD.MOV.U32 R2, RZ, RZ, R6 ;  /* 0x000000ffff027224 */ /* 0x000fe400078e0006 */
[----:B------:R-:W-:Y:S01]  /*76ac0*/  IMAD R0, R0, 0x40000, R74 ;  /* 0x0004000000007824 */ /* 0x000fe200078e024a */
[----:B------:R-:W-:-:S04]  /*76ad0*/  IADD3.X R37, R37, UR10, RZ, P1, !PT ;  /* 0x0000000a25257c10 */ /* 0x000fc80008ffe4ff */
[----:B------:R-:W-:Y:S01]  /*76ae0*/  MOV R3, R37 ;  /* 0x0000002500037202 */ /* 0x000fe20000000f00 */
[----:B------:R1:W-:Y:S01]  /*76af0*/  STL [R1+0x4b4], R37 ;  /* 0x0004b42501007387 */ /* 0x0003e20000100800 */
[----:B------:R-:W-:-:S03]  /*76b00*/  IADD3.X R42, R42, UR10, RZ, P2, !PT ;  /* 0x0000000a2a2a7c10 */ /* 0x000fc600097fe4ff */
[----:B------:R4:W-:Y:S04]  /*76b10*/  LDGSTS.E [R0+0xa00], [R2.64], P0 ;  /* 0x00a0000002007fae */ /* 0x0009e8000812184c */
[----:B-1----:R-:W2:Y:S04]  /*76b20*/  LDL.LU R37, [R1+0x638] ;  /* 0x0006380001257983 */ /* 0x002ea80000300800 */
[----:B------:R-:W2:Y:S01]  /*76b30*/  LDL.LU R6, [R1+0x678] ;  /* 0x0006780001067983 */ /* 0x000ea20000300800 */
[----:B----4-:R-:W-:-:S03]  /*76b40*/  IMAD.MOV.U32 R3, RZ, RZ, R42 ;  /* 0x000000ffff037224 */ /* 0x010fc600078e002a */
[----:B------:R1:W-:Y:S01]  /*76b50*/  STL [R1+0x4f4], R42 ;  /* 0x0004f42a01007387 */ /* 0x0003e20000100800 */
[----:B------:R-:W-:-:S05]  /*76b60*/  IMAD.MOV.U32 R2, RZ, RZ, R39 ;  /* 0x000000ffff027224 */ /* 0x000fca00078e0027 */
[----:B------:R4:W-:Y:S04]  /*76b70*/  LDGSTS.E [R0+0x1a00], [R2.64], P0 ;  /* 0x01a0000002007fae */ /* 0x0009e8000812184c */
[----:B-1----:R-:W2:Y:S04]  /*76b80*/  LDL.LU R42, [R1+0x634] ;  /* 0x00063400012a7983 */ /* 0x002ea80000300800 */
[----:B------:R-:W2:Y:S01]  /*76b90*/  LDL.LU R39, [R1+0x674] ;  /* 0x0006740001277983 */ /* 0x000ea20000300800 */
[----:B------:R-:W-:-:S05]  /*76ba0*/  IADD3 R4, P1, R4, UR11, RZ ;  /* 0x0000000b04047c10 */ /* 0x000fca000ff3e0ff */
[----:B------:R-:W-:Y:S01]  /*76bb0*/  STL [R1+0x538], R4 ;  /* 0x0005380401007387 */ /* 0x000fe20000100800 */
[----:B----4-:R-:W-:Y:S01]  /*76bc0*/  IMAD.MOV.U32 R2, RZ, RZ, R4 ;  /* 0x000000ffff027224 */ /* 0x010fe200078e0004 */
[----:B------:R-:W-:Y:S02]  /*76bd0*/  IADD3 R36, P2, R36, UR11, RZ ;  /* 0x0000000b24247c10 */ /* 0x000fe4000ff5e0ff */
        /* <DEDUP_REMOVED lines=9> */
[----:B----4-:R-:W-:-:S03]  /*76c70*/  MOV R3, R43 ;  /* 0x0000002b00037202 */ /* 0x010fc60000000f00 */
        /* <DEDUP_REMOVED lines=19> */
[----:B-1----:R-:W-:-:S02]  /*76db0*/  IMAD.MOV.U32 R2, RZ, RZ, R5 ;  /* 0x000000ffff027224 */ /* 0x002fc400078e0005 */
        /* <DEDUP_REMOVED lines=11> */
[----:B------:R-:W-:-:S03]  /*76e70*/  MOV R3, R42 ;  /* 0x0000002a00037202 */ /* 0x000fc60000000f00 */
[----:B------:R1:W-:Y:S04]  /*76e80*/  STL [R1+0x678], R6 ;  /* 0x0006780601007387 */ /* 0x0003e80000100800 */
[----:B------:R-:W5:Y:S04]  /*76e90*/  LDL.LU R37, [R1+0x7b4] ;  /* 0x0007b40001257983 */ /* 0x000f680000300800 */
        /* <DEDUP_REMOVED lines=8> */
[----:B------:R-:W-:-:S05]  /*76f20*/  IADD3 R38, P1, R38, UR11, RZ ;  /* 0x0000000b26267c10 */ /* 0x000fca000ff3e0ff */
[----:B------:R1:W-:Y:S01]  /*76f30*/  STL [R1+0x6b8], R38 ;  /* 0x0006b82601007387 */ /* 0x0003e20000100800 */
[----:B------:R-:W-:Y:S02]  /*76f40*/  IADD3 R4, P2, R4, UR11, RZ ;  /* 0x0000000b04047c10 */ /* 0x000fe4000ff5e0ff */
[----:B----4-:R-:W-:Y:S01]  /*76f50*/  IADD3.X R43, R43, UR10, RZ, P1, !PT ;  /* 0x0000000a2b2b7c10 */ /* 0x010fe20008ffe4ff */
[----:B-1----:R-:W-:Y:S01]  /*76f60*/  IMAD.MOV.U32 R2, RZ, RZ, R38 ;  /* 0x000000ffff027224 */ /* 0x002fe200078e0026 */
[----:B------:R-:W-:-:S03]  /*76f70*/  IADD3.X R36, R36, UR10, RZ, P2, !PT ;  /* 0x0000000a24247c10 */ /* 0x000fc600097fe4ff */
[----:B------:R1:W-:Y:S04]  /*76f80*/  STL [R1+0x6b4], R43 ;  /* 0x0006b42b01007387 */ /* 0x0003e80000100800 */
[----:B------:R-:W-:Y:S04]  /*76f90*/  STL [R1+0x6f8], R4 ;  /* 0x0006f80401007387 */ /* 0x000fe80000100800 */
[----:B------:R-:W5:Y:S01]  /*76fa0*/  LDL.LU R38, [R1+0x834] ;  /* 0x0008340001267983 */ /* 0x000f620000300800 */
[----:B------:R-:W-:-:S03]  /*76fb0*/  IMAD.MOV.U32 R3, RZ, RZ, R43 ;  /* 0x000000ffff037224 */ /* 0x000fc600078e002b */
[----:B------:R1:W-:Y:S04]  /*76fc0*/  STL [R1+0x6f4], R36 ;  /* 0x0006f42401007387 */ /* 0x0003e80000100800 */
[----:B-1----:R-:W5:Y:S04]  /*76fd0*/  LDL.LU R43, [R1+0x874] ;  /* 0x00087400012b7983 */ /* 0x002f680000300800 */
[----:B------:R1:W-:Y:S02]  /*76fe0*/  LDGSTS.E [R0+0x8a00], [R2.64], P0 ;  /* 0x08a0000002007fae */ /* 0x0003e4000812184c */
[----:B-1----:R-:W-:Y:S01]  /*76ff0*/  IMAD.MOV.U32 R2, RZ, RZ, R4 ;  /* 0x000000ffff027224 */ /* 0x002fe200078e0004 */
[----:B------:R-:W-:-:S02]  /*77000*/  MOV R3, R36 ;  /* 0x0000002400037202 */ /* 0x000fc40000000f00 */
[----:B------:R-:W5:Y:S04]  /*77010*/  LDL.LU R36, [R1+0x8b8] ;  /* 0x0008b80001247983 */ /* 0x000f680000300800 */
[----:B------:R-:W5:Y:S04]  /*77020*/  LDL.LU R4, [R1+0x914] ;  /* 0x0009140001047983 */ /* 0x000f680000300800 */
[----:B------:R1:W-:Y:S01]  /*77030*/  LDGSTS.E [R0+0x9a00], [R2.64], P0 ;  /* 0x09a0000002007fae */ /* 0x0003e2000812184c */
[----:B---3--:R-:W-:-:S05]  /*77040*/  IADD3 R40, P1, R40, UR11, RZ ;  /* 0x0000000b28287c10 */ /* 0x008fca000ff3e0ff */
[----:B------:R-:W-:Y:S01]  /*77050*/  STL [R1+0x738], R40 ;  /* 0x0007382801007387 */ /* 0x000fe20000100800 */
[----:B------:R-:W-:Y:S02]  /*77060*/  IADD3 R74, P2, R74, UR11, RZ ;  /* 0x0000000b4a4a7c10 */ /* 0x000fe4000ff5e0ff */
[----:B------:R-:W-:Y:S01]  /*77070*/  IADD3.X R41, R41, UR10, RZ, P1, !PT ;  /* 0x0000000a29297c10 */ /* 0x000fe20008ffe4ff */
[----:B-1----:R-:W-:Y:S01]  /*77080*/  IMAD.MOV.U32 R2, RZ, RZ, R40 ;  /* 0x000000ffff027224 */ /* 0x002fe200078e0028 */
[----:B------:R-:W-:-:S03]  /*77090*/  IADD3.X R75, R75, UR10, RZ, P2, !PT ;  /* 0x0000000a4b4b7c10 */ /* 0x000fc600097fe4ff */
[----:B------:R1:W-:Y:S01]  /*770a0*/  STL [R1+0x734], R41 ;  /* 0x0007342901007387 */ /* 0x0003e20000100800 */
[----:B------:R-:W-:-:S03]  /*770b0*/  IMAD.MOV.U32 R3, RZ, RZ, R41 ;  /* 0x000000ffff037224 */ /* 0x000fc600078e0029 */
[----:B------:R-:W-:Y:S04]  /*770c0*/  STL [R1+0x778], R74 ;  /* 0x0007784a01007387 */ /* 0x000fe80000100800 */
[----:B------:R3:W-:Y:S04]  /*770d0*/  LDGSTS.E [R0+0xaa00], [R2.64], P0 ;  /* 0x0aa0000002007fae */ /* 0x0007e8000812184c */
[----:B-1----:R-:W4:Y:S04]  /*770e0*/  LDL.LU R41, [R1+0x8b4] ;  /* 0x0008b40001297983 */ /* 0x002f280000300800 */
[----:B------:R-:W-:Y:S01]  /*770f0*/  STL [R1+0x774], R75 ;  /* 0x0007744b01007387 */ /* 0x000fe20000100800 */
[----:B--2---:R-:W-:-:S03]  /*77100*/  IADD3 R5, P1, R5, UR11, RZ ;  /* 0x0000000b05057c10 */ /* 0x004fc6000ff3e0ff */
[----:B------:R-:W2:Y:S01]  /*77110*/  LDL.LU R40, [R1+0x910] ;  /* 0x0009100001287983 */ /* 0x000ea20000300800 */
[----:B---3--:R-:W-:Y:S02]  /*77120*/  IMAD.MOV.U32 R2, RZ, RZ, R74 ;  /* 0x000000ffff027224 */ /* 0x008fe400078e004a */
[----:B------:R-:W-:Y:S01]  /*77130*/  IMAD.MOV.U32 R3, RZ, RZ, R75 ;  /* 0x000000ffff037224 */ /* 0x000fe200078e004b */
[----:B-----5:R-:W-:Y:S01]  /*77140*/  IADD3 R7, P2, R7, UR11, RZ ;  /* 0x0000000b07077c10 */ /* 0x020fe2000ff5e0ff */
[----:B------:R-:W-:Y:S04]  /*77150*/  STL [R1+0x7b8], R5 ;  /* 0x0007b80501007387 */ /* 0x000fe80000100800 */
[----:B------:R1:W-:Y:S02]  /*77160*/  LDGSTS.E [R0+0xba00], [R2.64], P0 ;  /* 0x0ba0000002007fae */ /* 0x0003e4000812184c */
[----:B-1----:R-:W-:Y:S01]  /*77170*/  IMAD.MOV.U32 R2, RZ, RZ, R5 ;  /* 0x000000ffff027224 */ /* 0x002fe200078e0005 */
[----:B------:R-:W-:-:S04]  /*77180*/  IADD3.X R37, R37, UR10, RZ, P1, !PT ;  /* 0x0000000a25257c10 */ /* 0x000fc80008ffe4ff */
[----:B------:R-:W-:Y:S01]  /*77190*/  MOV R3, R37 ;  /* 0x0000002500037202 */ /* 0x000fe20000000f00 */
        /* <DEDUP_REMOVED lines=8> */
[----:B------:R-:W-:Y:S01]  /*77220*/  IADD3 R6, P1, R6, UR11, RZ ;  /* 0x0000000b06067c10 */ /* 0x000fe2000ff3e0ff */
[----:B------:R-:W-:Y:S01]  /*77230*/  IMAD.MOV.U32 R2, RZ, RZ, R7 ;  /* 0x000000ffff027224 */ /* 0x000fe200078e0007 */
[----:B-1----:R-:W3:Y:S01]  /*77240*/  LDL.LU R42, [R1+0x950] ;  /* 0x00095000012a7983 */ /* 0x002ee20000300800 */
[----:B------:R-:W-:-:S03]  /*77250*/  IADD3 R39, P2, R39, UR11, RZ ;  /* 0x0000000b27277c10 */ /* 0x000fc6000ff5e0ff */
        /* <DEDUP_REMOVED lines=13> */
[----:B------:R-:W-:-:S03]  /*77330*/  MOV R3, R43 ;  /* 0x0000002b00037202 */ /* 0x000fc60000000f00 */
[----:B-1----:R-:W3:Y:S01]  /*77340*/  LDL.LU R43, [R1+0x9d0] ;  /* 0x0009d000012b7983 */ /* 0x002ee20000300800 */
[----:B------:R-:W-:-:S03]  /*77350*/  IMAD.MOV.U32 R2, RZ, RZ, R39 ;  /* 0x000000ffff027224 */ /* 0x000fc600078e0027 */
[----:B------:R-:W3:Y:S01]  /*77360*/  LDL.LU R39, [R1+0xa10] ;  /* 0x000a100001277983 */ /* 0x000ee20000300800 */
[----:B------:R-:W-:Y:S02]  /*77370*/  IADD3 R36, P1, R36, UR11, RZ ;  /* 0x0000000b24247c10 */ /* 0x000fe4000ff3e0ff */
[----:B------:R-:W-:Y:S01]  /*77380*/  IADD3 R4, P2, R4, UR11, RZ ;  /* 0x0000000b04047c10 */ /* 0x000fe2000ff5e0ff */
[----:B------:R1:W-:Y:S04]  /*77390*/  LDGSTS.E [R0+0xfa00], [R2.64], P0 ;  /* 0x0fa0000002007fae */ /* 0x0003e8000812184c */
[----:B------:R2:W-:Y:S01]  /*773a0*/  STL [R1+0x8b8], R36 ;  /* 0x0008b82401007387 */ /* 0x0005e20000100800 */
[----:B-1----:R-:W-:Y:S01]  /*773b0*/  IMAD.MOV.U32 R2, RZ, RZ, R36 ;  /* 0x000000ffff027224 */ /* 0x002fe200078e0024 */
[----:B----4-:R-:W-:-:S05]  /*773c0*/  IADD3.X R41, R41, UR10, RZ, P1, !PT ;  /* 0x0000000a29297c10 */ /* 0x010fca0008ffe4ff */
[----:B------:R1:W-:Y:S01]  /*773d0*/  STL [R1+0x8b4], R41 ;  /* 0x0008b42901007387 */ /* 0x0003e20000100800 */
[----:B--2---:R-:W-:-:S03]  /*773e0*/  IADD3.X R40, R40, UR10, RZ, P2, !PT ;  /* 0x0000000a28287c10 */ /* 0x004fc600097fe4ff */
        /* <DEDUP_REMOVED lines=10> */
[----:B--2---:R-:W2:Y:S04]  /*77490*/  LDL.LU R4, [R1+0xad4] ;  /* 0x000ad40001047983 */ /* 0x004ea80000300800 */
[----:B------:R-:W2:Y:S04]  /*774a0*/  LDL.LU R40, [R1+0xb14] ;  /* 0x000b140001287983 */ /* 0x000ea80000300800 */
[----:B------:R1:W-:Y:S01]  /*774b0*/  LDGSTS.E [R0+0x11a00], [R2.64], P0 ;  /* 0x11a0000002007fae */ /* 0x0003e2000812184c */
[----:B-----5:R-:W-:-:S05]  /*774c0*/  IADD3 R37, P1, R37, UR11, RZ ;  /* 0x0000000b25257c10 */ /* 0x020fca000ff3e0ff */
[----:B------:R5:W-:Y:S01]  /*774d0*/  STL [R1+0x954], R37 ;  /* 0x0009542501007387 */ /* 0x000be20000100800 */
[----:B------:R-:W-:Y:S02]  /*774e0*/  IADD3 R5, P2, R5, UR11, RZ ;  /* 0x0000000b05057c10 */ /* 0x000fe4000ff5e0ff */
[----:B---3--:R-:W-:Y:S01]  /*774f0*/  IADD3.X R42, R42, UR10, RZ, P1, !PT ;  /* 0x0000000a2a2a7c10 */ /* 0x008fe20008ffe4ff */
[----:B-1----:R-:W-:Y:S01]  /*77500*/  IMAD.MOV.U32 R2, RZ, RZ, R37 ;  /* 0x000000ffff027224 */ /* 0x002fe200078e0025 */
[----:B------:R-:W-:-:S03]  /*77510*/  IADD3.X R7, R7, UR10, RZ, P2, !PT ;  /* 0x0000000a07077c10 */ /* 0x000fc600097fe4ff */
[----:B------:R1:W-:Y:S04]  /*77520*/  STL [R1+0x950], R42 ;  /* 0x0009502a01007387 */ /* 0x0003e80000100800 */
[----:B------:R3:W-:Y:S01]  /*77530*/  STL [R1+0x994], R5 ;  /* 0x0009940501007387 */ /* 0x0007e20000100800 */
[----:B------:R-:W-:-:S03]  /*77540*/  MOV R3, R42 ;  /* 0x0000002a00037202 */ /* 0x000fc60000000f00 */
[----:B-----5:R-:W5:Y:S04]  /*77550*/  LDL.LU R37, [R1+0xad0] ;  /* 0x000ad00001257983 */ /* 0x020f680000300800 */
[----:B------:R3:W-:Y:S04]  /*77560*/  STL [R1+0x990], R7 ;  /* 0x0009900701007387 */ /* 0x0007e80000100800 */
[----:B-1----:R-:W5:Y:S04]  /*77570*/  LDL.LU R42, [R1+0xb10] ;  /* 0x000b1000012a7983 */ /* 0x002f680000300800 */
[----:B------:R1:W-:Y:S02]  /*77580*/  LDGSTS.E [R0+0x12a00], [R2.64], P0 ;  /* 0x12a0000002007fae */ /* 0x0003e4000812184c */
[----:B-1----:R-:W-:-:S02]  /*77590*/  IMAD.MOV.U32 R2, RZ, RZ, R5 ;  /* 0x000000ffff027224 */ /* 0x002fc400078e0005 */
[----:B------:R-:W-:Y:S01]  /*775a0*/  IMAD.MOV.U32 R3, RZ, RZ, R7 ;  /* 0x000000ffff037224 */ /* 0x000fe200078e0007 */
[----:B---3--:R-:W5:Y:S04]  /*775b0*/  LDL.LU R5, [R1+0xb54] ;  /* 0x000b540001057983 */ /* 0x008f680000300800 */
[----:B------:R-:W5:Y:S04]  /*775c0*/  LDL.LU R7, [R1+0xb94] ;  /* 0x000b940001077983 */ /* 0x000f680000300800 */
[----:B------:R1:W-:Y:S01]  /*775d0*/  LDGSTS.E [R0+0x13a00], [R2.64], P0 ;  /* 0x13a0000002007fae */ /* 0x0003e2000812184c */
[----:B------:R-:W-:-:S05]  /*775e0*/  IADD3 R38, P1, R38, UR11, RZ ;  /* 0x0000000b26267c10 */ /* 0x000fca000ff3e0ff */
[----:B------:R1:W-:Y:S01]  /*775f0*/  STL [R1+0x9d4], R38 ;  /* 0x0009d42601007387 */ /* 0x0003e20000100800 */
[----:B------:R-:W-:Y:S02]  /*77600*/  IADD3 R6, P2, R6, UR11, RZ ;  /* 0x0000000b06067c10 */ /* 0x000fe4000ff5e0ff */
[----:B------:R-:W-:Y:S01]  /*77610*/  IADD3.X R43, R43, UR10, RZ, P1, !PT ;  /* 0x0000000a2b2b7c10 */ /* 0x000fe20008ffe4ff */
        /* <DEDUP_REMOVED lines=14> */
[----:B----4-:R-:W-:-:S05]  /*77700*/  IADD3 R36, P1, R36, UR11, RZ ;  /* 0x0000000b24247c10 */ /* 0x010fca000ff3e0ff */
        /* <DEDUP_REMOVED lines=9> */
[----:B-1----:R-:W3:Y:S04]  /*777a0*/  LDL.LU R41, [R1+0xbd0] ;  /* 0x000bd00001297983 */ /* 0x002ee80000300800 */
[----:B------:R-:W-:Y:S01]  /*777b0*/  STL [R1+0xa90], R75 ;  /* 0x000a904b01007387 */ /* 0x000fe20000100800 */
[----:B--2---:R-:W-:-:S03]  /*777c0*/  IADD3 R4, P1, R4, UR11, RZ ;  /* 0x0000000b04047c10 */ /* 0x004fc6000ff3e0ff */
[----:B------:R-:W2:Y:S01]  /*777d0*/  LDL.LU R36, [R1+0xc10] ;  /* 0x000c100001247983 */ /* 0x000ea20000300800 */
[----:B----4-:R-:W-:Y:S02]  /*777e0*/  IMAD.MOV.U32 R2, RZ, RZ, R74 ;  /* 0x000000ffff027224 */ /* 0x010fe400078e004a */
[----:B------:R-:W-:Y:S01]  /*777f0*/  IMAD.MOV.U32 R3, RZ, RZ, R75 ;  /* 0x000000ffff037224 */ /* 0x000fe200078e004b */
[----:B------:R-:W-:Y:S01]  /*77800*/  IADD3 R40, P2, R40, UR11, RZ ;  /* 0x0000000b28287c10 */ /* 0x000fe2000ff5e0ff */
[----:B------:R-:W-:Y:S04]  /*77810*/  STL [R1+0xad4], R4 ;  /* 0x000ad40401007387 */ /* 0x000fe80000100800 */
[----:B------:R1:W-:Y:S02]  /*77820*/  LDGSTS.E [R0+0x17a00], [R2.64], P0 ;  /* 0x17a0000002007fae */ /* 0x0003e4000812184c */
[----:B-1----:R-:W-:Y:S01]  /*77830*/  IMAD.MOV.U32 R2, RZ, RZ, R4 ;  /* 0x000000ffff027224 */ /* 0x002fe200078e0004 */
[----:B-----5:R-:W-:-:S04]  /*77840*/  IADD3.X R37, R37, UR10, RZ, P1, !PT ;  /* 0x0000000a25257c10 */ /* 0x020fc80008ffe4ff */
        /* <DEDUP_REMOVED lines=8> */
[----:B----4-:R-:W-:Y:S01]  /*778d0*/  IMAD.MOV.U32 R3, RZ, RZ, R42 ;  /* 0x000000ffff037224 */ /* 0x010fe200078e002a */
[----:B------:R-:W-:-:S02]  /*778e0*/  IADD3 R5, P1, R5, UR11, RZ ;  /* 0x0000000b05057c10 */ /* 0x000fc4000ff3e0ff */
[----:B-1----:R-:W4:Y:S01]  /*778f0*/  LDL.LU R42, [R1+0xc50] ;  /* 0x000c5000012a7983 */ /* 0x002f220000300800 */
[----:B------:R-:W-:Y:S01]  /*77900*/  IMAD.MOV.U32 R2, RZ, RZ, R40 ;  /* 0x000000ffff027224 */ /* 0x000fe200078e0028 */
[----:B------:R-:W-:Y:S02]  /*77910*/  IADD3 R7, P2, R7, UR11, RZ ;  /* 0x0000000b07077c10 */ /* 0x000fe4000ff5e0ff */
[----:B------:R-:W4:Y:S04]  /*77920*/  LDL.LU R40, [R1+0xc90] ;  /* 0x000c900001287983 */ /* 0x000f280000300800 */
        /* <DEDUP_REMOVED lines=12> */
[----:B------:R-:W-:-:S03]  /*779f0*/  MOV R3, R43 ;  /* 0x0000002b00037202 */ /* 0x000fc60000000f00 */
[----:B-1----:R-:W4:Y:S01]  /*77a00*/  LDL.LU R43, [R1+0xcd0] ;  /* 0x000cd000012b7983 */ /* 0x002f220000300800 */
[----:B------:R-:W-:-:S03]  /*77a10*/  IMAD.MOV.U32 R2, RZ, RZ, R7 ;  /* 0x000000ffff027224 */ /* 0x000fc600078e0007 */
[----:B------:R-:W4:Y:S01]  /*77a20*/  LDL.LU R7, [R1+0xd10] ;  /* 0x000d100001077983 */ /* 0x000f220000300800 */
[----:B------:R-:W-:Y:S02]  /*77a30*/  IADD3 R39, P1, R39, UR11, RZ ;  /* 0x0000000b27277c10 */ /* 0x000fe4000ff3e0ff */
[----:B------:R-:W-:Y:S01]  /*77a40*/  IADD3 R6, P2, R6, UR11, RZ ;  /* 0x0000000b06067c10 */ /* 0x000fe2000ff5e0ff */
[----:B------:R1:W-:Y:S04]  /*77a50*/  LDGSTS.E [R0+0x1ba00], [R2.64], P0 ;  /* 0x1ba0000002007fae */ /* 0x0003e8000812184c */
[----:B------:R2:W-:Y:S01]  /*77a60*/  STL [R1+0xbd4], R39 ;  /* 0x000bd42701007387 */ /* 0x0005e20000100800 */
[----:B-1----:R-:W-:Y:S01]  /*77a70*/  IMAD.MOV.U32 R2, RZ, RZ, R39 ;  /* 0x000000ffff027224 */ /* 0x002fe200078e0027 */
[----:B---3--:R-:W-:-:S05]  /*77a80*/  IADD3.X R41, R41, UR10, RZ, P1, !PT ;  /* 0x0000000a29297c10 */ /* 0x008fca0008ffe4ff */
[----:B------:R1:W-:Y:S01]  /*77a90*/  STL [R1+0xbd0], R41 ;  /* 0x000bd02901007387 */ /* 0x0003e20000100800 */
[----:B--2---:R-:W-:-:S03]  /*77aa0*/  IADD3.X R36, R36, UR10, RZ, P2, !PT ;  /* 0x0000000a24247c10 */ /* 0x004fc600097fe4ff */
        /* <DEDUP_REMOVED lines=28> */
[----:B----4-:R-:W5:Y:S04]  /*77c70*/  LDL.LU R4, [R1+0xe54] ;  /* 0x000e540001047983 */ /* 0x010f680000300800 */
        /* <DEDUP_REMOVED lines=50> */
[----:B------:R-:W-:-:S02]  /*77fa0*/  IADD3 R4, P1, R4, UR11, RZ ;  /* 0x0000000b04047c10 */ /* 0x000fc4000ff3e0ff */
[----:B-1----:R-:W3:Y:S01]  /*77fb0*/  LDL.LU R42, [R1+0xf50] ;  /* 0x000f5000012a7983 */ /* 0x002ee20000300800 */
[----:B------:R-:W-:Y:S01]  /*77fc0*/  IMAD.MOV.U32 R2, RZ, RZ, R36 ;  /* 0x000000ffff027224 */ /* 0x000fe200078e0024 */
[----:B------:R-:W-:Y:S02]  /*77fd0*/  IADD3 R40, P2, R40, UR11, RZ ;  /* 0x0000000b28287c10 */ /* 0x000fe4000ff5e0ff */
        /* <DEDUP_REMOVED lines=106> */
[----:B------:R-:W-:-:S03]  /*78680*/  IMAD.MOV.U32 R2, RZ, RZ, R39 ;  /* 0x000000ffff027224 */ /* 0x000fc600078e0027 */
[----:B------:R-:W4:Y:S01]  /*78690*/  LDL.LU R39, [R1+0x1290] ;  /* 0x0012900001277983 */ /* 0x000f220000300800 */
        /* <DEDUP_REMOVED lines=25> */
[----:B------:R2:W-:Y:S04]  /*78830*/  STL [R1+0x1214], R4 ;  /* 0x0012140401007387 */ /* 0x0005e80000100800 */
[----:B------:R-:W3:Y:S04]  /*78840*/  LDL.LU R74, [R1+0x1354] ;  /* 0x00135400014a7983 */ /* 0x000ee80000300800 */
[----:B------:R1:W-:Y:S04]  /*78850*/  STL [R1+0x1210], R7 ;  /* 0x0012100701007387 */ /* 0x0003e80000100800 */
[----:B------:R-:W3:Y:S01]  /*78860*/  LDL.LU R40, [R1+0x1394] ;  /* 0x0013940001287983 */ /* 0x000ee20000300800 */
[----:B------:R-:W-:-:S03]  /*78870*/  IMAD.MOV.U32 R3, RZ, RZ, R41 ;  /* 0x000000ffff037224 */ /* 0x000fc600078e0029 */
[----:B------:R-:W3:Y:S04]  /*78880*/  LDL.LU R75, [R1+0x1350] ;  /* 0x00135000014b7983 */ /* 0x000ee80000300800 */
[----:B-1----:R-:W3:Y:S04]  /*78890*/  LDL.LU R41, [R1+0x1390] ;  /* 0x0013900001297983 */ /* 0x002ee80000300800 */
        /* <DEDUP_REMOVED lines=31> */
[----:B------:R1:W-:Y:S04]  /*78a90*/  STL [R1+0x1314], R6 ;  /* 0x0013140601007387 */ /* 0x0003e80000100800 */
[----:B------:R-:W4:Y:S01]  /*78aa0*/  LDL.LU R38, [R1+0x1450] ;  /* 0x0014500001267983 */ /* 0x000f220000300800 */
[----:B------:R-:W-:-:S03]  /*78ab0*/  IMAD.MOV.U32 R3, RZ, RZ, R43 ;  /* 0x000000ffff037224 */ /* 0x000fc600078e002b */
[----:B------:R1:W-:Y:S04]  /*78ac0*/  STL [R1+0x1310], R36 ;  /* 0x0013102401007387 */ /* 0x0003e80000100800 */
[----:B-1----:R-:W4:Y:S04]  /*78ad0*/  LDL.LU R43, [R1+0x1490] ;  /* 0x00149000012b7983 */ /* 0x002f280000300800 */
[----:B------:R1:W-:Y:S02]  /*78ae0*/  LDGSTS.E [R0+0x38a00], [R2.64], P0 ;  /* 0x38a0000002007fae */ /* 0x0003e4000812184c */
[----:B-1----:R-:W-:Y:S01]  /*78af0*/  IMAD.MOV.U32 R2, RZ, RZ, R6 ;  /* 0x000000ffff027224 */ /* 0x002fe200078e0006 */
[----:B------:R-:W-:Y:S01]  /*78b00*/  MOV R3, R36 ;  /* 0x0000002400037202 */ /* 0x000fe20000000f00 */
[----:B------:R-:W4:Y:S04]  /*78b10*/  LDL.LU R6, [R1+0x4c0] ;  /* 0x0004c00001067983 */ /* 0x000f280000300800 */
[----:B------:R1:W-:Y:S04]  /*78b20*/  LDGSTS.E [R0+0x39a00], [R2.64], P0 ;  /* 0x39a0000002007fae */ /* 0x0003e8000812184c */
[----:B------:R-:W4:Y:S01]  /*78b30*/  LDL.LU R36, [R1+0x500] ;  /* 0x0005000001247983 */ /* 0x000f220000300800 */
        /* <DEDUP_REMOVED lines=11> */
[----:B--2---:R-:W-:Y:S01]  /*78bf0*/  IADD3 R4, P1, R4, UR11, RZ ;  /* 0x0000000b04047c10 */ /* 0x004fe2000ff3e0ff */
[----:B---3--:R-:W-:-:S02]  /*78c00*/  IMAD.MOV.U32 R2, RZ, RZ, R40 ;  /* 0x000000ffff027224 */ /* 0x008fc400078e0028 */
[----:B-1----:R-:W2:Y:S01]  /*78c10*/  LDL.LU R40, [R1+0x4bc] ;  /* 0x0004bc0001287983 */ /* 0x002ea20000300800 */
[----:B------:R-:W-:Y:S01]  /*78c20*/  IMAD.MOV.U32 R3, RZ, RZ, R41 ;  /* 0x000000ffff037224 */ /* 0x000fe200078e0029 */
[----:B------:R-:W-:Y:S02]  /*78c30*/  IADD3 R7, P2, R7, UR11, RZ ;  /* 0x0000000b07077c10 */ /* 0x000fe4000ff5e0ff */
[----:B------:R-:W3:Y:S04]  /*78c40*/  LDL.LU R41, [R1+0x4fc] ;  /* 0x0004fc0001297983 */ /* 0x000ee80000300800 */
[----:B------:R1:W-:Y:S04]  /*78c50*/  LDGSTS.E [R0+0x3ba00], [R2.64], P0 ;  /* 0x3ba0000002007fae */ /* 0x0003e8000812184c */
[----:B------:R5:W-:Y:S01]  /*78c60*/  STL [R1+0x13d4], R4 ;  /* 0x0013d40401007387 */ /* 0x000be20000100800 */
[----:B-1----:R-:W-:Y:S01]  /*78c70*/  IMAD.MOV.U32 R2, RZ, RZ, R4 ;  /* 0x000000ffff027224 */ /* 0x002fe200078e0004 */
[----:B-----5:R-:W-:-:S04]  /*78c80*/  IADD3.X R37, R37, UR10, RZ, P1, !PT ;  /* 0x0000000a25257c10 */ /* 0x020fc80008ffe4ff */
[----:B------:R-:W-:Y:S01]  /*78c90*/  MOV R3, R37 ;  /* 0x0000002500037202 */ /* 0x000fe20000000f00 */
[----:B------:R1:W-:Y:S01]  /*78ca0*/  STL [R1+0x13d0], R37 ;  /* 0x0013d02501007387 */ /* 0x0003e20000100800 */
[----:B------:R-:W-:-:S03]  /*78cb0*/  IADD3.X R42, R42, UR10, RZ, P2, !PT ;  /* 0x0000000a2a2a7c10 */ /* 0x000fc600097fe4ff */
[----:B------:R5:W-:Y:S04]  /*78cc0*/  STL [R1+0x1414], R7 ;  /* 0x0014140701007387 */ /* 0x000be80000100800 */
[----:B------:R-:W3:Y:S04]  /*78cd0*/  LDL.LU R4, [R1+0x540] ;  /* 0x0005400001047983 */ /* 0x000ee80000300800 */
[----:B------:R4:W-:Y:S04]  /*78ce0*/  STL [R1+0x1410], R42 ;  /* 0x0014102a01007387 */ /* 0x0009e80000100800 */
[----:B------:R4:W-:Y:S04]  /*78cf0*/  LDGSTS.E [R0+0x3ca00], [R2.64], P0 ;  /* 0x3ca0000002007fae */ /* 0x0009e8000812184c */
[----:B-1----:R-:W3:Y:S01]  /*78d00*/  LDL.LU R37, [R1+0x580] ;  /* 0x0005800001257983 */ /* 0x002ee20000300800 */
[----:B----4-:R-:W-:Y:S01]  /*78d10*/  IADD3 R5, P1, R5, UR11, RZ ;  /* 0x0000000b05057c10 */ /* 0x010fe2000ff3e0ff */
[----:B------:R-:W-:-:S02]  /*78d20*/  IMAD.MOV.U32 R2, RZ, RZ, R7 ;  /* 0x000000ffff027224 */ /* 0x000fc400078e0007 */
[----:B-----5:R-:W4:Y:S01]  /*78d30*/  LDL.LU R7, [R1+0x53c] ;  /* 0x00053c0001077983 */ /* 0x020f220000300800 */
[----:B------:R-:W-:-:S03]  /*78d40*/  IMAD.MOV.U32 R3, RZ, RZ, R42 ;  /* 0x000000ffff037224 */ /* 0x000fc600078e002a */
        /* <DEDUP_REMOVED lines=14> */
[----:B------:R-:W-:Y:S01]  /*78e30*/  MOV R3, R43 ;  /* 0x0000002b00037202 */ /* 0x000fe20000000f00 */
[----:B------:R-:W-:-:S02]  /*78e40*/  IMAD.MOV.U32 R2, RZ, RZ, R39 ;  /* 0x000000ffff027224 */ /* 0x000fc400078e0027 */
[----:B-1----:R-:W5:Y:S04]  /*78e50*/  LDL.LU R43, [R1+0x5bc] ;  /* 0x0005bc00012b7983 */ /* 0x002f680000300800 */
[----:B------:R-:W5:Y:S01]  /*78e60*/  LDL.LU R39, [R1+0x5fc] ;  /* 0x0005fc0001277983 */ /* 0x000f620000300800 */
[----:B------:R-:W-:Y:S01]  /*78e70*/  IMAD.SHL.U32 R77, R73, 0x4, RZ ;  /* 0x00000004494d7824 */ /* 0x000fe200078e00ff */
[----:B------:R-:W-:Y:S02]  /*78e80*/  IADD3 R6, P1, R6, UR11, RZ ;  /* 0x0000000b06067c10 */ /* 0x000fe4000ff3e0ff */
[----:B------:R1:W-:Y:S01]  /*78e90*/  LDGSTS.E [R0+0x3fa00], [R2.64], P0 ;  /* 0x3fa0000002007fae */ /* 0x0003e2000812184c */
[----:B------:R-:W-:Y:S02]  /*78ea0*/  IADD3 R36, P2, R36, UR11, RZ ;  /* 0x0000000b24247c10 */ /* 0x000fe4000ff5e0ff */
[----:B------:R-:W-:Y:S01]  /*78eb0*/  LOP3.LUT R73, R77, 0x60, RZ, 0x3c, !PT ;  /* 0x000000604d497812 */ /* 0x000fe200078e3cff */
[----:B------:R-:W-:Y:S01]  /*78ec0*/  STL [R1+0x4c0], R6 ;  /* 0x0004c00601007387 */ /* 0x000fe20000100800 */
[----:B-1----:R-:W-:-:S03]  /*78ed0*/  IMAD.U32 R0, RZ, RZ, UR8 ;  /* 0x00000008ff007e24 */ /* 0x002fc6000f8e00ff */
[----:B------:R-:W-:Y:S01]  /*78ee0*/  STL [R1+0x500], R36 ;  /* 0x0005002401007387 */ /* 0x000fe20000100800 */
[----:B------:R-:W-:Y:S02]  /*78ef0*/  IMAD.MOV.U32 R2, RZ, RZ, R6 ;  /* 0x000000ffff027224 */ /* 0x000fe400078e0006 */
[----:B------:R-:W-:Y:S01]  /*78f00*/  IMAD R0, R0, 0x40000, R73 ;  /* 0x0004000000007824 */ /* 0x000fe200078e0249 */
[----:B--2---:R-:W-:Y:S02]  /*78f10*/  IADD3.X R40, R40, UR10, RZ, P1, !PT ;  /* 0x0000000a28287c10 */ /* 0x004fe40008ffe4ff */
[----:B---3--:R-:W-:-:S03]  /*78f20*/  IADD3.X R41, R41, UR10, RZ, P2, !PT ;  /* 0x0000000a29297c10 */ /* 0x008fc600097fe4ff */
[----:B------:R-:W-:Y:S01]  /*78f30*/  IMAD.MOV.U32 R3, RZ, RZ, R40 ;  /* 0x000000ffff037224 */ /* 0x000fe200078e0028 */
[----:B------:R1:W-:Y:S04]  /*78f40*/  STL [R1+0x4bc], R40 ;  /* 0x0004bc2801007387 */ /* 0x0003e80000100800 */
[----:B------:R2:W-:Y:S04]  /*78f50*/  LDGSTS.E [R0+0xc00], [R2.64], P0 ;  /* 0x00c0000002007fae */ /* 0x0005e8000812184c */
[----:B-1----:R-:W3:Y:S04]  /*78f60*/  LDL.LU R40, [R1+0x640] ;  /* 0x0006400001287983 */ /* 0x002ee80000300800 */
[----:B------:R-:W3:Y:S01]  /*78f70*/  LDL.LU R6, [R1+0x680] ;  /* 0x0006800001067983 */ /* 0x000ee20000300800 */
[----:B--2---:R-:W-:-:S03]  /*78f80*/  IMAD.MOV.U32 R3, RZ, RZ, R41 ;  /* 0x000000ffff037224 */ /* 0x004fc600078e0029 */
[----:B------:R1:W-:Y:S01]  /*78f90*/  STL [R1+0x4fc], R41 ;  /* 0x0004fc2901007387 */ /* 0x0003e20000100800 */
[----:B------:R-:W-:-:S05]  /*78fa0*/  MOV R2, R36 ;  /* 0x0000002400027202 */ /* 0x000fca0000000f00 */
[----:B------:R2:W-:Y:S04]  /*78fb0*/  LDGSTS.E [R0+0x1c00], [R2.64], P0 ;  /* 0x01c0000002007fae */ /* 0x0005e8000812184c */
[----:B-1----:R-:W3:Y:S04]  /*78fc0*/  LDL.LU R41, [R1+0x63c] ;  /* 0x00063c0001297983 */ /* 0x002ee80000300800 */
[----:B------:R-:W3:Y:S01]  /*78fd0*/  LDL.LU R36, [R1+0x67c] ;  /* 0x00067c0001247983 */ /* 0x000ee20000300800 */
[----:B------:R-:W-:-:S05]  /*78fe0*/  IADD3 R4, P1, R4, UR11, RZ ;  /* 0x0000000b04047c10 */ /* 0x000fca000ff3e0ff */
[----:B------:R-:W-:Y:S01]  /*78ff0*/  STL [R1+0x540], R4 ;  /* 0x0005400401007387 */ /* 0x000fe20000100800 */
[----:B--2---:R-:W-:Y:S01]  /*79000*/  IMAD.MOV.U32 R2, RZ, RZ, R4 ;  /* 0x000000ffff027224 */ /* 0x004fe200078e0004 */
[----:B------:R-:W-:Y:S02]  /*79010*/  IADD3 R37, P2, R37, UR11, RZ ;  /* 0x0000000b25257c10 */ /* 0x000fe4000ff5e0ff */
[----:B----4-:R-:W-:Y:S02]  /*79020*/  IADD3.X R7, R7, UR10, RZ, P1, !PT ;  /* 0x0000000a07077c10 */ /* 0x010fe40008ffe4ff */
[----:B-----5:R-:W-:-:S03]  /*79030*/  IADD3.X R42, R42, UR10, RZ, P2, !PT ;  /* 0x0000000a2a2a7c10 */ /* 0x020fc600097fe4ff */
[----:B------:R-:W-:Y:S01]  /*79040*/  IMAD.MOV.U32 R3, RZ, RZ, R7 ;  /* 0x000000ffff037224 */ /* 0x000fe200078e0007 */
[----:B------:R1:W-:Y:S04]  /*79050*/  STL [R1+0x53c], R7 ;  /* 0x00053c0701007387 */ /* 0x0003e80000100800 */
[----:B------:R-:W-:Y:S04]  /*79060*/  STL [R1+0x580], R37 ;  /* 0x0005802501007387 */ /* 0x000fe80000100800 */
[----:B------:R2:W-:Y:S04]  /*79070*/  LDGSTS.E [R0+0x2c00], [R2.64], P0 ;  /* 0x02c0000002007fae */ /* 0x0005e8000812184c */
[----:B-1----:R-:W4:Y:S04]  /*79080*/  LDL.LU R7, [R1+0x6c0] ;  /* 0x0006c00001077983 */ /* 0x002f280000300800 */
[----:B------:R1:W-:Y:S04]  /*79090*/  STL [R1+0x57c], R42 ;  /* 0x00057c2a01007387 */ /* 0x0003e80000100800 */
[----:B------:R-:W5:Y:S01]  /*790a0*/  LDL.LU R4, [R1+0x700] ;  /* 0x0007000001047983 */ /* 0x000f620000300800 */
[----:B--2---:R-:W-:-:S03]  /*790b0*/  IMAD.MOV.U32 R3, RZ, RZ, R42 ;  /* 0x000000ffff037224 */ /* 0x004fc600078e002a */
[----:B-1----:R-:W2:Y:S01]  /*790c0*/  LDL.LU R42, [R1+0x6bc] ;  /* 0x0006bc00012a7983 */ /* 0x002ea20000300800 */
[----:B------:R-:W-:-:S03]  /*790d0*/  IMAD.MOV.U32 R2, RZ, RZ, R37 ;  /* 0x000000ffff027224 */ /* 0x000fc600078e0025 */
[----:B------:R-:W2:Y:S04]  /*790e0*/  LDL.LU R37, [R1+0x6fc] ;  /* 0x0006fc0001257983 */ /* 0x000ea80000300800 */
[----:B------:R1:W-:Y:S01]  /*790f0*/  LDGSTS.E [R0+0x3c00], [R2.64], P0 ;  /* 0x03c0000002007fae */ /* 0x0003e2000812184c */
[----:B------:R-:W-:Y:S02]  /*79100*/  IADD3 R38, P1, R38, UR11, RZ ;  /* 0x0000000b26267c10 */ /* 0x000fe4000ff3e0ff */
[----:B------:R-:W-:-:S03]  /*79110*/  IADD3 R5, P2, R5, UR11, RZ ;  /* 0x0000000b05057c10 */ /* 0x000fc6000ff5e0ff */
[----:B------:R1:W-:Y:S01]  /*79120*/  STL [R1+0x5c0], R38 ;  /* 0x0005c02601007387 */ /* 0x0003e20000100800 */
[----:B------:R-:W-:Y:S02]  /*79130*/  IADD3.X R43, R43, UR10, RZ, P1, !PT ;  /* 0x0000000a2b2b7c10 */ /* 0x000fe40008ffe4ff */
[----:B-1----:R-:W-:Y:S02]  /*79140*/  MOV R2, R38 ;  /* 0x0000002600027202 */ /* 0x002fe40000000f00 */
[----:B------:R-:W-:Y:S01]  /*79150*/  IADD3.X R39, R39, UR10, RZ, P2, !PT ;  /* 0x0000000a27277c10 */ /* 0x000fe200097fe4ff */
        /* <DEDUP_REMOVED lines=9> */
[----:B-1----:R-:W-:-:S02]  /*791f0*/  IMAD.MOV.U32 R2, RZ, RZ, R5 ;  /* 0x000000ffff027224 */ /* 0x002fc400078e0005 */
[----:B------:R-:W-:Y:S01]  /*79200*/  IMAD.MOV.U32 R3, RZ, RZ, R39 ;  /* 0x000000ffff037224 */ /* 0x000fe200078e0027 */
[----:B------:R-:W2:Y:S04]  /*79210*/  LDL.LU R5, [R1+0x7c0] ;  /* 0x0007c00001057983 */ /* 0x000ea80000300800 */
[----:B------:R-:W2:Y:S04]  /*79220*/  LDL.LU R39, [R1+0x800] ;  /* 0x0008000001277983 */ /* 0x000ea80000300800 */
[----:B------:R1:W-:Y:S01]  /*79230*/  LDGSTS.E [R0+0x5c00], [R2.64], P0 ;  /* 0x05c0000002007fae */ /* 0x0003e2000812184c */
[----:B---3--:R-:W-:-:S02]  /*79240*/  IADD3 R40, P1, R40, UR11, RZ ;  /* 0x0000000b28287c10 */ /* 0x008fc4000ff3e0ff */
[----:B------:R-:W-:-:S03]  /*79250*/  IADD3 R6, P2, R6, UR11, RZ ;  /* 0x0000000b06067c10 */ /* 0x000fc6000ff5e0ff */
[----:B------:R3:W-:Y:S01]  /*79260*/  STL [R1+0x640], R40 ;  /* 0x0006402801007387 */ /* 0x0007e20000100800 */
[----:B-1----:R-:W-:Y:S01]  /*79270*/  IMAD.MOV.U32 R2, RZ, RZ, R40 ;  /* 0x000000ffff027224 */ /* 0x002fe200078e0028 */
[----:B------:R-:W-:Y:S02]  /*79280*/  IADD3.X R41, R41, UR10, RZ, P1, !PT ;  /* 0x0000000a29297c10 */ /* 0x000fe40008ffe4ff */
[----:B------:R-:W-:-:S03]  /*79290*/  IADD3.X R36, R36, UR10, RZ, P2, !PT ;  /* 0x0000000a24247c10 */ /* 0x000fc600097fe4ff */
[----:B------:R1:W-:Y:S01]  /*792a0*/  STL [R1+0x63c], R41 ;  /* 0x00063c2901007387 */ /* 0x0003e20000100800 */
[----:B------:R-:W-:-:S03]  /*792b0*/  IMAD.MOV.U32 R3, RZ, RZ, R41 ;  /* 0x000000ffff037224 */ /* 0x000fc600078e0029 */
[----:B------:R1:W-:Y:S04]  /*792c0*/  STL [R1+0x680], R6 ;  /* 0x0006800601007387 */ /* 0x0003e80000100800 */
[----:B---3--:R-:W3:Y:S04]  /*792d0*/  LDL.LU R40, [R1+0x7bc] ;  /* 0x0007bc0001287983 */ /* 0x008ee80000300800 */
[----:B------:R1:W-:Y:S04]  /*792e0*/  STL [R1+0x67c], R36 ;  /* 0x00067c2401007387 */ /* 0x0003e80000100800 */
[----:B-1----:R-:W3:Y:S04]  /*792f0*/  LDL.LU R41, [R1+0x7fc] ;  /* 0x0007fc0001297983 */ /* 0x002ee80000300800 */
[----:B------:R1:W-:Y:S02]  /*79300*/  LDGSTS.E [R0+0x6c00], [R2.64], P0 ;  /* 0x06c0000002007fae */ /* 0x0003e4000812184c */
[----:B-1----:R-:W-:Y:S01]  /*79310*/  MOV R2, R6 ;  /* 0x0000000600027202 */ /* 0x002fe20000000f00 */
[----:B------:R-:W-:Y:S01]  /*79320*/  IMAD.MOV.U32 R3, RZ, RZ, R36 ;  /* 0x000000ffff037224 */ /* 0x000fe200078e0024 */
[----:B------:R-:W3:Y:S04]  /*79330*/  LDL.LU R6, [R1+0x840] ;  /* 0x0008400001067983 */ /* 0x000ee80000300800 */
[----:B------:R-:W3:Y:S04]  /*79340*/  LDL.LU R36, [R1+0x880] ;  /* 0x0008800001247983 */ /* 0x000ee80000300800 */
[----:B------:R1:W-:Y:S01]  /*79350*/  LDGSTS.E [R0+0x7c00], [R2.64], P0 ;  /* 0x07c0000002007fae */ /* 0x0003e2000812184c */
[----:B----4-:R-:W-:-:S05]  /*79360*/  IADD3 R7, P1, R7, UR11, RZ ;  /* 0x0000000b07077c10 */ /* 0x010fca000ff3e0ff */
[----:B------:R4:W-:Y:S01]  /*79370*/  STL [R1+0x6c0], R7 ;  /* 0x0006c00701007387 */ /* 0x0009e20000100800 */
[----:B-----5:R-:W-:Y:S02]  /*79380*/  IADD3 R4, P2, R4, UR11, RZ ;  /* 0x0000000b04047c10 */ /* 0x020fe4000ff5e0ff */
[----:B--2---:R-:W-:Y:S01]  /*79390*/  IADD3.X R42, R42, UR10, RZ, P1, !PT ;  /* 0x0000000a2a2a7c10 */ /* 0x004fe20008ffe4ff */
[----:B-1----:R-:W-:Y:S01]  /*793a0*/  IMAD.MOV.U32 R2, RZ, RZ, R7 ;  /* 0x000000ffff027224 */ /* 0x002fe200078e0007 */
[----:B------:R-:W-:-:S03]  /*793b0*/  IADD3.X R37, R37, UR10, RZ, P2, !PT ;  /* 0x0000000a25257c10 */ /* 0x000fc600097fe4ff */
[----:B------:R1:W-:Y:S04]  /*793c0*/  STL [R1+0x6bc], R42 ;  /* 0x0006bc2a01007387 */ /* 0x0003e80000100800 */
[----:B------:R-:W-:Y:S04]  /*793d0*/  STL [R1+0x700], R4 ;  /* 0x0007000401007387 */ /* 0x000fe80000100800 */
[----:B----4-:R-:W2:Y:S01]  /*793e0*/  LDL.LU R7, [R1+0x83c] ;  /* 0x00083c0001077983 */ /* 0x010ea20000300800 */
[----:B------:R-:W-:-:S03]  /*793f0*/  IMAD.MOV.U32 R3, RZ, RZ, R42 ;  /* 0x000000ffff037224 */ /* 0x000fc600078e002a */
[----:B------:R4:W-:Y:S04]  /*79400*/  STL [R1+0x6fc], R37 ;  /* 0x0006fc2501007387 */ /* 0x0009e80000100800 */
[----:B-1----:R-:W5:Y:S04]  /*79410*/  LDL.LU R42, [R1+0x87c] ;  /* 0x00087c00012a7983 */ /* 0x002f680000300800 */
[----:B------:R1:W-:Y:S02]  /*79420*/  LDGSTS.E [R0+0x8c00], [R2.64], P0 ;  /* 0x08c0000002007fae */ /* 0x0003e4000812184c */
[----:B-1----:R-:W-:-:S02]  /*79430*/  IMAD.MOV.U32 R2, RZ, RZ, R4 ;  /* 0x000000ffff027224 */ /* 0x002fc400078e0004 */
[----:B------:R-:W-:Y:S02]  /*79440*/  IMAD.MOV.U32 R3, RZ, RZ, R37 ;  /* 0x000000ffff037224 */ /* 0x000fe400078e0025 */
[----:B----4-:R-:W5:Y:S04]  /*79450*/  LDL.LU R37, [R1+0x8c0] ;  /* 0x0008c00001257983 */ /* 0x010f680000300800 */
[----:B------:R-:W5:Y:S04]  /*79460*/  LDL.LU R4, [R1+0x91c] ;  /* 0x00091c0001047983 */ /* 0x000f680000300800 */
[----:B------:R1:W-:Y:S01]  /*79470*/  LDGSTS.E [R0+0x9c00], [R2.64], P0 ;  /* 0x09c0000002007fae */ /* 0x0003e2000812184c */
[----:B------:R-:W-:-:S05]  /*79480*/  IADD3 R38, P1, R38, UR11, RZ ;  /* 0x0000000b26267c10 */ /* 0x000fca000ff3e0ff */
[----:B------:R-:W-:Y:S01]  /*79490*/  STL [R1+0x740], R38 ;  /* 0x0007402601007387 */ /* 0x000fe20000100800 */
[----:B------:R-:W-:Y:S02]  /*794a0*/  IADD3 R73, P2, R73, UR11, RZ ;  /* 0x0000000b49497c10 */ /* 0x000fe4000ff5e0ff */
[----:B------:R-:W-:Y:S02]  /*794b0*/  IADD3.X R43, R43, UR10, RZ, P1, !PT ;  /* 0x0000000a2b2b7c10 */ /* 0x000fe40008ffe4ff */
[----:B------:R-:W-:-:S03]  /*794c0*/  IADD3.X R74, R74, UR10, RZ, P2, !PT ;  /* 0x0000000a4a4a7c10 */ /* 0x000fc600097fe4ff */
[----:B------:R1:W-:Y:S02]  /*794d0*/  STL [R1+0x73c], R43 ;  /* 0x00073c2b01007387 */ /* 0x0003e40000100800 */
[----:B-1----:R-:W-:Y:S02]  /*794e0*/  IMAD.MOV.U32 R3, RZ, RZ, R43 ;  /* 0x000000ffff037224 */ /* 0x002fe400078e002b */
[----:B------:R-:W-:Y:S01]  /*794f0*/  STL [R1+0x780], R73 ;  /* 0x0007804901007387 */ /* 0x000fe20000100800 */
[----:B------:R-:W-:-:S03]  /*79500*/  MOV R2, R38 ;  /* 0x0000002600027202 */ /* 0x000fc60000000f00 */
[----:B------:R-:W5:Y:S04]  /*79510*/  LDL.LU R43, [R1+0x8bc] ;  /* 0x0008bc00012b7983 */ /* 0x000f680000300800 */
        /* <DEDUP_REMOVED lines=20> */
[----:B------:R-:W-:-:S02]  /*79660*/  IADD3 R6, P1, R6, UR11, RZ ;  /* 0x0000000b06067c10 */ /* 0x000fc4000ff3e0ff */
[----:B------:R-:W-:Y:S01]  /*79670*/  MOV R2, R39 ;  /* 0x0000002700027202 */ /* 0x000fe20000000f00 */
[----:B-1----:R-:W3:Y:S01]  /*79680*/  LDL.LU R41, [R1+0x958] ;  /* 0x0009580001297983 */ /* 0x002ee20000300800 */
[----:B------:R-:W-:-:S03]  /*79690*/  IADD3 R36, P2, R36, UR11, RZ ;  /* 0x0000000b24247c10 */ /* 0x000fc6000ff5e0ff */
[----:B------:R-:W3:Y:S04]  /*796a0*/  LDL.LU R39, [R1+0x998] ;  /* 0x0009980001277983 */ /* 0x000ee80000300800 */
[----:B------:R1:W-:Y:S04]  /*796b0*/  LDGSTS.E [R0+0xdc00], [R2.64], P0 ;  /* 0x0dc0000002007fae */ /* 0x0003e8000812184c */
[----:B------:R-:W-:Y:S01]  /*796c0*/  STL [R1+0x840], R6 ;  /* 0x0008400601007387 */ /* 0x000fe20000100800 */
[----:B-1----:R-:W-:Y:S01]  /*796d0*/  IMAD.MOV.U32 R2, RZ, RZ, R6 ;  /* 0x000000ffff027224 */ /* 0x002fe200078e0006 */
[----:B--2---:R-:W-:-:S05]  /*796e0*/  IADD3.X R7, R7, UR10, RZ, P1, !PT ;  /* 0x0000000a07077c10 */ /* 0x004fca0008ffe4ff */
[----:B------:R-:W-:Y:S01]  /*796f0*/  IMAD.MOV.U32 R3, RZ, RZ, R7 ;  /* 0x000000ffff037224 */ /* 0x000fe200078e0007 */
[----:B------:R1:W-:Y:S01]  /*79700*/  STL [R1+0x83c], R7 ;  /* 0x00083c0701007387 */ /* 0x0003e20000100800 */
[----:B-----5:R-:W-:-:S03]  /*79710*/  IADD3.X R42, R42, UR10, RZ, P2, !PT ;  /* 0x0000000a2a2a7c10 */ /* 0x020fc600097fe4ff */
[----:B------:R-:W-:Y:S04]  /*79720*/  STL [R1+0x880], R36 ;  /* 0x0008802401007387 */ /* 0x000fe80000100800 */
[----:B------:R2:W-:Y:S04]  /*79730*/  LDGSTS.E [R0+0xec00], [R2.64], P0 ;  /* 0x0ec0000002007fae */ /* 0x0005e8000812184c */
[----:B-1----:R-:W5:Y:S04]  /*79740*/  LDL.LU R7, [R1+0x9dc] ;  /* 0x0009dc0001077983 */ /* 0x002f680000300800 */
[----:B------:R1:W-:Y:S04]  /*79750*/  STL [R1+0x87c], R42 ;  /* 0x00087c2a01007387 */ /* 0x0003e80000100800 */
[----:B------:R-:W5:Y:S01]  /*79760*/  LDL.LU R6, [R1+0xa1c] ;  /* 0x000a1c0001067983 */ /* 0x000f620000300800 */
[----:B--2---:R-:W-:Y:S01]  /*79770*/  IMAD.MOV.U32 R3, RZ, RZ, R42 ;  /* 0x000000ffff037224 */ /* 0x004fe200078e002a */
[----:B------:R-:W-:-:S02]  /*79780*/  IADD3 R37, P1, R37, UR11, RZ ;  /* 0x0000000b25257c10 */ /* 0x000fc4000ff3e0ff */
[----:B-1----:R-:W2:Y:S01]  /*79790*/  LDL.LU R42, [R1+0x9d8] ;  /* 0x0009d800012a7983 */ /* 0x002ea20000300800 */
[----:B------:R-:W-:Y:S01]  /*797a0*/  IMAD.MOV.U32 R2, RZ, RZ, R36 ;  /* 0x000000ffff027224 */ /* 0x000fe200078e0024 */
[----:B------:R-:W-:Y:S02]  /*797b0*/  IADD3 R4, P2, R4, UR11, RZ ;  /* 0x0000000b04047c10 */ /* 0x000fe4000ff5e0ff */
[----:B------:R-:W2:Y:S04]  /*797c0*/  LDL.LU R36, [R1+0xa18] ;  /* 0x000a180001247983 */ /* 0x000ea80000300800 */
[----:B------:R1:W-:Y:S04]  /*797d0*/  STL [R1+0x8c0], R37 ;  /* 0x0008c02501007387 */ /* 0x0003e80000100800 */
[----:B------:R1:W-:Y:S02]  /*797e0*/  LDGSTS.E [R0+0xfc00], [R2.64], P0 ;  /* 0x0fc0000002007fae */ /* 0x0003e4000812184c */
[----:B-1----:R-:W-:-:S02]  /*797f0*/  MOV R2, R37 ;  /* 0x0000002500027202 */ /* 0x002fc40000000f00 */
[----:B------:R-:W-:-:S05]  /*79800*/  IADD3.X R43, R43, UR10, RZ, P1, !PT ;  /* 0x0000000a2b2b7c10 */ /* 0x000fca0008ffe4ff */
        /* <DEDUP_REMOVED lines=15> */
[----:B----4-:R-:W-:-:S05]  /*79900*/  IADD3 R40, P1, R40, UR11, RZ ;  /* 0x0000000b28287c10 */ /* 0x010fca000ff3e0ff */
[----:B------:R4:W-:Y:S01]  /*79910*/  STL [R1+0x95c], R40 ;  /* 0x00095c2801007387 */ /* 0x0009e20000100800 */
[----:B------:R-:W-:Y:S02]  /*79920*/  IADD3 R5, P2, R5, UR11, RZ ;  /* 0x0000000b05057c10 */ /* 0x000fe4000ff5e0ff */
[----:B---3--:R-:W-:Y:S01]  /*79930*/  IADD3.X R41, R41, UR10, RZ, P1, !PT ;  /* 0x0000000a29297c10 */ /* 0x008fe20008ffe4ff */
[----:B-1----:R-:W-:Y:S01]  /*79940*/  IMAD.MOV.U32 R2, RZ, RZ, R40 ;  /* 0x000000ffff027224 */ /* 0x002fe200078e0028 */
[----:B------:R-:W-:-:S03]  /*79950*/  IADD3.X R39, R39, UR10, RZ, P2, !PT ;  /* 0x0000000a27277c10 */ /* 0x000fc600097fe4ff */
[----:B------:R1:W-:Y:S01]  /*79960*/  STL [R1+0x958], R41 ;  /* 0x0009582901007387 */ /* 0x0003e20000100800 */
[----:B------:R-:W-:-:S03]  /*79970*/  IMAD.MOV.U32 R3, RZ, RZ, R41 ;  /* 0x000000ffff037224 */ /* 0x000fc600078e0029 */
[----:B------:R3:W-:Y:S04]  /*79980*/  STL [R1+0x99c], R5 ;  /* 0x00099c0501007387 */ /* 0x0007e80000100800 */
[----:B----4-:R-:W4:Y:S04]  /*79990*/  LDL.LU R40, [R1+0xad8] ;  /* 0x000ad80001287983 */ /* 0x010f280000300800 */
[----:B------:R3:W-:Y:S04]  /*799a0*/  STL [R1+0x998], R39 ;  /* 0x0009982701007387 */ /* 0x0007e80000100800 */
[----:B-1----:R-:W4:Y:S04]  /*799b0*/  LDL.LU R41, [R1+0xb18] ;  /* 0x000b180001297983 */ /* 0x002f280000300800 */
        /* <DEDUP_REMOVED lines=8> */
[----:B------:R-:W-:Y:S02]  /*79a40*/  IADD3 R6, P2, R6, UR11, RZ ;  /* 0x0000000b06067c10 */ /* 0x000fe4000ff5e0ff */
[----:B--2---:R-:W-:Y:S01]  /*79a50*/  IADD3.X R42, R42, UR10, RZ, P1, !PT ;  /* 0x0000000a2a2a7c10 */ /* 0x004fe20008ffe4ff */
[----:B-1----:R-:W-:Y:S01]  /*79a60*/  IMAD.MOV.U32 R2, RZ, RZ, R7 ;  /* 0x000000ffff027224 */ /* 0x002fe200078e0007 */
[----:B------:R-:W-:-:S03]  /*79a70*/  IADD3.X R36, R36, UR10, RZ, P2, !PT ;  /* 0x0000000a24247c10 */ /* 0x000fc600097fe4ff */
[----:B------:R1:W-:Y:S04]  /*79a80*/  STL [R1+0x9d8], R42 ;  /* 0x0009d82a01007387 */ /* 0x0003e80000100800 */
[----:B------:R-:W-:Y:S04]  /*79a90*/  STL [R1+0xa1c], R6 ;  /* 0x000a1c0601007387 */ /* 0x000fe80000100800 */
[----:B-----5:R-:W2:Y:S01]  /*79aa0*/  LDL.LU R7, [R1+0xb58] ;  /* 0x000b580001077983 */ /* 0x020ea20000300800 */
[----:B------:R-:W-:-:S03]  /*79ab0*/  IMAD.MOV.U32 R3, RZ, RZ, R42 ;  /* 0x000000ffff037224 */ /* 0x000fc600078e002a */
[----:B------:R5:W-:Y:S04]  /*79ac0*/  STL [R1+0xa18], R36 ;  /* 0x000a182401007387 */ /* 0x000be80000100800 */
[----:B-1----:R-:W2:Y:S04]  /*79ad0*/  LDL.LU R42, [R1+0xb98] ;  /* 0x000b9800012a7983 */ /* 0x002ea80000300800 */
[----:B------:R1:W-:Y:S02]  /*79ae0*/  LDGSTS.E [R0+0x14c00], [R2.64], P0 ;  /* 0x14c0000002007fae */ /* 0x0003e4000812184c */
[----:B-1----:R-:W-:-:S02]  /*79af0*/  IMAD.MOV.U32 R2, RZ, RZ, R6 ;  /* 0x000000ffff027224 */ /* 0x002fc400078e0006 */
[----:B------:R-:W-:Y:S02]  /*79b00*/  IMAD.MOV.U32 R3, RZ, RZ, R36 ;  /* 0x000000ffff037224 */ /* 0x000fe400078e0024 */
[----:B-----5:R-:W2:Y:S01]  /*79b10*/  LDL.LU R36, [R1+0xbdc] ;  /* 0x000bdc0001247983 */ /* 0x020ea20000300800 */
[----:B------:R-:W-:-:S03]  /*79b20*/  IADD3 R37, P1, R37, UR11, RZ ;  /* 0x0000000b25257c10 */ /* 0x000fc6000ff3e0ff */
[----:B------:R-:W2:Y:S04]  /*79b30*/  LDL.LU R6, [R1+0xc1c] ;  /* 0x000c1c0001067983 */ /* 0x000ea80000300800 */
[----:B------:R-:W-:Y:S01]  /*79b40*/  STL [R1+0xa5c], R37 ;  /* 0x000a5c2501007387 */ /* 0x000fe20000100800 */
[----:B------:R-:W-:-:S03]  /*79b50*/  IADD3 R73, P2, R73, UR11, RZ ;  /* 0x0000000b49497c10 */ /* 0x000fc6000ff5e0ff */
[----:B------:R1:W-:Y:S01]  /*79b60*/  LDGSTS.E [R0+0x15c00], [R2.64], P0 ;  /* 0x15c0000002007fae */ /* 0x0003e2000812184c */
[----:B------:R-:W-:Y:S02]  /*79b70*/  IADD3.X R43, R43, UR10, RZ, P1, !PT ;  /* 0x0000000a2b2b7c10 */ /* 0x000fe40008ffe4ff */
[----:B------:R-:W-:-:S03]  /*79b80*/  IADD3.X R74, R74, UR10, RZ, P2, !PT ;  /* 0x0000000a4a4a7c10 */ /* 0x000fc600097fe4ff */
[----:B------:R1:W-:Y:S02]  /*79b90*/  STL [R1+0xa58], R43 ;  /* 0x000a582b01007387 */ /* 0x0003e40000100800 */
[----:B-1----:R-:W-:Y:S02]  /*79ba0*/  IMAD.MOV.U32 R3, RZ, RZ, R43 ;  /* 0x000000ffff037224 */ /* 0x002fe400078e002b */
[----:B------:R-:W-:Y:S01]  /*79bb0*/  STL [R1+0xa9c], R73 ;  /* 0x000a9c4901007387 */ /* 0x000fe20000100800 */
[----:B------:R-:W-:-:S03]  /*79bc0*/  MOV R2, R37 ;  /* 0x0000002500027202 */ /* 0x000fc60000000f00 */
[----:B------:R-:W2:Y:S04]  /*79bd0*/  LDL.LU R43, [R1+0xbd8] ;  /* 0x000bd800012b7983 */ /* 0x000ea80000300800 */
[----:B------:R-:W-:Y:S04]  /*79be0*/  STL [R1+0xa98], R74 ;  /* 0x000a984a01007387 */ /* 0x000fe80000100800 */
[----:B------:R-:W2:Y:S01]  /*79bf0*/  LDL.LU R37, [R1+0xc18] ;  /* 0x000c180001257983 */ /* 0x000ea20000300800 */
        /* <DEDUP_REMOVED lines=18> */
[----:B---3--:R-:W-:-:S02]  /*79d20*/  IADD3 R5, P1, R5, UR11, RZ ;  /* 0x0000000b05057c10 */ /* 0x008fc4000ff3e0ff */
[----:B------:R-:W-:Y:S01]  /*79d30*/  MOV R2, R38 ;  /* 0x0000002600027202 */ /* 0x000fe20000000f00 */
[----:B-1----:R-:W3:Y:S01]  /*79d40*/  LDL.LU R41, [R1+0xc58] ;  /* 0x000c580001297983 */ /* 0x002ee20000300800 */
[----:B------:R-:W-:-:S03]  /*79d50*/  IADD3 R39, P2, R39, UR11, RZ ;  /* 0x0000000b27277c10 */ /* 0x000fc6000ff5e0ff */
[----:B------:R-:W4:Y:S04]  /*79d60*/  LDL.LU R38, [R1+0xc98] ;  /* 0x000c980001267983 */ /* 0x000f280000300800 */
[----:B------:R1:W-:Y:S04]  /*79d70*/  LDGSTS.E [R0+0x19c00], [R2.64], P0 ;  /* 0x19c0000002007fae */ /* 0x0003e8000812184c */
[----:B------:R-:W-:Y:S01]  /*79d80*/  STL [R1+0xb5c], R5 ;  /* 0x000b5c0501007387 */ /* 0x000fe20000100800 */
[----:B-1----:R-:W-:Y:S01]  /*79d90*/  IMAD.MOV.U32 R2, RZ, RZ, R5 ;  /* 0x000000ffff027224 */ /* 0x002fe200078e0005 */
[----:B--2---:R-:W-:-:S05]  /*79da0*/  IADD3.X R7, R7, UR10, RZ, P1, !PT ;  /* 0x0000000a07077c10 */ /* 0x004fca0008ffe4ff */
        /* <DEDUP_REMOVED lines=8> */
[----:B--2---:R-:W-:Y:S01]  /*79e30*/  IMAD.MOV.U32 R3, RZ, RZ, R42 ;  /* 0x000000ffff037224 */ /* 0x004fe200078e002a */
[----:B------:R-:W-:-:S02]  /*79e40*/  IADD3 R36, P1, R36, UR11, RZ ;  /* 0x0000000b24247c10 */ /* 0x000fc4000ff3e0ff */
[----:B-1----:R-:W2:Y:S01]  /*79e50*/  LDL.LU R42, [R1+0xcd8] ;  /* 0x000cd800012a7983 */ /* 0x002ea20000300800 */
[----:B------:R-:W-:Y:S01]  /*79e60*/  IMAD.MOV.U32 R2, RZ, RZ, R39 ;  /* 0x000000ffff027224 */ /* 0x000fe200078e0027 */
[----:B------:R-:W-:Y:S02]  /*79e70*/  IADD3 R6, P2, R6, UR11, RZ ;  /* 0x0000000b06067c10 */ /* 0x000fe4000ff5e0ff */
[----:B------:R-:W2:Y:S04]  /*79e80*/  LDL.LU R39, [R1+0xd18] ;  /* 0x000d180001277983 */ /* 0x000ea80000300800 */
        /* <DEDUP_REMOVED lines=19> */
[----:B-----5:R-:W-:-:S05]  /*79fc0*/  IADD3 R40, P1, R40, UR11, RZ ;  /* 0x0000000b28287c10 */ /* 0x020fca000ff3e0ff */
[----:B------:R5:W-:Y:S01]  /*79fd0*/  STL [R1+0xc5c], R40 ;  /* 0x000c5c2801007387 */ /* 0x000be20000100800 */
[----:B------:R-:W-:Y:S02]  /*79fe0*/  IADD3 R4, P2, R4, UR11, RZ ;  /* 0x0000000b04047c10 */ /* 0x000fe4000ff5e0ff */
[----:B---3--:R-:W-:Y:S01]  /*79ff0*/  IADD3.X R41, R41, UR10, RZ, P1, !PT ;  /* 0x0000000a29297c10 */ /* 0x008fe20008ffe4ff */
[----:B-1----:R-:W-:Y:S01]  /*7a000*/  IMAD.MOV.U32 R2, RZ, RZ, R40 ;  /* 0x000000ffff027224 */ /* 0x002fe200078e0028 */
[----:B----4-:R-:W-:-:S03]  /*7a010*/  IADD3.X R38, R38, UR10, RZ, P2, !PT ;  /* 0x0000000a26267c10 */ /* 0x010fc600097fe4ff */
[----:B------:R1:W-:Y:S01]  /*7a020*/  STL [R1+0xc58], R41 ;  /* 0x000c582901007387 */ /* 0x0003e20000100800 */
[----:B------:R-:W-:-:S03]  /*7a030*/  IMAD.MOV.U32 R3, RZ, RZ, R41 ;  /* 0x000000ffff037224 */ /* 0x000fc600078e0029 */
[----:B------:R3:W-:Y:S04]  /*7a040*/  STL [R1+0xc9c], R4 ;  /* 0x000c9c0401007387 */ /* 0x0007e80000100800 */
[----:B-----5:R-:W4:Y:S04]  /*7a050*/  LDL.LU R40, [R1+0xdd8] ;  /* 0x000dd80001287983 */ /* 0x020f280000300800 */
[----:B------:R5:W-:Y:S04]  /*7a060*/  STL [R1+0xc98], R38 ;  /* 0x000c982601007387 */ /* 0x000be80000100800 */
[----:B-1----:R-:W4:Y:S04]  /*7a070*/  LDL.LU R41, [R1+0xe18] ;  /* 0x000e180001297983 */ /* 0x002f280000300800 */
[----:B------:R1:W-:Y:S02]  /*7a080*/  LDGSTS.E [R0+0x1ec00], [R2.64], P0 ;  /* 0x1ec0000002007fae */ /* 0x0003e4000812184c */
[----:B-1----:R-:W-:Y:S01]  /*7a090*/  MOV R2, R4 ;  /* 0x0000000400027202 */ /* 0x002fe20000000f00 */
[----:B------:R-:W-:Y:S01]  /*7a0a0*/  IMAD.MOV.U32 R3, RZ, RZ, R38 ;  /* 0x000000ffff037224 */ /* 0x000fe200078e0026 */
[----:B---3--:R-:W3:Y:S04]  /*7a0b0*/  LDL.LU R4, [R1+0xe5c] ;  /* 0x000e5c0001047983 */ /* 0x008ee80000300800 */
[----:B-----5:R-:W5:Y:S04]  /*7a0c0*/  LDL.LU R38, [R1+0xe9c] ;  /* 0x000e9c0001267983 */ /* 0x020f680000300800 */
[----:B------:R1:W-:Y:S01]  /*7a0d0*/  LDGSTS.E [R0+0x1fc00], [R2.64], P0 ;  /* 0x1fc0000002007fae */ /* 0x0003e2000812184c */
[----:B------:R-:W-:-:S05]  /*7a0e0*/  IADD3 R7, P1, R7, UR11, RZ ;  /* 0x0000000b07077c10 */ /* 0x000fca000ff3e0ff */
[----:B------:R1:W-:Y:S01]  /*7a0f0*/  STL [R1+0xcdc], R7 ;  /* 0x000cdc0701007387 */ /* 0x0003e20000100800 */
[----:B------:R-:W-:Y:S02]  /*7a100*/  IADD3 R5, P2, R5, UR11, RZ ;  /* 0x0000000b05057c10 */ /* 0x000fe4000ff5e0ff */
[----:B--2---:R-:W-:Y:S01]  /*7a110*/  IADD3.X R42, R42, UR10, RZ, P1, !PT ;  /* 0x0000000a2a2a7c10 */ /* 0x004fe20008ffe4ff */
        /* <DEDUP_REMOVED lines=43> */
[----:B----4-:R-:W-:Y:S01]  /*7a3d0*/  IMAD.MOV.U32 R3, RZ, RZ, R41 ;  /* 0x000000ffff037224 */ /* 0x010fe200078e0029 */
[----:B---3--:R-:W-:-:S02]  /*7a3e0*/  IADD3 R4, P1, R4, UR11, RZ ;  /* 0x0000000b04047c10 */ /* 0x008fc4000ff3e0ff */
[----:B------:R-:W-:Y:S01]  /*7a3f0*/  MOV R2, R37 ;  /* 0x0000002500027202 */ /* 0x000fe20000000f00 */
[----:B-1----:R-:W3:Y:S01]  /*7a400*/  LDL.LU R41, [R1+0xf58] ;  /* 0x000f580001297983 */ /* 0x002ee20000300800 */
[----:B-----5:R-:W-:-:S03]  /*7a410*/  IADD3 R38, P2, R38, UR11, RZ ;  /* 0x0000000b26267c10 */ /* 0x020fc6000ff5e0ff */
        /* <DEDUP_REMOVED lines=47> */
[----:B--2---:R-:W2:Y:S04]  /*7a710*/  LDL.LU R40, [R1+0x10d8] ;  /* 0x0010d80001287983 */ /* 0x004ea80000300800 */
[----:B------:R4:W-:Y:S04]  /*7a720*/  STL [R1+0xf98], R37 ;  /* 0x000f982501007387 */ /* 0x0009e80000100800 */
[----:B-1----:R-:W2:Y:S04]  /*7a730*/  LDL.LU R41, [R1+0x1118] ;  /* 0x0011180001297983 */ /* 0x002ea80000300800 */
[----:B------:R1:W-:Y:S02]  /*7a740*/  LDGSTS.E [R0+0x2ac00], [R2.64], P0 ;  /* 0x2ac0000002007fae */ /* 0x0003e4000812184c */
[----:B-1----:R-:W-:Y:S01]  /*7a750*/  MOV R2, R6 ;  /* 0x0000000600027202 */ /* 0x002fe20000000f00 */
[----:B------:R-:W-:Y:S01]  /*7a760*/  IMAD.MOV.U32 R3, RZ, RZ, R37 ;  /* 0x000000ffff037224 */ /* 0x000fe200078e0025 */
[----:B---3--:R-:W3:Y:S04]  /*7a770*/  LDL.LU R6, [R1+0x115c] ;  /* 0x00115c0001067983 */ /* 0x008ee80000300800 */
[----:B----4-:R-:W4:Y:S04]  /*7a780*/  LDL.LU R37, [R1+0x119c] ;  /* 0x00119c0001257983 */ /* 0x010f280000300800 */
[----:B------:R1:W-:Y:S01]  /*7a790*/  LDGSTS.E [R0+0x2bc00], [R2.64], P0 ;  /* 0x2bc0000002007fae */ /* 0x0003e2000812184c */
[----:B------:R-:W-:-:S05]  /*7a7a0*/  IADD3 R7, P1, R7, UR11, RZ ;  /* 0x0000000b07077c10 */ /* 0x000fca000ff3e0ff */
[----:B------:R1:W-:Y:S01]  /*7a7b0*/  STL [R1+0xfdc], R7 ;  /* 0x000fdc0701007387 */ /* 0x0003e20000100800 */
[----:B------:R-:W-:Y:S02]  /*7a7c0*/  IADD3 R4, P2, R4, UR11, RZ ;  /* 0x0000000b04047c10 */ /* 0x000fe4000ff5e0ff */
[----:B-----5:R-:W-:Y:S01]  /*7a7d0*/  IADD3.X R42, R42, UR10, RZ, P1, !PT ;  /* 0x0000000a2a2a7c10 */ /* 0x020fe20008ffe4ff */
[----:B-1----:R-:W-:-:S04]  /*7a7e0*/  IMAD.MOV.U32 R2, RZ, RZ, R7 ;  /* 0x000000ffff027224 */ /* 0x002fc800078e0007 */
[----:B------:R1:W-:Y:S01]  /*7a7f0*/  STL [R1+0xfd8], R42 ;  /* 0x000fd82a01007387 */ /* 0x0003e20000100800 */
[----:B------:R-:W-:-:S03]  /*7a800*/  IADD3.X R38, R38, UR10, RZ, P2, !PT ;  /* 0x0000000a26267c10 */ /* 0x000fc600097fe4ff */
[----:B------:R-:W-:Y:S01]  /*7a810*/  STL [R1+0x101c], R4 ;  /* 0x00101c0401007387 */ /* 0x000fe20000100800 */
[----:B------:R-:W-:-:S03]  /*7a820*/  IMAD.MOV.U32 R3, RZ, RZ, R42 ;  /* 0x000000ffff037224 */ /* 0x000fc600078e002a */
[----:B------:R-:W4:Y:S04]  /*7a830*/  LDL.LU R7, [R1+0x1158] ;  /* 0x0011580001077983 */ /* 0x000f280000300800 */
[----:B------:R1:W-:Y:S04]  /*7a840*/  STL [R1+0x1018], R38 ;  /* 0x0010182601007387 */ /* 0x0003e80000100800 */
[----:B-1----:R-:W4:Y:S04]  /*7a850*/  LDL.LU R42, [R1+0x1198] ;  /* 0x00119800012a7983 */ /* 0x002f280000300800 */
        /* <DEDUP_REMOVED lines=37> */
[----:B------:R-:W-:Y:S01]  /*7aab0*/  MOV R2, R36 ;  /* 0x0000002400027202 */ /* 0x000fe20000000f00 */
[----:B-1----:R-:W2:Y:S01]  /*7aac0*/  LDL.LU R41, [R1+0x1258] ;  /* 0x0012580001297983 */ /* 0x002ea20000300800 */
[----:B----4-:R-:W-:-:S03]  /*7aad0*/  IADD3 R37, P2, R37, UR11, RZ ;  /* 0x0000000b25257c10 */ /* 0x010fc6000ff5e0ff */
[----:B------:R-:W3:Y:S04]  /*7aae0*/  LDL.LU R36, [R1+0x1298] ;  /* 0x0012980001247983 */ /* 0x000ee80000300800 */
[----:B------:R1:W-:Y:S04]  /*7aaf0*/  LDGSTS.E [R0+0x31c00], [R2.64], P0 ;  /* 0x31c0000002007fae */ /* 0x0003e8000812184c */
[----:B------:R4:W-:Y:S01]  /*7ab00*/  STL [R1+0x115c], R6 ;  /* 0x00115c0601007387 */ /* 0x0009e20000100800 */
[----:B-1----:R-:W-:Y:S01]  /*7ab10*/  IMAD.MOV.U32 R2, RZ, RZ, R6 ;  /* 0x000000ffff027224 */ /* 0x002fe200078e0006 */
[----:B------:R-:W-:-:S05]  /*7ab20*/  IADD3.X R7, R7, UR10, RZ, P1, !PT ;  /* 0x0000000a07077c10 */ /* 0x000fca0008ffe4ff */
[----:B------:R-:W-:Y:S01]  /*7ab30*/  IMAD.MOV.U32 R3, RZ, RZ, R7 ;  /* 0x000000ffff037224 */ /* 0x000fe200078e0007 */
[----:B------:R1:W-:Y:S01]  /*7ab40*/  STL [R1+0x1158], R7 ;  /* 0x0011580701007387 */ /* 0x0003e20000100800 */
[----:B------:R-:W-:-:S03]  /*7ab50*/  IADD3.X R42, R42, UR10, RZ, P2, !PT ;  /* 0x0000000a2a2a7c10 */ /* 0x000fc600097fe4ff */
[----:B------:R-:W-:Y:S04]  /*7ab60*/  STL [R1+0x119c], R37 ;  /* 0x00119c2501007387 */ /* 0x000fe80000100800 */
[----:B----4-:R-:W4:Y:S04]  /*7ab70*/  LDL.LU R6, [R1+0x12dc] ;  /* 0x0012dc0001067983 */ /* 0x010f280000300800 */
[----:B------:R1:W-:Y:S04]  /*7ab80*/  STL [R1+0x1198], R42 ;  /* 0x0011982a01007387 */ /* 0x0003e80000100800 */
[----:B------:R1:W-:Y:S04]  /*7ab90*/  LDGSTS.E [R0+0x32c00], [R2.64], P0 ;  /* 0x32c0000002007fae */ /* 0x0003e8000812184c */
[----:B-1----:R-:W4:Y:S01]  /*7aba0*/  LDL.LU R7, [R1+0x131c] ;  /* 0x00131c0001077983 */ /* 0x002f220000300800 */
[----:B------:R-:W-:Y:S01]  /*7abb0*/  IADD3 R38, P1, R38, UR11, RZ ;  /* 0x0000000b26267c10 */ /* 0x000fe2000ff3e0ff */
[----:B------:R-:W-:-:S02]  /*7abc0*/  IMAD.MOV.U32 R3, RZ, RZ, R42 ;  /* 0x000000ffff037224 */ /* 0x000fc400078e002a */
[----:B------:R-:W4:Y:S01]  /*7abd0*/  LDL.LU R42, [R1+0x12d8] ;  /* 0x0012d800012a7983 */ /* 0x000f220000300800 */
[----:B------:R-:W-:Y:S01]  /*7abe0*/  IMAD.MOV.U32 R2, RZ, RZ, R37 ;  /* 0x000000ffff027224 */ /* 0x000fe200078e0025 */
[----:B------:R-:W-:Y:S02]  /*7abf0*/  IADD3 R4, P2, R4, UR11, RZ ;  /* 0x0000000b04047c10 */ /* 0x000fe4000ff5e0ff */
        /* <DEDUP_REMOVED lines=26> */
[----:B------:R1:W-:Y:S01]  /*7ada0*/  STL [R1+0x1258], R41 ;  /* 0x0012582901007387 */ /* 0x0003e20000100800 */
[----:B------:R-:W-:-:S03]  /*7adb0*/  IMAD.MOV.U32 R3, RZ, RZ, R41 ;  /* 0x000000ffff037224 */ /* 0x000fc600078e0029 */
[----:B------:R-:W-:Y:S04]  /*7adc0*/  STL [R1+0x129c], R5 ;  /* 0x00129c0501007387 */ /* 0x000fe80000100800 */
[----:B-----5:R-:W2:Y:S04]  /*7add0*/  LDL.LU R40, [R1+0x13d8] ;  /* 0x0013d80001287983 */ /* 0x020ea80000300800 */
[----:B------:R3:W-:Y:S04]  /*7ade0*/  STL [R1+0x1298], R36 ;  /* 0x0012982401007387 */ /* 0x0007e80000100800 */
[----:B-1----:R-:W5:Y:S04]  /*7adf0*/  LDL.LU R41, [R1+0x1418] ;  /* 0x0014180001297983 */ /* 0x002f680000300800 */
[----:B------:R1:W-:Y:S02]  /*7ae00*/  LDGSTS.E [R0+0x36c00], [R2.64], P0 ;  /* 0x36c0000002007fae */ /* 0x0003e4000812184c */
[----:B-1----:R-:W-:Y:S01]  /*7ae10*/  MOV R2, R5 ;  /* 0x0000000500027202 */ /* 0x002fe20000000f00 */
[----:B------:R-:W-:-:S02]  /*7ae20*/  IMAD.MOV.U32 R3, RZ, RZ, R36 ;  /* 0x000000ffff037224 */ /* 0x000fc400078e0024 */
[----:B---3--:R-:W3:Y:S04]  /*7ae30*/  LDL.LU R36, [R1+0x145c] ;  /* 0x00145c0001247983 */ /* 0x008ee80000300800 */
[----:B------:R-:W3:Y:S04]  /*7ae40*/  LDL.LU R5, [R1+0x149c] ;  /* 0x00149c0001057983 */ /* 0x000ee80000300800 */
[----:B------:R1:W-:Y:S01]  /*7ae50*/  LDGSTS.E [R0+0x37c00], [R2.64], P0 ;  /* 0x37c0000002007fae */ /* 0x0003e2000812184c */
[----:B----4-:R-:W-:-:S05]  /*7ae60*/  IADD3 R6, P1, R6, UR11, RZ ;  /* 0x0000000b06067c10 */ /* 0x010fca000ff3e0ff */
[----:B------:R-:W-:Y:S01]  /*7ae70*/  STL [R1+0x12dc], R6 ;  /* 0x0012dc0601007387 */ /* 0x000fe20000100800 */
[----:B------:R-:W-:Y:S01]  /*7ae80*/  IADD3 R7, P2, R7, UR11, RZ ;  /* 0x0000000b07077c10 */ /* 0x000fe2000ff5e0ff */
[----:B-1----:R-:W-:Y:S01]  /*7ae90*/  IMAD.MOV.U32 R2, RZ, RZ, R6 ;  /* 0x000000ffff027224 */ /* 0x002fe200078e0006 */
[----:B------:R-:W-:Y:S02]  /*7aea0*/  IADD3.X R42, R42, UR10, RZ, P1, !PT ;  /* 0x0000000a2a2a7c10 */ /* 0x000fe40008ffe4ff */
[----:B------:R-:W-:-:S03]  /*7aeb0*/  IADD3.X R37, R37, UR10, RZ, P2, !PT ;  /* 0x0000000a25257c10 */ /* 0x000fc600097fe4ff */
[----:B------:R1:W-:Y:S01]  /*7aec0*/  STL [R1+0x12d8], R42 ;  /* 0x0012d82a01007387 */ /* 0x0003e20000100800 */
[----:B------:R-:W-:-:S03]  /*7aed0*/  IMAD.MOV.U32 R3, RZ, RZ, R42 ;  /* 0x000000ffff037224 */ /* 0x000fc600078e002a */
[----:B------:R4:W-:Y:S04]  /*7aee0*/  STL [R1+0x131c], R7 ;  /* 0x00131c0701007387 */ /* 0x0009e80000100800 */
[----:B------:R4:W-:Y:S04]  /*7aef0*/  LDGSTS.E [R0+0x38c00], [R2.64], P0 ;  /* 0x38c0000002007fae */ /* 0x0009e8000812184c */
[----:B-1----:R-:W3:Y:S04]  /*7af00*/  LDL.LU R42, [R1+0x1458] ;  /* 0x00145800012a7983 */ /* 0x002ee80000300800 */
[----:B------:R1:W-:Y:S04]  /*7af10*/  STL [R1+0x1318], R37 ;  /* 0x0013182501007387 */ /* 0x0003e80000100800 */
[----:B------:R-:W3:Y:S01]  /*7af20*/  LDL.LU R6, [R1+0x1498] ;  /* 0x0014980001067983 */ /* 0x000ee20000300800 */
[----:B----4-:R-:W-:-:S02]  /*7af30*/  IMAD.MOV.U32 R2, RZ, RZ, R7 ;  /* 0x000000ffff027224 */ /* 0x010fc400078e0007 */
[----:B------:R-:W-:Y:S01]  /*7af40*/  IMAD.MOV.U32 R3, RZ, RZ, R37 ;  /* 0x000000ffff037224 */ /* 0x000fe200078e0025 */
[----:B------:R-:W4:Y:S04]  /*7af50*/  LDL.LU R7, [R1+0x4c8] ;  /* 0x0004c80001077983 */ /* 0x000f280000300800 */
[----:B------:R1:W-:Y:S01]  /*7af60*/  LDGSTS.E [R0+0x39c00], [R2.64], P0 ;  /* 0x39c0000002007fae */ /* 0x0003e2000812184c */
[----:B------:R-:W-:-:S03]  /*7af70*/  IADD3 R73, P1, R73, UR11, RZ ;  /* 0x0000000b49497c10 */ /* 0x000fc6000ff3e0ff */
[----:B-1----:R-:W4:Y:S01]  /*7af80*/  LDL.LU R37, [R1+0x508] ;  /* 0x0005080001257983 */ /* 0x002f220000300800 */
[----:B------:R-:W-:Y:S02]  /*7af90*/  IADD3 R38, P2, R38, UR11, RZ ;  /* 0x0000000b26267c10 */ /* 0x000fe4000ff5e0ff */
[----:B------:R-:W-:Y:S02]  /*7afa0*/  IADD3.X R74, R74, UR10, RZ, P1, !PT ;  /* 0x0000000a4a4a7c10 */ /* 0x000fe40008ffe4ff */
[----:B------:R-:W-:Y:S02]  /*7afb0*/  MOV R2, R73 ;  /* 0x0000004900027202 */ /* 0x000fe40000000f00 */
        /* <DEDUP_REMOVED lines=8> */
[----:B------:R-:W4:Y:S01]  /*7b040*/  LDL.LU R38, [R1+0x4c4] ;  /* 0x0004c40001267983 */ /* 0x000f220000300800 */
[----:B------:R-:W-:-:S03]  /*7b050*/  IMAD.MOV.U32 R3, RZ, RZ, R43 ;  /* 0x000000ffff037224 */ /* 0x000fc600078e002b */
[----:B------:R-:W4:Y:S01]  /*7b060*/  LDL.LU R43, [R1+0x504] ;  /* 0x00050400012b7983 */ /* 0x000f220000300800 */
[----:B------:R-:W-:Y:S02]  /*7b070*/  IADD3 R4, P1, R4, UR11, RZ ;  /* 0x0000000b04047c10 */ /* 0x000fe4000ff3e0ff */
[----:B------:R-:W-:Y:S01]  /*7b080*/  IADD3 R39, P2, R39, UR11, RZ ;  /* 0x0000000b27277c10 */ /* 0x000fe2000ff5e0ff */
[----:B------:R1:W-:Y:S04]  /*7b090*/  LDGSTS.E [R0+0x3bc00], [R2.64], P0 ;  /* 0x3bc0000002007fae */ /* 0x0003e8000812184c */
[----:B------:R-:W-:Y:S01]  /*7b0a0*/  STL [R1+0x13dc], R4 ;  /* 0x0013dc0401007387 */ /* 0x000fe20000100800 */
[----:B-1----:R-:W-:Y:S01]  /*7b0b0*/  IMAD.MOV.U32 R2, RZ, RZ, R4 ;  /* 0x000000ffff027224 */ /* 0x002fe200078e0004 */
[----:B------:R-:W-:-:S02]  /*7b0c0*/  LOP3.LUT R72, R72, 0x70, RZ, 0x3c, !PT ;  /* 0x0000007048487812 */ /* 0x000fc400078e3cff */
        /* <DEDUP_REMOVED lines=10> */
[----:B---3--:R-:W-:-:S02]  /*7b170*/  IADD3 R36, P1, R36, UR11, RZ ;  /* 0x0000000b24247c10 */ /* 0x008fc4000ff3e0ff */
[----:B------:R-:W-:Y:S01]  /*7b180*/  IADD3 R5, P2, R5, UR11, RZ ;  /* 0x0000000b05057c10 */ /* 0x000fe2000ff5e0ff */
[----:B-1----:R-:W2:Y:S01]  /*7b190*/  LDL.LU R41, [R1+0x544] ;  /* 0x0005440001297983 */ /* 0x002ea20000300800 */
[----:B------:R-:W-:-:S03]  /*7b1a0*/  MOV R2, R39 ;  /* 0x0000002700027202 */ /* 0x000fc60000000f00 */
[----:B------:R-:W3:Y:S04]  /*7b1b0*/  LDL.LU R39, [R1+0x584] ;  /* 0x0005840001277983 */ /* 0x000ee80000300800 */
[----:B------:R-:W-:Y:S04]  /*7b1c0*/  STL [R1+0x145c], R36 ;  /* 0x00145c2401007387 */ /* 0x000fe80000100800 */
[----:B------:R1:W-:Y:S02]  /*7b1d0*/  LDGSTS.E [R0+0x3dc00], [R2.64], P0 ;  /* 0x3dc0000002007fae */ /* 0x0003e4000812184c */
[----:B-1----:R-:W-:Y:S01]  /*7b1e0*/  IMAD.MOV.U32 R2, RZ, RZ, R36 ;  /* 0x000000ffff027224 */ /* 0x002fe200078e0024 */
[----:B------:R-:W-:-:S05]  /*7b1f0*/  IADD3.X R42, R42, UR10, RZ, P1, !PT ;  /* 0x0000000a2a2a7c10 */ /* 0x000fca0008ffe4ff */
[----:B------:R1:W-:Y:S01]  /*7b200*/  STL [R1+0x1458], R42 ;  /* 0x0014582a01007387 */ /* 0x0003e20000100800 */
[----:B------:R-:W-:Y:S01]  /*7b210*/  IADD3.X R6, R6, UR10, RZ, P2, !PT ;  /* 0x0000000a06067c10 */ /* 0x000fe200097fe4ff */
[----:B------:R-:W-:Y:S02]  /*7b220*/  IMAD.MOV.U32 R3, RZ, RZ, R42 ;  /* 0x000000ffff037224 */ /* 0x000fe400078e002a */
[----:B------:R-:W-:Y:S04]  /*7b230*/  STL [R1+0x149c], R5 ;  /* 0x00149c0501007387 */ /* 0x000fe80000100800 */
[----:B------:R4:W-:Y:S04]  /*7b240*/  STL [R1+0x1498], R6 ;  /* 0x0014980601007387 */ /* 0x0009e80000100800 */
[----:B-1----:R-:W3:Y:S04]  /*7b250*/  LDL.LU R42, [R1+0x5c4] ;  /* 0x0005c400012a7983 */ /* 0x002ee80000300800 */
[----:B------:R-:W3:Y:S04]  /*7b260*/  LDL.LU R36, [R1+0x5c8] ;  /* 0x0005c80001247983 */ /* 0x000ee80000300800 */
[----:B------:R1:W-:Y:S01]  /*7b270*/  LDGSTS.E [R0+0x3ec00], [R2.64], P0 ;  /* 0x3ec0000002007fae */ /* 0x0003e2000812184c */
[----:B----4-:R-:W-:-:S02]  /*7b280*/  IADD3 R7, P1, R7, UR11, RZ ;  /* 0x0000000b07077c10 */ /* 0x010fc4000ff3e0ff */
[----:B------:R-:W-:Y:S01]  /*7b290*/  IADD3 R37, P2, R37, UR11, RZ ;  /* 0x0000000b25257c10 */ /* 0x000fe2000ff5e0ff */
[----:B-1----:R-:W-:Y:S02]  /*7b2a0*/  IMAD.MOV.U32 R3, RZ, RZ, R6 ;  /* 0x000000ffff037224 */ /* 0x002fe400078e0006 */
[----:B------:R-:W-:Y:S01]  /*7b2b0*/  IMAD.MOV.U32 R2, RZ, RZ, R5 ;  /* 0x000000ffff027224 */ /* 0x000fe200078e0005 */
[----:B------:R-:W4:Y:S04]  /*7b2c0*/  LDL.LU R6, [R1+0x604] ;  /* 0x0006040001067983 */ /* 0x000f280000300800 */
[----:B------:R-:W4:Y:S04]  /*7b2d0*/  LDL.LU R5, [R1+0x608] ;  /* 0x0006080001057983 */ /* 0x000f280000300800 */
[----:B------:R1:W-:Y:S04]  /*7b2e0*/  LDGSTS.E [R0+0x3fc00], [R2.64], P0 ;  /* 0x3fc0000002007fae */ /* 0x0003e8000812184c */
[----:B------:R-:W-:Y:S01]  /*7b2f0*/  STL [R1+0x4c8], R7 ;  /* 0x0004c80701007387 */ /* 0x000fe20000100800 */
[----:B-1----:R-:W-:-:S02]  /*7b300*/  MOV R0, UR8 ;  /* 0x0000000800007c02 */ /* 0x002fc40008000f00 */
[----:B------:R-:W-:Y:S01]  /*7b310*/  IADD3.X R38, R38, UR10, RZ, P1, !PT ;  /* 0x0000000a26267c10 */ /* 0x000fe20008ffe4ff */
[----:B------:R-:W-:Y:S01]  /*7b320*/  IMAD.MOV.U32 R2, RZ, RZ, R7 ;  /* 0x000000ffff027224 */ /* 0x000fe200078e0007 */
[----:B------:R-:W-:Y:S01]  /*7b330*/  STL [R1+0x508], R37 ;  /* 0x0005082501007387 */ /* 0x000fe20000100800 */
[----:B------:R-:W-:Y:S01]  /*7b340*/  IMAD R0, R0, 0x40000, R72 ;  /* 0x0004000000007824 */ /* 0x000fe200078e0248 */
[----:B------:R-:W-:Y:S01]  /*7b350*/  IADD3.X R43, R43, UR10, RZ, P2, !PT ;  /* 0x0000000a2b2b7c10 */ /* 0x000fe200097fe4ff */
[----:B------:R-:W-:Y:S01]  /*7b360*/  IMAD.MOV.U32 R3, RZ, RZ, R38 ;  /* 0x000000ffff037224 */ /* 0x000fe200078e0026 */
[----:B------:R1:W-:Y:S04]  /*7b370*/  STL [R1+0x4c4], R38 ;  /* 0x0004c42601007387 */ /* 0x0003e80000100800 */
[----:B------:R1:W-:Y:S04]  /*7b380*/  LDGSTS.E [R0+0xe00], [R2.64], P0 ;  /* 0x00e0000002007fae */ /* 0x0003e8000812184c */
[----:B-1----:R-:W4:Y:S04]  /*7b390*/  LDL.LU R38, [R1+0x648] ;  /* 0x0006480001267983 */ /* 0x002f280000300800 */
[----:B------:R-:W4:Y:S01]  /*7b3a0*/  LDL.LU R7, [R1+0x688] ;  /* 0x0006880001077983 */ /* 0x000f220000300800 */
[----:B------:R-:W-:-:S03]  /*7b3b0*/  IMAD.MOV.U32 R3, RZ, RZ, R43 ;  /* 0x000000ffff037224 */ /* 0x000fc600078e002b */
[----:B------:R1:W-:Y:S01]  /*7b3c0*/  STL [R1+0x504], R43 ;  /* 0x0005042b01007387 */ /* 0x0003e20000100800 */
[----:B------:R-:W-:-:S05]  /*7b3d0*/  IMAD.MOV.U32 R2, RZ, RZ, R37 ;  /* 0x000000ffff027224 */ /* 0x000fca00078e0025 */
[----:B------:R2:W-:Y:S04]  /*7b3e0*/  LDGSTS.E [R0+0x1e00], [R2.64], P0 ;  /* 0x01e0000002007fae */ /* 0x0005e8000812184c */
[----:B-1----:R-:W4:Y:S04]  /*7b3f0*/  LDL.LU R43, [R1+0x644] ;  /* 0x00064400012b7983 */ /* 0x002f280000300800 */
[----:B------:R-:W4:Y:S01]  /*7b400*/  LDL.LU R37, [R1+0x684] ;  /* 0x0006840001257983 */ /* 0x000f220000300800 */
[----:B-----5:R-:W-:Y:S02]  /*7b410*/  IADD3 R40, P1, R40, UR11, RZ ;  /* 0x0000000b28287c10 */ /* 0x020fe4000ff3e0ff */
[----:B------:R-:W-:-:S03]  /*7b420*/  IADD3 R4, P2, R4, UR11, RZ ;  /* 0x0000000b04047c10 */ /* 0x000fc6000ff5e0ff */
[----:B------:R1:W-:Y:S01]  /*7b430*/  STL [R1+0x548], R40 ;  /* 0x0005482801007387 */ /* 0x0003e20000100800 */
[----:B--2---:R-:W-:Y:S02]  /*7b440*/  IADD3.X R41, R41, UR10, RZ, P1, !PT ;  /* 0x0000000a29297c10 */ /* 0x004fe40008ffe4ff */
[----:B------:R-:W-:Y:S02]  /*7b450*/  MOV R2, R40 ;  /* 0x0000002800027202 */ /* 0x000fe40000000f00 */
[----:B---3--:R-:W-:Y:S01]  /*7b460*/  IADD3.X R39, R39, UR10, RZ, P2, !PT ;  /* 0x0000000a27277c10 */ /* 0x008fe200097fe4ff */
[----:B------:R2:W-:Y:S04]  /*7b470*/  STL [R1+0x544], R41 ;  /* 0x0005442901007387 */ /* 0x0005e80000100800 */
[----:B------:R3:W-:Y:S01]  /*7b480*/  STL [R1+0x588], R4 ;  /* 0x0005880401007387 */ /* 0x0007e20000100800 */
[----:B------:R-:W-:-:S03]  /*7b490*/  IMAD.MOV.U32 R3, RZ, RZ, R41 ;  /* 0x000000ffff037224 */ /* 0x000fc600078e0029 */
[----:B-1----:R-:W5:Y:S04]  /*7b4a0*/  LDL.LU R40, [R1+0x6c8] ;  /* 0x0006c80001287983 */ /* 0x002f680000300800 */
[----:B------:R1:W-:Y:S04]  /*7b4b0*/  STL [R1+0x584], R39 ;  /* 0x0005842701007387 */ /* 0x0003e80000100800 */
[----:B------:R-:W5:Y:S04]  /*7b4c0*/  LDL.LU R72, [R1+0x708] ;  /* 0x0007080001487983 */ /* 0x000f680000300800 */
[----:B--2---:R-:W2:Y:S04]  /*7b4d0*/  LDL.LU R41, [R1+0x6c4] ;  /* 0x0006c40001297983 */ /* 0x004ea80000300800 */
[----:B------:R1:W-:Y:S04]  /*7b4e0*/  LDGSTS.E [R0+0x2e00], [R2.64], P0 ;  /* 0x02e0000002007fae */ /* 0x0003e8000812184c */
[----:B------:R-:W2:Y:S01]  /*7b4f0*/  LDL.LU R73, [R1+0x704] ;  /* 0x0007040001497983 */ /* 0x000ea20000300800 */
[----:B-1----:R-:W-:-:S02]  /*7b500*/  IMAD.MOV.U32 R2, RZ, RZ, R4 ;  /* 0x000000ffff027224 */ /* 0x002fc400078e0004 */
[----:B------:R-:W-:Y:S01]  /*7b510*/  IMAD.MOV.U32 R3, RZ, RZ, R39 ;  /* 0x000000ffff037224 */ /* 0x000fe200078e0027 */
[----:B---3--:R-:W3:Y:S04]  /*7b520*/  LDL.LU R4, [R1+0x748] ;  /* 0x0007480001047983 */ /* 0x008ee80000300800 */
[----:B------:R-:W3:Y:S04]  /*7b530*/  LDL.LU R39, [R1+0x788] ;  /* 0x0007880001277983 */ /* 0x000ee80000300800 */
[----:B------:R1:W-:Y:S01]  /*7b540*/  LDGSTS.E [R0+0x3e00], [R2.64], P0 ;  /* 0x03e0000002007fae */ /* 0x0003e2000812184c */
[----:B------:R-:W-:-:S04]  /*7b550*/  IADD3 R36, P1, R36, UR11, RZ ;  /* 0x0000000b24247c10 */ /* 0x000fc8000ff3e0ff */
[----:B------:R-:W-:Y:S01]  /*7b560*/  IADD3.X R42, R42, UR10, RZ, P1, !PT ;  /* 0x0000000a2a2a7c10 */ /* 0x000fe20008ffe4ff */
[----:B------:R4:W-:Y:S01]  /*7b570*/  STL [R1+0x5c8], R36 ;  /* 0x0005c82401007387 */ /* 0x0009e20000100800 */
[----:B-1----:R-:W-:-:S03]  /*7b580*/  IMAD.MOV.U32 R2, RZ, RZ, R36 ;  /* 0x000000ffff027224 */ /* 0x002fc600078e0024 */
[----:B------:R1:W-:Y:S01]  /*7b590*/  STL [R1+0x5c4], R42 ;  /* 0x0005c42a01007387 */ /* 0x0003e20000100800 */
[----:B------:R-:W-:-:S05]  /*7b5a0*/  IMAD.MOV.U32 R3, RZ, RZ, R42 ;  /* 0x000000ffff037224 */ /* 0x000fca00078e002a */
[----:B------:R1:W-:Y:S01]  /*7b5b0*/  LDGSTS.E [R0+0x4e00], [R2.64], P0 ;  /* 0x04e0000002007fae */ /* 0x0003e2000812184c */
[----:B----4-:R-:W-:-:S04]  /*7b5c0*/  IADD3 R5, P2, R5, UR11, RZ ;  /* 0x0000000b05057c10 */ /* 0x010fc8000ff5e0ff */
[----:B------:R-:W-:Y:S01]  /*7b5d0*/  IADD3.X R6, R6, UR10, RZ, P2, !PT ;  /* 0x0000000a06067c10 */ /* 0x000fe200097fe4ff */
[----:B------:R4:W-:Y:S04]  /*7b5e0*/  STL [R1+0x608], R5 ;  /* 0x0006080501007387 */ /* 0x0009e80000100800 */
[----:B------:R-:W3:Y:S04]  /*7b5f0*/  LDL.LU R36, [R1+0x744] ;  /* 0x0007440001247983 */ /* 0x000ee80000300800 */
[----:B------:R4:W-:Y:S04]  /*7b600*/  STL [R1+0x604], R6 ;  /* 0x0006040601007387 */ /* 0x0009e80000100800 */
[----:B-1----:R-:W3:Y:S01]  /*7b610*/  LDL.LU R42, [R1+0x784] ;  /* 0x00078400012a7983 */ /* 0x002ee20000300800 */
[----:B------:R-:W-:Y:S01]  /*7b620*/  MOV R2, R5 ;  /* 0x0000000500027202 */ /* 0x000fe20000000f00 */
[----:B------:R-:W-:-:S02]  /*7b630*/  IMAD.MOV.U32 R3, RZ, RZ, R6 ;  /* 0x000000ffff037224 */ /* 0x000fc400078e0006 */
[----:B----4-:R-:W4:Y:S04]  /*7b640*/  LDL.LU R5, [R1+0x7c8] ;  /* 0x0007c80001057983 */ /* 0x010f280000300800 */
[----:B------:R-:W4:Y:S04]  /*7b650*/  LDL.LU R6, [R1+0x808] ;  /* 0x0008080001067983 */ /* 0x000f280000300800 */
[----:B------:R1:W-:Y:S01]  /*7b660*/  LDGSTS.E [R0+0x5e00], [R2.64], P0 ;  /* 0x05e0000002007fae */ /* 0x0003e2000812184c */
[----:B------:R-:W-:Y:S02]  /*7b670*/  IADD3 R38, P1, R38, UR11, RZ ;  /* 0x0000000b26267c10 */ /* 0x000fe4000ff3e0ff */
[----:B------:R-:W-:-:S03]  /*7b680*/  IADD3 R7, P2, R7, UR11, RZ ;  /* 0x0000000b07077c10 */ /* 0x000fc6000ff5e0ff */
[----:B------:R1:W-:Y:S02]  /*7b690*/  STL [R1+0x648], R38 ;  /* 0x0006482601007387 */ /* 0x0003e40000100800 */
[----:B-1----:R-:W-:Y:S01]  /*7b6a0*/  IMAD.MOV.U32 R2, RZ, RZ, R38 ;  /* 0x000000ffff027224 */ /* 0x002fe200078e0026 */
[----:B------:R-:W-:Y:S02]  /*7b6b0*/  IADD3.X R43, R43, UR10, RZ, P1, !PT ;  /* 0x0000000a2b2b7c10 */ /* 0x000fe40008ffe4ff */
[----:B------:R-:W-:-:S03]  /*7b6c0*/  IADD3.X R37, R37, UR10, RZ, P2, !PT ;  /* 0x0000000a25257c10 */ /* 0x000fc600097fe4ff */
[----:B------:R1:W-:Y:S04]  /*7b6d0*/  STL [R1+0x644], R43 ;  /* 0x0006442b01007387 */ /* 0x0003e80000100800 */
[----:B------:R-:W-:Y:S04]  /*7b6e0*/  STL [R1+0x688], R7 ;  /* 0x0006880701007387 */ /* 0x000fe80000100800 */
[----:B------:R-:W4:Y:S01]  /*7b6f0*/  LDL.LU R38, [R1+0x7c4] ;  /* 0x0007c40001267983 */ /* 0x000f220000300800 */
[----:B------:R-:W-:-:S03]  /*7b700*/  IMAD.MOV.U32 R3, RZ, RZ, R43 ;  /* 0x000000ffff037224 */ /* 0x000fc600078e002b */
[----:B------:R1:W-:Y:S04]  /*7b710*/  STL [R1+0x684], R37 ;  /* 0x0006842501007387 */ /* 0x0003e80000100800 */
[----:B-1----:R-:W4:Y:S04]  /*7b720*/  LDL.LU R43, [R1+0x804] ;  /* 0x00080400012b7983 */ /* 0x002f280000300800 */
[----:B------:R1:W-:Y:S02]  /*7b730*/  LDGSTS.E [R0+0x6e00], [R2.64], P0 ;  /* 0x06e0000002007fae */ /* 0x0003e4000812184c */
[----:B-1----:R-:W-:-:S02]  /*7b740*/  IMAD.MOV.U32 R2, RZ, RZ, R7 ;  /* 0x000000ffff027224 */ /* 0x002fc400078e0007 */
[----:B------:R-:W-:Y:S02]  /*7b750*/  IMAD.MOV.U32 R3, RZ, RZ, R37 ;  /* 0x000000ffff037224 */ /* 0x000fe400078e0025 */
[----:B------:R-:W4:Y:S04]  /*7b760*/  LDL.LU R37, [R1+0x848] ;  /* 0x0008480001257983 */ /* 0x000f280000300800 */
[----:B------:R-:W4:Y:S04]  /*7b770*/  LDL.LU R7, [R1+0x888] ;  /* 0x0008880001077983 */ /* 0x000f280000300800 */
[----:B------:R1:W-:Y:S01]  /*7b780*/  LDGSTS.E [R0+0x7e00], [R2.64], P0 ;  /* 0x07e0000002007fae */ /* 0x0003e2000812184c */
[----:B-----5:R-:W-:-:S04]  /*7b790*/  IADD3 R40, P1, R40, UR11, RZ ;  /* 0x0000000b28287c10 */ /* 0x020fc8000ff3e0ff */
[----:B-1----:R-:W-:Y:S01]  /*7b7a0*/  MOV R2, R40 ;  /* 0x0000002800027202 */ /* 0x002fe20000000f00 */
[----:B------:R-:W-:Y:S01]  /*7b7b0*/  STL [R1+0x6c8], R40 ;  /* 0x0006c82801007387 */ /* 0x000fe20000100800 */
[----:B------:R-:W-:Y:S02]  /*7b7c0*/  IADD3 R72, P2, R72, UR11, RZ ;  /* 0x0000000b48487c10 */ /* 0x000fe4000ff5e0ff */
[----:B--2---:R-:W-:-:S05]  /*7b7d0*/  IADD3.X R41, R41, UR10, RZ, P1, !PT ;  /* 0x0000000a29297c10 */ /* 0x004fca0008ffe4ff */
[----:B------:R-:W-:Y:S01]  /*7b7e0*/  IMAD.MOV.U32 R3, RZ, RZ, R41 ;  /* 0x000000ffff037224 */ /* 0x000fe200078e0029 */
[----:B------:R1:W-:Y:S01]  /*7b7f0*/  STL [R1+0x6c4], R41 ;  /* 0x0006c42901007387 */ /* 0x0003e20000100800 */
[----:B------:R-:W-:-:S03]  /*7b800*/  IADD3.X R73, R73, UR10, RZ, P2, !PT ;  /* 0x0000000a49497c10 */ /* 0x000fc600097fe4ff */
[----:B------:R-:W-:Y:S04]  /*7b810*/  STL [R1+0x708], R72 ;  /* 0x0007084801007387 */ /* 0x000fe80000100800 */
[----:B------:R2:W-:Y:S04]  /*7b820*/  LDGSTS.E [R0+0x8e00], [R2.64], P0 ;  /* 0x08e0000002007fae */ /* 0x0005e8000812184c */
[----:B-1----:R-:W5:Y:S01]  /*7b830*/  LDL.LU R41, [R1+0x844] ;  /* 0x0008440001297983 */ /* 0x002f620000300800 */
[----:B---3--:R-:W-:-:S03]  /*7b840*/  IADD3 R4, P1, R4, UR11, RZ ;  /* 0x0000000b04047c10 */ /* 0x008fc6000ff3e0ff */
[----:B------:R-:W-:Y:S01]  /*7b850*/  STL [R1+0x704], R73 ;  /* 0x0007044901007387 */ /* 0x000fe20000100800 */
[----:B------:R-:W-:Y:S01]  /*7b860*/  IADD3 R39, P2, R39, UR11, RZ ;  /* 0x0000000b27277c10 */ /* 0x000fe2000ff5e0ff */
[----:B--2---:R-:W-:Y:S02]  /*7b870*/  IMAD.MOV.U32 R2, RZ, RZ, R72 ;  /* 0x000000ffff027224 */ /* 0x004fe400078e0048 */
[----:B------:R-:W2:Y:S01]  /*7b880*/  LDL.LU R40, [R1+0x884] ;  /* 0x0008840001287983 */ /* 0x000ea20000300800 */
[----:B------:R-:W-:-:S03]  /*7b890*/  IMAD.MOV.U32 R3, RZ, RZ, R73 ;  /* 0x000000ffff037224 */ /* 0x000fc600078e0049 */
[----:B------:R-:W-:Y:S04]  /*7b8a0*/  STL [R1+0x748], R4 ;  /* 0x0007480401007387 */ /* 0x000fe80000100800 */
[----:B------:R1:W-:Y:S02]  /*7b8b0*/  LDGSTS.E [R0+0x9e00], [R2.64], P0 ;  /* 0x09e0000002007fae */ /* 0x0003e4000812184c */
[----:B-1----:R-:W-:Y:S01]  /*7b8c0*/  IMAD.MOV.U32 R2, RZ, RZ, R4 ;  /* 0x000000ffff027224 */ /* 0x002fe200078e0004 */
[----:B------:R-:W-:-:S05]  /*7b8d0*/  IADD3.X R36, R36, UR10, RZ, P1, !PT ;  /* 0x0000000a24247c10 */ /* 0x000fca0008ffe4ff */
        /* <DEDUP_REMOVED lines=8> */
[----:B---3--:R-:W-:Y:S01]  /*7b960*/  IMAD.MOV.U32 R3, RZ, RZ, R42 ;  /* 0x000000ffff037224 */ /* 0x008fe200078e002a */
[----:B----4-:R-:W-:-:S02]  /*7b970*/  IADD3 R5, P1, R5, UR11, RZ ;  /* 0x0000000b05057c10 */ /* 0x010fc4000ff3e0ff */
[----:B-1----:R-:W3:Y:S01]  /*7b980*/  LDL.LU R42, [R1+0x8c4] ;  /* 0x0008c400012a7983 */ /* 0x002ee20000300800 */
[----:B------:R-:W-:-:S03]  /*7b990*/  MOV R2, R39 ;  /* 0x0000002700027202 */ /* 0x000fc60000000f00 */
[----:B------:R-:W4:Y:S01]  /*7b9a0*/  LDL.LU R39, [R1+0x920] ;  /* 0x0009200001277983 */ /* 0x000f220000300800 */
[----:B------:R-:W-:-:S03]  /*7b9b0*/  IADD3 R6, P2, R6, UR11, RZ ;  /* 0x0000000b06067c10 */ /* 0x000fc6000ff5e0ff */
        /* <DEDUP_REMOVED lines=12> */
[----:B------:R-:W-:-:S03]  /*7ba80*/  IMAD.MOV.U32 R3, RZ, RZ, R43 ;  /* 0x000000ffff037224 */ /* 0x000fc600078e002b */
[----:B-1----:R-:W4:Y:S01]  /*7ba90*/  LDL.LU R43, [R1+0x960] ;  /* 0x00096000012b7983 */ /* 0x002f220000300800 */
[----:B------:R-:W-:-:S03]  /*7baa0*/  IMAD.MOV.U32 R2, RZ, RZ, R6 ;  /* 0x000000ffff027224 */ /* 0x000fc600078e0006 */
[----:B------:R-:W4:Y:S01]  /*7bab0*/  LDL.LU R6, [R1+0x9a0] ;  /* 0x0009a00001067983 */ /* 0x000f220000300800 */
[----:B------:R-:W-:Y:S02]  /*7bac0*/  IADD3 R37, P1, R37, UR11, RZ ;  /* 0x0000000b25257c10 */ /* 0x000fe4000ff3e0ff */
[----:B------:R-:W-:Y:S01]  /*7bad0*/  IADD3 R7, P2, R7, UR11, RZ ;  /* 0x0000000b07077c10 */ /* 0x000fe2000ff5e0ff */
[----:B------:R1:W-:Y:S04]  /*7bae0*/  LDGSTS.E [R0+0xde00], [R2.64], P0 ;  /* 0x0de0000002007fae */ /* 0x0003e8000812184c */
[----:B------:R2:W-:Y:S01]  /*7baf0*/  STL [R1+0x848], R37 ;  /* 0x0008482501007387 */ /* 0x0005e20000100800 */
[----:B-1----:R-:W-:Y:S02]  /*7bb00*/  MOV R2, R37 ;  /* 0x0000002500027202 */ /* 0x002fe40000000f00 */
[----:B-----5:R-:W-:-:S05]  /*7bb10*/  IADD3.X R41, R41, UR10, RZ, P1, !PT ;  /* 0x0000000a29297c10 */ /* 0x020fca0008ffe4ff */
[----:B------:R1:W-:Y:S01]  /*7bb20*/  STL [R1+0x844], R41 ;  /* 0x0008442901007387 */ /* 0x0003e20000100800 */
[----:B--2---:R-:W-:-:S03]  /*7bb30*/  IADD3.X R40, R40, UR10, RZ, P2, !PT ;  /* 0x0000000a28287c10 */ /* 0x004fc600097fe4ff */
[----:B------:R2:W-:Y:S01]  /*7bb40*/  STL [R1+0x888], R7 ;  /* 0x0008880701007387 */ /* 0x0005e20000100800 */
[----:B------:R-:W-:-:S03]  /*7bb50*/  IMAD.MOV.U32 R3, RZ, RZ, R41 ;  /* 0x000000ffff037224 */ /* 0x000fc600078e0029 */
        /* <DEDUP_REMOVED lines=8> */
[----:B--2---:R-:W2:Y:S04]  /*7bbe0*/  LDL.LU R7, [R1+0xa64] ;  /* 0x000a640001077983 */ /* 0x004ea80000300800 */
[----:B------:R-:W2:Y:S04]  /*7bbf0*/  LDL.LU R40, [R1+0xaa4] ;  /* 0x000aa40001287983 */ /* 0x000ea80000300800 */
[----:B------:R1:W-:Y:S01]  /*7bc00*/  LDGSTS.E [R0+0xfe00], [R2.64], P0 ;  /* 0x0fe0000002007fae */ /* 0x0003e2000812184c */
[----:B------:R-:W-:-:S05]  /*7bc10*/  IADD3 R36, P1, R36, UR11, RZ ;  /* 0x0000000b24247c10 */ /* 0x000fca000ff3e0ff */
[----:B------:R1:W-:Y:S01]  /*7bc20*/  STL [R1+0x8e4], R36 ;  /* 0x0008e42401007387 */ /* 0x0003e20000100800 */
[----:B------:R-:W-:Y:S02]  /*7bc30*/  IADD3 R4, P2, R4, UR11, RZ ;  /* 0x0000000b04047c10 */ /* 0x000fe4000ff5e0ff */
[----:B---3--:R-:W-:Y:S01]  /*7bc40*/  IADD3.X R42, R42, UR10, RZ, P1, !PT ;  /* 0x0000000a2a2a7c10 */ /* 0x008fe20008ffe4ff */
[----:B-1----:R-:W-:Y:S01]  /*7bc50*/  IMAD.MOV.U32 R2, RZ, RZ, R36 ;  /* 0x000000ffff027224 */ /* 0x002fe200078e0024 */
[----:B----4-:R-:W-:-:S03]  /*7bc60*/  IADD3.X R39, R39, UR10, RZ, P2, !PT ;  /* 0x0000000a27277c10 */ /* 0x010fc600097fe4ff */
[----:B------:R1:W-:Y:S04]  /*7bc70*/  STL [R1+0x8c4], R42 ;  /* 0x0008c42a01007387 */ /* 0x0003e80000100800 */
[----:B------:R3:W-:Y:S04]  /*7bc80*/  STL [R1+0x924], R4 ;  /* 0x0009240401007387 */ /* 0x0007e80000100800 */
[----:B------:R-:W4:Y:S01]  /*7bc90*/  LDL.LU R36, [R1+0xa60] ;  /* 0x000a600001247983 */ /* 0x000f220000300800 */
[----:B------:R-:W-:-:S03]  /*7bca0*/  IMAD.MOV.U32 R3, RZ, RZ, R42 ;  /* 0x000000ffff037224 */ /* 0x000fc600078e002a */
[----:B------:R3:W-:Y:S04]  /*7bcb0*/  STL [R1+0x920], R39 ;  /* 0x0009202701007387 */ /* 0x0007e80000100800 */
[----:B-1----:R-:W4:Y:S04]  /*7bcc0*/  LDL.LU R42, [R1+0xaa0] ;  /* 0x000aa000012a7983 */ /* 0x002f280000300800 */
[----:B------:R1:W-:Y:S02]  /*7bcd0*/  LDGSTS.E [R0+0x10e00], [R2.64], P0 ;  /* 0x10e0000002007fae */ /* 0x0003e4000812184c */
[----:B-1----:R-:W-:Y:S01]  /*7bce0*/  MOV R2, R4 ;  /* 0x0000000400027202 */ /* 0x002fe20000000f00 */
[----:B------:R-:W-:Y:S01]  /*7bcf0*/  IMAD.MOV.U32 R3, RZ, RZ, R39 ;  /* 0x000000ffff037224 */ /* 0x000fe200078e0027 */
[----:B---3--:R-:W4:Y:S01]  /*7bd00*/  LDL.LU R4, [R1+0xae4] ;  /* 0x000ae40001047983 */ /* 0x008f220000300800 */
[----:B------:R-:W-:-:S03]  /*7bd10*/  IADD3 R38, P1, R38, UR11, RZ ;  /* 0x0000000b26267c10 */ /* 0x000fc6000ff3e0ff */
[----:B------:R-:W4:Y:S04]  /*7bd20*/  LDL.LU R39, [R1+0xb24] ;  /* 0x000b240001277983 */ /* 0x000f280000300800 */
[----:B------:R1:W-:Y:S01]  /*7bd30*/  STL [R1+0x964], R38 ;  /* 0x0009642601007387 */ /* 0x0003e20000100800 */
[----:B------:R-:W-:-:S03]  /*7bd40*/  IADD3 R5, P2, R5, UR11, RZ ;  /* 0x0000000b05057c10 */ /* 0x000fc6000ff5e0ff */
[----:B------:R1:W-:Y:S01]  /*7bd50*/  LDGSTS.E [R0+0x11e00], [R2.64], P0 ;  /* 0x11e0000002007fae */ /* 0x0003e2000812184c */
[----:B------:R-:W-:Y:S02]  /*7bd60*/  IADD3.X R43, R43, UR10, RZ, P1, !PT ;  /* 0x0000000a2b2b7c10 */ /* 0x000fe40008ffe4ff */
[----:B------:R-:W-:-:S03]  /*7bd70*/  IADD3.X R6, R6, UR10, RZ, P2, !PT ;  /* 0x0000000a06067c10 */ /* 0x000fc600097fe4ff */
[----:B------:R1:W-:Y:S02]  /*7bd80*/  STL [R1+0x960], R43 ;  /* 0x0009602b01007387 */ /* 0x0003e40000100800 */
[----:B-1----:R-:W-:Y:S02]  /*7bd90*/  IMAD.MOV.U32 R2, RZ, RZ, R38 ;  /* 0x000000ffff027224 */ /* 0x002fe400078e0026 */
[----:B------:R-:W-:Y:S04]  /*7bda0*/  STL [R1+0x9a4], R5 ;  /* 0x0009a40501007387 */ /* 0x000fe80000100800 */
[----:B------:R-:W4:Y:S01]  /*7bdb0*/  LDL.LU R38, [R1+0xae0] ;  /* 0x000ae00001267983 */ /* 0x000f220000300800 */
[----:B------:R-:W-:-:S03]  /*7bdc0*/  IMAD.MOV.U32 R3, RZ, RZ, R43 ;  /* 0x000000ffff037224 */ /* 0x000fc600078e002b */
[----:B------:R1:W-:Y:S04]  /*7bdd0*/  STL [R1+0x9a0], R6 ;  /* 0x0009a00601007387 */ /* 0x0003e80000100800 */
[----:B------:R-:W4:Y:S04]  /*7bde0*/  LDL.LU R43, [R1+0xb20] ;  /* 0x000b2000012b7983 */ /* 0x000f280000300800 */
        /* <DEDUP_REMOVED lines=10> */
[----:B------:R-:W-:-:S05]  /*7be90*/  IADD3.X R41, R41, UR10, RZ, P1, !PT ;  /* 0x0000000a29297c10 */ /* 0x000fca0008ffe4ff */
[----:B------:R-:W-:Y:S01]  /*7bea0*/  IMAD.MOV.U32 R3, RZ, RZ, R41 ;  /* 0x000000ffff037224 */ /* 0x000fe200078e0029 */
[----:B------:R1:W-:Y:S01]  /*7beb0*/  STL [R1+0x9e0], R41 ;  /* 0x0009e02901007387 */ /* 0x0003e20000100800 */
[----:B------:R-:W-:-:S03]  /*7bec0*/  IADD3.X R73, R73, UR10, RZ, P2, !PT ;  /* 0x0000000a49497c10 */ /* 0x000fc600097fe4ff */
[----:B------:R-:W-:Y:S04]  /*7bed0*/  STL [R1+0xa24], R72 ;  /* 0x000a244801007387 */ /* 0x000fe80000100800 */
[----:B------:R5:W-:Y:S04]  /*7bee0*/  LDGSTS.E [R0+0x14e00], [R2.64], P0 ;  /* 0x14e0000002007fae */ /* 0x000be8000812184c */
[----:B-1----:R-:W3:Y:S01]  /*7bef0*/  LDL.LU R41, [R1+0xb60] ;  /* 0x000b600001297983 */ /* 0x002ee20000300800 */
[----:B--2---:R-:W-:-:S03]  /*7bf00*/  IADD3 R7, P1, R7, UR11, RZ ;  /* 0x0000000b07077c10 */ /* 0x004fc6000ff3e0ff */
[----:B------:R-:W-:Y:S01]  /*7bf10*/  STL [R1+0xa20], R73 ;  /* 0x000a204901007387 */ /* 0x000fe20000100800 */
[----:B------:R-:W-:Y:S01]  /*7bf20*/  IADD3 R40, P2, R40, UR11, RZ ;  /* 0x0000000b28287c10 */ /* 0x000fe2000ff5e0ff */
[----:B-----5:R-:W-:Y:S02]  /*7bf30*/  IMAD.MOV.U32 R2, RZ, RZ, R72 ;  /* 0x000000ffff027224 */ /* 0x020fe400078e0048 */
[----:B------:R-:W2:Y:S01]  /*7bf40*/  LDL.LU R37, [R1+0xba0] ;  /* 0x000ba00001257983 */ /* 0x000ea20000300800 */
[----:B------:R-:W-:-:S03]  /*7bf50*/  IMAD.MOV.U32 R3, RZ, RZ, R73 ;  /* 0x000000ffff037224 */ /* 0x000fc600078e0049 */
[----:B------:R-:W-:Y:S04]  /*7bf60*/  STL [R1+0xa64], R7 ;  /* 0x000a640701007387 */ /* 0x000fe80000100800 */
        /* <DEDUP_REMOVED lines=67> */
[----:B-1----:R-:W-:Y:S01]  /*7c3a0*/  MOV R2, R7 ;  /* 0x0000000700027202 */ /* 0x002fe20000000f00 */
[----:B------:R-:W-:Y:S01]  /*7c3b0*/  IMAD.MOV.U32 R3, RZ, RZ, R40 ;  /* 0x000000ffff037224 */ /* 0x000fe200078e0028 */
[----:B----4-:R-:W5:Y:S01]  /*7c3c0*/  LDL.LU R7, [R1+0xde4] ;  /* 0x000de40001077983 */ /* 0x010f620000300800 */
        /* <DEDUP_REMOVED lines=10> */
[----:B------:R-:W5:Y:S01]  /*7c470*/  LDL.LU R38, [R1+0xde0] ;  /* 0x000de00001267983 */ /* 0x000f620000300800 */
[----:B------:R-:W-:-:S03]  /*7c480*/  IMAD.MOV.U32 R3, RZ, RZ, R43 ;  /* 0x000000ffff037224 */ /* 0x000fc600078e002b */
[----:B------:R1:W-:Y:S04]  /*7c490*/  STL [R1+0xca0], R39 ;  /* 0x000ca02701007387 */ /* 0x0003e80000100800 */
[----:B------:R-:W5:Y:S04]  /*7c4a0*/  LDL.LU R43, [R1+0xe20] ;  /* 0x000e2000012b7983 */ /* 0x000f680000300800 */
[----:B------:R1:W-:Y:S02]  /*7c4b0*/  LDGSTS.E [R0+0x1ee00], [R2.64], P0 ;  /* 0x1ee0000002007fae */ /* 0x0003e4000812184c */
[----:B-1----:R-:W-:-:S02]  /*7c4c0*/  IMAD.MOV.U32 R2, RZ, RZ, R4 ;  /* 0x000000ffff027224 */ /* 0x002fc400078e0004 */
[----:B------:R-:W-:Y:S02]  /*7c4d0*/  IMAD.MOV.U32 R3, RZ, RZ, R39 ;  /* 0x000000ffff037224 */ /* 0x000fe400078e0027 */
[----:B------:R-:W5:Y:S04]  /*7c4e0*/  LDL.LU R39, [R1+0xe64] ;  /* 0x000e640001277983 */ /* 0x000f680000300800 */
[----:B------:R-:W5:Y:S04]  /*7c4f0*/  LDL.LU R4, [R1+0xea4] ;  /* 0x000ea40001047983 */ /* 0x000f680000300800 */
[----:B------:R1:W-:Y:S01]  /*7c500*/  LDGSTS.E [R0+0x1fe00], [R2.64], P0 ;  /* 0x1fe0000002007fae */ /* 0x0003e2000812184c */
[----:B---3--:R-:W-:-:S04]  /*7c510*/  IADD3 R6, P1, R6, UR11, RZ ;  /* 0x0000000b06067c10 */ /* 0x008fc8000ff3e0ff */
[----:B-1----:R-:W-:Y:S01]  /*7c520*/  MOV R2, R6 ;  /* 0x0000000600027202 */ /* 0x002fe20000000f00 */
[----:B------:R-:W-:Y:S01]  /*7c530*/  STL [R1+0xce4], R6 ;  /* 0x000ce40601007387 */ /* 0x000fe20000100800 */
[----:B------:R-:W-:Y:S02]  /*7c540*/  IADD3 R72, P2, R72, UR11, RZ ;  /* 0x0000000b48487c10 */ /* 0x000fe4000ff5e0ff */
[----:B------:R-:W-:-:S05]  /*7c550*/  IADD3.X R41, R41, UR10, RZ, P1, !PT ;  /* 0x0000000a29297c10 */ /* 0x000fca0008ffe4ff */
[----:B------:R1:W-:Y:S01]  /*7c560*/  STL [R1+0xce0], R41 ;  /* 0x000ce02901007387 */ /* 0x0003e20000100800 */
[----:B------:R-:W-:Y:S01]  /*7c570*/  IMAD.MOV.U32 R3, RZ, RZ, R41 ;  /* 0x000000ffff037224 */ /* 0x000fe200078e0029 */
[----:B------:R-:W-:Y:S02]  /*7c580*/  IADD3.X R73, R73, UR10, RZ, P2, !PT ;  /* 0x0000000a49497c10 */ /* 0x000fe400097fe4ff */
[----:B------:R-:W-:Y:S04]  /*7c590*/  STL [R1+0xd24], R72 ;  /* 0x000d244801007387 */ /* 0x000fe80000100800 */
[----:B------:R3:W-:Y:S04]  /*7c5a0*/  LDGSTS.E [R0+0x20e00], [R2.64], P0 ;  /* 0x20e0000002007fae */ /* 0x0007e8000812184c */
[----:B-1----:R-:W4:Y:S01]  /*7c5b0*/  LDL.LU R41, [R1+0xe60] ;  /* 0x000e600001297983 */ /* 0x002f220000300800 */
[----:B--2---:R-:W-:-:S03]  /*7c5c0*/  IADD3 R5, P1, R5, UR11, RZ ;  /* 0x0000000b05057c10 */ /* 0x004fc6000ff3e0ff */
[----:B------:R-:W-:Y:S01]  /*7c5d0*/  STL [R1+0xd20], R73 ;  /* 0x000d204901007387 */ /* 0x000fe20000100800 */
[----:B------:R-:W-:-:S03]  /*7c5e0*/  IADD3 R37, P2, R37, UR11, RZ ;  /* 0x0000000b25257c10 */ /* 0x000fc6000ff5e0ff */
[----:B------:R-:W2:Y:S01]  /*7c5f0*/  LDL.LU R6, [R1+0xea0] ;  /* 0x000ea00001067983 */ /* 0x000ea20000300800 */
[----:B---3--:R-:W-:Y:S02]  /*7c600*/  IMAD.MOV.U32 R2, RZ, RZ, R72 ;  /* 0x000000ffff027224 */ /* 0x008fe400078e0048 */
[----:B------:R-:W-:Y:S01]  /*7c610*/  IMAD.MOV.U32 R3, RZ, RZ, R73 ;  /* 0x000000ffff037224 */ /* 0x000fe200078e0049 */
[----:B------:R-:W-:Y:S04]  /*7c620*/  STL [R1+0xd64], R5 ;  /* 0x000d640501007387 */ /* 0x000fe80000100800 */
[----:B------:R1:W-:Y:S02]  /*7c630*/  LDGSTS.E [R0+0x21e00], [R2.64], P0 ;  /* 0x21e0000002007fae */ /* 0x0003e4000812184c */
[----:B-1----:R-:W-:Y:S01]  /*7c640*/  IMAD.MOV.U32 R2, RZ, RZ, R5 ;  /* 0x000000ffff027224 */ /* 0x002fe200078e0005 */
[----:B-----5:R-:W-:-:S05]  /*7c650*/  IADD3.X R36, R36, UR10, RZ, P1, !PT ;  /* 0x0000000a24247c10 */ /* 0x020fca0008ffe4ff */
[----:B------:R-:W-:Y:S01]  /*7c660*/  IMAD.MOV.U32 R3, RZ, RZ, R36 ;  /* 0x000000ffff037224 */ /* 0x000fe200078e0024 */
[----:B------:R1:W-:Y:S01]  /*7c670*/  STL [R1+0xd60], R36 ;  /* 0x000d602401007387 */ /* 0x0003e20000100800 */
[----:B------:R-:W-:-:S03]  /*7c680*/  IADD3.X R42, R42, UR10, RZ, P2, !PT ;  /* 0x0000000a2a2a7c10 */ /* 0x000fc600097fe4ff */
[----:B------:R3:W-:Y:S04]  /*7c690*/  STL [R1+0xda4], R37 ;  /* 0x000da42501007387 */ /* 0x0007e80000100800 */
[----:B------:R5:W-:Y:S04]  /*7c6a0*/  LDGSTS.E [R0+0x22e00], [R2.64], P0 ;  /* 0x22e0000002007fae */ /* 0x000be8000812184c */
[----:B-1----:R-:W2:Y:S04]  /*7c6b0*/  LDL.LU R36, [R1+0xee4] ;  /* 0x000ee40001247983 */ /* 0x002ea80000300800 */
[----:B------:R1:W-:Y:S04]  /*7c6c0*/  STL [R1+0xda0], R42 ;  /* 0x000da02a01007387 */ /* 0x0003e80000100800 */
[----:B------:R-:W2:Y:S01]  /*7c6d0*/  LDL.LU R5, [R1+0xf24] ;  /* 0x000f240001057983 */ /* 0x000ea20000300800 */
[----:B-----5:R-:W-:-:S03]  /*7c6e0*/  MOV R2, R37 ;  /* 0x0000002500027202 */ /* 0x020fc60000000f00 */
[----:B---3--:R-:W3:Y:S01]  /*7c6f0*/  LDL.LU R37, [R1+0xee0] ;  /* 0x000ee00001257983 */ /* 0x008ee20000300800 */
[----:B------:R-:W-:Y:S01]  /*7c700*/  IADD3 R7, P1, R7, UR11, RZ ;  /* 0x0000000b07077c10 */ /* 0x000fe2000ff3e0ff */
[----:B------:R-:W-:Y:S02]  /*7c710*/  IMAD.MOV.U32 R3, RZ, RZ, R42 ;  /* 0x000000ffff037224 */ /* 0x000fe400078e002a */
[----:B-1----:R-:W5:Y:S01]  /*7c720*/  LDL.LU R42, [R1+0xf20] ;  /* 0x000f2000012a7983 */ /* 0x002f620000300800 */
[----:B------:R-:W-:-:S03]  /*7c730*/  IADD3 R40, P2, R40, UR11, RZ ;  /* 0x0000000b28287c10 */ /* 0x000fc6000ff5e0ff */
[----:B------:R1:W-:Y:S04]  /*7c740*/  LDGSTS.E [R0+0x23e00], [R2.64], P0 ;  /* 0x23e0000002007fae */ /* 0x0003e8000812184c */
[----:B------:R1:W-:Y:S02]  /*7c750*/  STL [R1+0xde4], R7 ;  /* 0x000de40701007387 */ /* 0x0003e40000100800 */
[----:B-1----:R-:W-:Y:S01]  /*7c760*/  IMAD.MOV.U32 R2, RZ, RZ, R7 ;  /* 0x000000ffff027224 */ /* 0x002fe200078e0007 */
[----:B------:R-:W-:-:S05]  /*7c770*/  IADD3.X R38, R38, UR10, RZ, P1, !PT ;  /* 0x0000000a26267c10 */ /* 0x000fca0008ffe4ff */
[----:B------:R-:W-:Y:S01]  /*7c780*/  IMAD.MOV.U32 R3, RZ, RZ, R38 ;  /* 0x000000ffff037224 */ /* 0x000fe200078e0026 */
[----:B------:R1:W-:Y:S01]  /*7c790*/  STL [R1+0xde0], R38 ;  /* 0x000de02601007387 */ /* 0x0003e20000100800 */
[----:B------:R-:W-:-:S03]  /*7c7a0*/  IADD3.X R43, R43, UR10, RZ, P2, !PT ;  /* 0x0000000a2b2b7c10 */ /* 0x000fc600097fe4ff */
[----:B------:R-:W-:Y:S04]  /*7c7b0*/  STL [R1+0xe24], R40 ;  /* 0x000e242801007387 */ /* 0x000fe80000100800 */
[----:B------:R-:W5:Y:S04]  /*7c7c0*/  LDL.LU R7, [R1+0xf64] ;  /* 0x000f640001077983 */ /* 0x000f680000300800 */
[----:B------:R1:W-:Y:S04]  /*7c7d0*/  STL [R1+0xe20], R43 ;  /* 0x000e202b01007387 */ /* 0x0003e80000100800 */
[----:B------:R1:W-:Y:S04]  /*7c7e0*/  LDGSTS.E [R0+0x24e00], [R2.64], P0 ;  /* 0x24e0000002007fae */ /* 0x0003e8000812184c */
[----:B-1----:R-:W5:Y:S01]  /*7c7f0*/  LDL.LU R38, [R1+0xfa4] ;  /* 0x000fa40001267983 */ /* 0x002f620000300800 */
[----:B------:R-:W-:-:S03]  /*7c800*/  IMAD.MOV.U32 R3, RZ, RZ, R43 ;  /* 0x000000ffff037224 */ /* 0x000fc600078e002b */
[----:B------:R-:W5:Y:S01]  /*7c810*/  LDL.LU R43, [R1+0xf60] ;  /* 0x000f6000012b7983 */ /* 0x000f620000300800 */
[----:B------:R-:W-:-:S03]  /*7c820*/  IMAD.MOV.U32 R2, RZ, RZ, R40 ;  /* 0x000000ffff027224 */ /* 0x000fc600078e0028 */
[----:B------:R-:W5:Y:S01]  /*7c830*/  LDL.LU R40, [R1+0xfa0] ;  /* 0x000fa00001287983 */ /* 0x000f620000300800 */
[----:B------:R-:W-:Y:S02]  /*7c840*/  IADD3 R39, P1, R39, UR11, RZ ;  /* 0x0000000b27277c10 */ /* 0x000fe4000ff3e0ff */
[----:B------:R-:W-:Y:S01]  /*7c850*/  IADD3 R4, P2, R4, UR11, RZ ;  /* 0x0000000b04047c10 */ /* 0x000fe2000ff5e0ff */
[----:B------:R1:W-:Y:S04]  /*7c860*/  LDGSTS.E [R0+0x25e00], [R2.64], P0 ;  /* 0x25e0000002007fae */ /* 0x0003e8000812184c */
[----:B------:R2:W-:Y:S01]  /*7c870*/  STL [R1+0xe64], R39 ;  /* 0x000e642701007387 */ /* 0x0005e20000100800 */
[----:B-1----:R-:W-:Y:S02]  /*7c880*/  MOV R2, R39 ;  /* 0x0000002700027202 */ /* 0x002fe40000000f00 */
        /* <DEDUP_REMOVED lines=21> */
[----:B-----5:R-:W-:-:S03]  /*7c9e0*/  IADD3.X R42, R42, UR10, RZ, P2, !PT ;  /* 0x0000000a2a2a7c10 */ /* 0x020fc600097fe4ff */
[----:B------:R1:W-:Y:S04]  /*7c9f0*/  STL [R1+0xee0], R37 ;  /* 0x000ee02501007387 */ /* 0x0003e80000100800 */
[----:B------:R-:W-:Y:S04]  /*7ca00*/  STL [R1+0xf24], R5 ;  /* 0x000f240501007387 */ /* 0x000fe80000100800 */
[----:B------:R-:W3:Y:S01]  /*7ca10*/  LDL.LU R36, [R1+0x1060] ;  /* 0x0010600001247983 */ /* 0x000ee20000300800 */
[----:B------:R-:W-:-:S03]  /*7ca20*/  IMAD.MOV.U32 R3, RZ, RZ, R37 ;  /* 0x000000ffff037224 */ /* 0x000fc600078e0025 */
[----:B------:R5:W-:Y:S04]  /*7ca30*/  STL [R1+0xf20], R42 ;  /* 0x000f202a01007387 */ /* 0x000be80000100800 */
[----:B-1----:R-:W3:Y:S04]  /*7ca40*/  LDL.LU R37, [R1+0x10a0] ;  /* 0x0010a00001257983 */ /* 0x002ee80000300800 */
[----:B------:R1:W-:Y:S01]  /*7ca50*/  LDGSTS.E [R0+0x28e00], [R2.64], P0 ;  /* 0x28e0000002007fae */ /* 0x0003e2000812184c */
[----:B------:R-:W-:Y:S01]  /*7ca60*/  IADD3 R7, P1, R7, UR11, RZ ;  /* 0x0000000b07077c10 */ /* 0x000fe2000ff3e0ff */
[----:B-1----:R-:W-:Y:S01]  /*7ca70*/  IMAD.MOV.U32 R3, RZ, RZ, R42 ;  /* 0x000000ffff037224 */ /* 0x002fe200078e002a */
[----:B------:R-:W-:Y:S01]  /*7ca80*/  MOV R2, R5 ;  /* 0x0000000500027202 */ /* 0x000fe20000000f00 */
[----:B-----5:R-:W5:Y:S04]  /*7ca90*/  LDL.LU R42, [R1+0x10e4] ;  /* 0x0010e400012a7983 */ /* 0x020f680000300800 */
[----:B------:R-:W5:Y:S01]  /*7caa0*/  LDL.LU R5, [R1+0x1124] ;  /* 0x0011240001057983 */ /* 0x000f620000300800 */
[----:B------:R-:W-:-:S03]  /*7cab0*/  IADD3 R38, P2, R38, UR11, RZ ;  /* 0x0000000b26267c10 */ /* 0x000fc6000ff5e0ff */
[----:B------:R-:W-:Y:S04]  /*7cac0*/  STL [R1+0xf64], R7 ;  /* 0x000f640701007387 */ /* 0x000fe80000100800 */
[----:B------:R1:W-:Y:S01]  /*7cad0*/  LDGSTS.E [R0+0x29e00], [R2.64], P0 ;  /* 0x29e0000002007fae */ /* 0x0003e2000812184c */
[----:B------:R-:W-:-:S05]  /*7cae0*/  IADD3.X R43, R43, UR10, RZ, P1, !PT ;  /* 0x0000000a2b2b7c10 */ /* 0x000fca0008ffe4ff */
[----:B------:R1:W-:Y:S01]  /*7caf0*/  STL [R1+0xf60], R43 ;  /* 0x000f602b01007387 */ /* 0x0003e20000100800 */
[----:B------:R-:W-:Y:S01]  /*7cb00*/  IADD3.X R40, R40, UR10, RZ, P2, !PT ;  /* 0x0000000a28287c10 */ /* 0x000fe200097fe4ff */
[----:B-1----:R-:W-:Y:S02]  /*7cb10*/  IMAD.MOV.U32 R3, RZ, RZ, R43 ;  /* 0x000000ffff037224 */ /* 0x002fe400078e002b */
[----:B------:R-:W-:Y:S01]  /*7cb20*/  STL [R1+0xfa4], R38 ;  /* 0x000fa42601007387 */ /* 0x000fe20000100800 */
[----:B------:R-:W-:-:S03]  /*7cb30*/  IMAD.MOV.U32 R2, RZ, RZ, R7 ;  /* 0x000000ffff027224 */ /* 0x000fc600078e0007 */
[----:B------:R-:W5:Y:S04]  /*7cb40*/  LDL.LU R43, [R1+0x10e0] ;  /* 0x0010e000012b7983 */ /* 0x000f680000300800 */
        /* <DEDUP_REMOVED lines=8> */
[----:B----4-:R-:W-:-:S02]  /*7cbd0*/  IADD3 R39, P1, R39, UR11, RZ ;  /* 0x0000000b27277c10 */ /* 0x010fc4000ff3e0ff */
[----:B------:R-:W-:Y:S02]  /*7cbe0*/  IADD3 R72, P2, R72, UR11, RZ ;  /* 0x0000000b48487c10 */ /* 0x000fe4000ff5e0ff */
[----:B------:R-:W-:Y:S01]  /*7cbf0*/  IADD3.X R41, R41, UR10, RZ, P1, !PT ;  /* 0x0000000a29297c10 */ /* 0x000fe20008ffe4ff */
[----:B------:R-:W-:Y:S01]  /*7cc00*/  STL [R1+0xfe4], R39 ;  /* 0x000fe42701007387 */ /* 0x000fe20000100800 */
[----:B------:R-:W-:-:S03]  /*7cc10*/  IADD3.X R73, R73, UR10, RZ, P2, !PT ;  /* 0x0000000a49497c10 */ /* 0x000fc600097fe4ff */
[----:B------:R4:W-:Y:S01]  /*7cc20*/  STL [R1+0xfe0], R41 ;  /* 0x000fe02901007387 */ /* 0x0009e20000100800 */
[----:B-1----:R-:W-:Y:S01]  /*7cc30*/  MOV R2, R39 ;  /* 0x0000002700027202 */ /* 0x002fe20000000f00 */
[----:B------:R-:W-:Y:S02]  /*7cc40*/  IMAD.MOV.U32 R3, RZ, RZ, R41 ;  /* 0x000000ffff037224 */ /* 0x000fe400078e0029 */
[----:B------:R-:W-:Y:S04]  /*7cc50*/  STL [R1+0x1024], R72 ;  /* 0x0010244801007387 */ /* 0x000fe80000100800 */
[----:B------:R1:W-:Y:S04]  /*7cc60*/  LDGSTS.E [R0+0x2ce00], [R2.64], P0 ;  /* 0x2ce0000002007fae */ /* 0x0003e8000812184c */
[----:B----4-:R-:W4:Y:S04]  /*7cc70*/  LDL.LU R41, [R1+0x1160] ;  /* 0x0011600001297983 */ /* 0x010f280000300800 */
[----:B------:R-:W-:Y:S01]  /*7cc80*/  STL [R1+0x1020], R73 ;  /* 0x0010204901007387 */ /* 0x000fe20000100800 */
[----:B--2---:R-:W-:-:S03]  /*7cc90*/  IADD3 R4, P1, R4, UR11, RZ ;  /* 0x0000000b04047c10 */ /* 0x004fc6000ff3e0ff */
[----:B------:R-:W2:Y:S01]  /*7cca0*/  LDL.LU R39, [R1+0x11a0] ;  /* 0x0011a00001277983 */ /* 0x000ea20000300800 */
[----:B-1----:R-:W-:Y:S02]  /*7ccb0*/  IMAD.MOV.U32 R2, RZ, RZ, R72 ;  /* 0x000000ffff027224 */ /* 0x002fe400078e0048 */
[----:B------:R-:W-:Y:S01]  /*7ccc0*/  IMAD.MOV.U32 R3, RZ, RZ, R73 ;  /* 0x000000ffff037224 */ /* 0x000fe200078e0049 */
[----:B------:R-:W-:Y:S01]  /*7ccd0*/  IADD3 R6, P2, R6, UR11, RZ ;  /* 0x0000000b06067c10 */ /* 0x000fe2000ff5e0ff */
[----:B------:R-:W-:Y:S04]  /*7cce0*/  STL [R1+0x1064], R4 ;  /* 0x0010640401007387 */ /* 0x000fe80000100800 */
        /* <DEDUP_REMOVED lines=13> */
[----:B-----5:R-:W-:Y:S02]  /*7cdc0*/  IADD3 R42, P1, R42, UR11, RZ ;  /* 0x0000000b2a2a7c10 */ /* 0x020fe4000ff3e0ff */
[----:B------:R-:W-:Y:S02]  /*7cdd0*/  MOV R2, R6 ;  /* 0x0000000600027202 */ /* 0x000fe40000000f00 */
[----:B------:R-:W5:Y:S01]  /*7cde0*/  LDL.LU R6, [R1+0x1220] ;  /* 0x0012200001067983 */ /* 0x000f620000300800 */
[----:B------:R-:W-:-:S03]  /*7cdf0*/  IADD3 R5, P2, R5, UR11, RZ ;  /* 0x0000000b05057c10 */ /* 0x000fc6000ff5e0ff */
[----:B------:R1:W-:Y:S04]  /*7ce00*/  LDGSTS.E [R0+0x2fe00], [R2.64], P0 ;  /* 0x2fe0000002007fae */ /* 0x0003e8000812184c */
[----:B------:R-:W-:Y:S01]  /*7ce10*/  STL [R1+0x10e4], R42 ;  /* 0x0010e42a01007387 */ /* 0x000fe20000100800 */
[----:B-1----:R-:W-:Y:S01]  /*7ce20*/  IMAD.MOV.U32 R2, RZ, RZ, R42 ;  /* 0x000000ffff027224 */ /* 0x002fe200078e002a */
[----:B------:R-:W-:-:S05]  /*7ce30*/  IADD3.X R43, R43, UR10, RZ, P1, !PT ;  /* 0x0000000a2b2b7c10 */ /* 0x000fca0008ffe4ff */
[----:B------:R-:W-:Y:S01]  /*7ce40*/  IMAD.MOV.U32 R3, RZ, RZ, R43 ;  /* 0x000000ffff037224 */ /* 0x000fe200078e002b */
[----:B------:R-:W-:Y:S01]  /*7ce50*/  IADD3.X R7, R7, UR10, RZ, P2, !PT ;  /* 0x0000000a07077c10 */ /* 0x000fe200097fe4ff */
[----:B------:R-:W-:Y:S04]  /*7ce60*/  STL [R1+0x10e0], R43 ;  /* 0x0010e02b01007387 */ /* 0x000fe80000100800 */
[----:B------:R-:W-:Y:S04]  /*7ce70*/  STL [R1+0x1124], R5 ;  /* 0x0011240501007387 */ /* 0x000fe80000100800 */
[----:B------:R1:W-:Y:S04]  /*7ce80*/  LDGSTS.E [R0+0x30e00], [R2.64], P0 ;  /* 0x30e0000002007fae */ /* 0x0003e8000812184c */
[----:B------:R1:W-:Y:S02]  /*7ce90*/  STL [R1+0x1120], R7 ;  /* 0x0011200701007387 */ /* 0x0003e40000100800 */
[----:B-1----:R-:W-:-:S02]  /*7cea0*/  IMAD.MOV.U32 R3, RZ, RZ, R7 ;  /* 0x000000ffff037224 */ /* 0x002fc400078e0007 */
[----:B------:R-:W-:Y:S01]  /*7ceb0*/  IMAD.MOV.U32 R2, RZ, RZ, R5 ;  /* 0x000000ffff027224 */ /* 0x000fe200078e0005 */
[----:B------:R-:W5:Y:S04]  /*7cec0*/  LDL.LU R7, [R1+0x1260] ;  /* 0x0012600001077983 */ /* 0x000f680000300800 */
[----:B------:R-:W5:Y:S04]  /*7ced0*/  LDL.LU R5, [R1+0x1264] ;  /* 0x0012640001057983 */ /* 0x000f680000300800 */
[----:B------:R-:W5:Y:S04]  /*7cee0*/  LDL.LU R77, [R1+0x12a0] ;  /* 0x0012a000014d7983 */ /* 0x000f680000300800 */
[----:B------:R-:W5:Y:S01]  /*7cef0*/  LDL.LU R76, [R1+0x12a4] ;  /* 0x0012a400014c7983 */ /* 0x000f620000300800 */
[----:B------:R-:W-:-:S02]  /*7cf00*/  IADD3 R40, P1, R40, UR11, RZ ;  /* 0x0000000b28287c10 */ /* 0x000fc4000ff3e0ff */
[----:B------:R-:W-:Y:S01]  /*7cf10*/  IADD3 R38, P2, R38, UR11, RZ ;  /* 0x0000000b26267c10 */ /* 0x000fe2000ff5e0ff */
[----:B------:R1:W-:Y:S04]  /*7cf20*/  LDGSTS.E [R0+0x31e00], [R2.64], P0 ;  /* 0x31e0000002007fae */ /* 0x0003e8000812184c */
[----:B------:R2:W-:Y:S01]  /*7cf30*/  STL [R1+0x1164], R40 ;  /* 0x0011642801007387 */ /* 0x0005e20000100800 */
[----:B-1----:R-:W-:Y:S02]  /*7cf40*/  MOV R2, R40 ;  /* 0x0000002800027202 */ /* 0x002fe40000000f00 */
[----:B----4-:R-:W-:-:S05]  /*7cf50*/  IADD3.X R41, R41, UR10, RZ, P1, !PT ;  /* 0x0000000a29297c10 */ /* 0x010fca0008ffe4ff */
[----:B------:R1:W-:Y:S01]  /*7cf60*/  STL [R1+0x1160], R41 ;  /* 0x0011602901007387 */ /* 0x0003e20000100800 */
[----:B--2---:R-:W-:-:S03]  /*7cf70*/  IADD3.X R39, R39, UR10, RZ, P2, !PT ;  /* 0x0000000a27277c10 */ /* 0x004fc600097fe4ff */
[----:B------:R-:W-:Y:S04]  /*7cf80*/  STL [R1+0x11a4], R38 ;  /* 0x0011a42601007387 */ /* 0x000fe80000100800 */
[----:B------:R2:W-:Y:S04]  /*7cf90*/  STL [R1+0x11a0], R39 ;  /* 0x0011a02701007387 */ /* 0x0005e80000100800 */
[----:B------:R-:W4:Y:S04]  /*7cfa0*/  LDL.LU R75, [R1+0x12e0] ;  /* 0x0012e000014b7983 */ /* 0x000f280000300800 */
[----:B------:R-:W4:Y:S04]  /*7cfb0*/  LDL.LU R74, [R1+0x12e4] ;  /* 0x0012e400014a7983 */ /* 0x000f280000300800 */
[----:B------:R-:W4:Y:S04]  /*7cfc0*/  LDL.LU R73, [R1+0x1320] ;  /* 0x0013200001497983 */ /* 0x000f280000300800 */
[----:B------:R-:W4:Y:S04]  /*7cfd0*/  LDL.LU R72, [R1+0x1324] ;  /* 0x0013240001487983 */ /* 0x000f280000300800 */
[----:B------:R-:W4:Y:S01]  /*7cfe0*/  LDL.LU R42, [R1+0x1364] ;  /* 0x00136400012a7983 */ /* 0x000f220000300800 */
[----:B------:R-:W-:-:S03]  /*7cff0*/  IMAD.MOV.U32 R3, RZ, RZ, R41 ;  /* 0x000000ffff037224 */ /* 0x000fc600078e0029 */
[----:B------:R-:W4:Y:S04]  /*7d000*/  LDL.LU R40, [R1+0x13a4] ;  /* 0x0013a40001287983 */ /* 0x000f280000300800 */
[----:B------:R1:W-:Y:S02]  /*7d010*/  LDGSTS.E [R0+0x32e00], [R2.64], P0 ;  /* 0x32e0000002007fae */ /* 0x0003e4000812184c */
[----:B-1----:R-:W-:Y:S02]  /*7d020*/  IMAD.MOV.U32 R2, RZ, RZ, R38 ;  /* 0x000000ffff027224 */ /* 0x002fe400078e0026 */
[----:B------:R-:W-:-:S05]  /*7d030*/  IMAD.MOV.U32 R3, RZ, RZ, R39 ;  /* 0x000000ffff037224 */ /* 0x000fca00078e0027 */
[----:B------:R1:W-:Y:S01]  /*7d040*/  LDGSTS.E [R0+0x33e00], [R2.64], P0 ;  /* 0x33e0000002007fae */ /* 0x0003e2000812184c */
[----:B------:R-:W-:-:S05]  /*7d050*/  IADD3 R36, P1, R36, UR11, RZ ;  /* 0x0000000b24247c10 */ /* 0x000fca000ff3e0ff */
[----:B------:R-:W-:Y:S01]  /*7d060*/  STL [R1+0x11e4], R36 ;  /* 0x0011e42401007387 */ /* 0x000fe20000100800 */
[----:B------:R-:W-:Y:S02]  /*7d070*/  IADD3 R4, P2, R4, UR11, RZ ;  /* 0x0000000b04047c10 */ /* 0x000fe4000ff5e0ff */
[----:B---3--:R-:W-:-:S05]  /*7d080*/  IADD3.X R37, R37, UR10, RZ, P1, !PT ;  /* 0x0000000a25257c10 */ /* 0x008fca0008ffe4ff */
[----:B------:R3:W-:Y:S01]  /*7d090*/  STL [R1+0x11e0], R37 ;  /* 0x0011e02501007387 */ /* 0x0007e20000100800 */
[----:B-----5:R-:W-:-:S03]  /*7d0a0*/  IADD3.X R6, R6, UR10, RZ, P2, !PT ;  /* 0x0000000a06067c10 */ /* 0x020fc600097fe4ff */
[----:B------:R-:W-:Y:S04]  /*7d0b0*/  STL [R1+0x1224], R4 ;  /* 0x0012240401007387 */ /* 0x000fe80000100800 */
[----:B------:R-:W5:Y:S04]  /*7d0c0*/  LDL.LU R43, [R1+0x1360] ;  /* 0x00136000012b7983 */ /* 0x000f680000300800 */
[----:B------:R3:W-:Y:S04]  /*7d0d0*/  STL [R1+0x1220], R6 ;  /* 0x0012200601007387 */ /* 0x0007e80000100800 */
[----:B------:R-:W5:Y:S04]  /*7d0e0*/  LDL.LU R41, [R1+0x13a0] ;  /* 0x0013a00001297983 */ /* 0x000f680000300800 */
[----:B--2---:R-:W2:Y:S01]  /*7d0f0*/  LDL.LU R39, [R1+0x13e0] ;  /* 0x0013e00001277983 */ /* 0x004ea20000300800 */
[----:B-1----:R-:W-:-:S03]  /*7d100*/  IMAD.MOV.U32 R2, RZ, RZ, R36 ;  /* 0x000000ffff027224 */ /* 0x002fc600078e0024 */
[----:B------:R-:W2:Y:S01]  /*7d110*/  LDL.LU R38, [R1+0x13e4] ;  /* 0x0013e40001267983 */ /* 0x000ea20000300800 */
[----:B------:R-:W-:-:S03]  /*7d120*/  IMAD.MOV.U32 R3, RZ, RZ, R37 ;  /* 0x000000ffff037224 */ /* 0x000fc600078e0025 */
[----:B---3--:R-:W3:Y:S04]  /*7d130*/  LDL.LU R37, [R1+0x1420] ;  /* 0x0014200001257983 */ /* 0x008ee80000300800 */
[----:B------:R-:W3:Y:S04]  /*7d140*/  LDL.LU R36, [R1+0x1424] ;  /* 0x0014240001247983 */ /* 0x000ee80000300800 */
[----:B------:R1:W-:Y:S02]  /*7d150*/  LDGSTS.E [R0+0x34e00], [R2.64], P0 ;  /* 0x34e0000002007fae */ /* 0x0003e4000812184c */
[----:B-1----:R-:W-:Y:S01]  /*7d160*/  MOV R2, R4 ;  /* 0x0000000400027202 */ /* 0x002fe20000000f00 */
[----:B------:R-:W-:-:S02]  /*7d170*/  IMAD.MOV.U32 R3, RZ, RZ, R6 ;  /* 0x000000ffff037224 */ /* 0x000fc400078e0006 */
[----:B------:R-:W3:Y:S04]  /*7d180*/  LDL.LU R6, [R1+0x1464] ;  /* 0x0014640001067983 */ /* 0x000ee80000300800 */
[----:B------:R-:W3:Y:S04]  /*7d190*/  LDL.LU R4, [R1+0x14a4] ;  /* 0x0014a40001047983 */ /* 0x000ee80000300800 */
[----:B------:R1:W-:Y:S01]  /*7d1a0*/  LDGSTS.E [R0+0x35e00], [R2.64], P0 ;  /* 0x35e0000002007fae */ /* 0x0003e2000812184c */
[----:B------:R-:W-:-:S04]  /*7d1b0*/  IADD3 R5, P1, R5, UR11, RZ ;  /* 0x0000000b05057c10 */ /* 0x000fc8000ff3e0ff */
[----:B------:R-:W-:Y:S01]  /*7d1c0*/  IADD3.X R7, R7, UR10, RZ, P1, !PT ;  /* 0x0000000a07077c10 */ /* 0x000fe20008ffe4ff */
[----:B------:R-:W-:Y:S01]  /*7d1d0*/  STL [R1+0x1264], R5 ;  /* 0x0012640501007387 */ /* 0x000fe20000100800 */
[----:B------:R-:W-:-:S03]  /*7d1e0*/  IADD3 R76, P2, R76, UR11, RZ ;  /* 0x0000000b4c4c7c10 */ /* 0x000fc6000ff5e0ff */
[----:B------:R1:W-:Y:S02]  /*7d1f0*/  STL [R1+0x1260], R7 ;  /* 0x0012600701007387 */ /* 0x0003e40000100800 */
[----:B-1----:R-:W-:Y:S02]  /*7d200*/  IMAD.MOV.U32 R3, RZ, RZ, R7 ;  /* 0x000000ffff037224 */ /* 0x002fe400078e0007 */
[----:B------:R-:W-:Y:S04]  /*7d210*/  STL [R1+0x12a4], R76 ;  /* 0x0012a44c01007387 */ /* 0x000fe80000100800 */
[----:B------:R-:W3:Y:S01]  /*7d220*/  LDL.LU R7, [R1+0x1460] ;  /* 0x0014600001077983 */ /* 0x000ee20000300800 */
[----:B------:R-:W-:Y:S01]  /*7d230*/  IADD3.X R77, R77, UR10, RZ, P2, !PT ;  /* 0x0000000a4d4d7c10 */ /* 0x000fe200097fe4ff */
[----:B------:R-:W-:-:S04]  /*7d240*/  IMAD.MOV.U32 R2, RZ, RZ, R5 ;  /* 0x000000ffff027224 */ /* 0x000fc800078e0005 */
[----:B------:R-:W-:Y:S04]  /*7d250*/  STL [R1+0x12a0], R77 ;  /* 0x0012a04d01007387 */ /* 0x000fe80000100800 */
[----:B------:R-:W3:Y:S04]  /*7d260*/  LDL.LU R5, [R1+0x14a0] ;  /* 0x0014a00001057983 */ /* 0x000ee80000300800 */
[----:B------:R1:W-:Y:S02]  /*7d270*/  LDGSTS.E [R0+0x36e00], [R2.64], P0 ;  /* 0x36e0000002007fae */ /* 0x0003e4000812184c */
[----:B-1----:R-:W-:-:S02]  /*7d280*/  IMAD.MOV.U32 R2, RZ, RZ, R76 ;  /* 0x000000ffff027224 */ /* 0x002fc400078e004c */
[----:B------:R-:W-:-:S05]  /*7d290*/  IMAD.MOV.U32 R3, RZ, RZ, R77 ;  /* 0x000000ffff037224 */ /* 0x000fca00078e004d */
[----:B------:R1:W-:Y:S01]  /*7d2a0*/  LDGSTS.E [R0+0x37e00], [R2.64], P0 ;  /* 0x37e0000002007fae */ /* 0x0003e2000812184c */
[----:B------:R-:W-:Y:S01]  /*7d2b0*/  UIADD3 UR4, UR4, 0x1, URZ ;  /* 0x0000000104047890 */ /* 0x000fe2000fffe03f */
[----:B------:R-:W-:Y:S01]  /*7d2c0*/  MOV R132, R189 ;  /* 0x000000bd00847202 */ /* 0x000fe20000000f00 */
[----:B------:R-:W-:Y:S01]  /*7d2d0*/  IMAD.MOV.U32 R133, RZ, RZ, R188 ;  /* 0x000000ffff857224 */ /* 0x000fe200078e00bc */
[----:B------:R-:W-:Y:S01]  /*7d2e0*/  MOV R138, R169 ;  /* 0x000000a9008a7202 */ /* 0x000fe20000000f00 */
        /* <DEDUP_REMOVED lines=11> */
[----:B----4-:R-:W-:-:S04]  /*7d3a0*/  IADD3 R74, P1, R74, UR11, RZ ;  /* 0x0000000b4a4a7c10 */ /* 0x010fc8000ff3e0ff */
[----:B------:R-:W-:Y:S02]  /*7d3b0*/  IADD3.X R75, R75, UR10, RZ, P1, !PT ;  /* 0x0000000a4b4b7c10 */ /* 0x000fe40008ffe4ff */
[----:B------:R-:W-:-:S03]  /*7d3c0*/  IADD3 R72, P2, R72, UR11, RZ ;  /* 0x0000000b48487c10 */ /* 0x000fc6000ff5e0ff */
[----:B-1----:R-:W-:Y:S01]  /*7d3d0*/  IMAD.MOV.U32 R3, RZ, RZ, R75 ;  /* 0x000000ffff037224 */ /* 0x002fe200078e004b */
[----:B------:R-:W-:Y:S02]  /*7d3e0*/  MOV R2, R74 ;  /* 0x0000004a00027202 */ /* 0x000fe40000000f00 */
[----:B------:R-:W-:Y:S02]  /*7d3f0*/  IADD3.X R73, R73, UR10, RZ, P2, !PT ;  /* 0x0000000a49497c10 */ /* 0x000fe400097fe4ff */
[----:B------:R-:W-:Y:S01]  /*7d400*/  IADD3 R42, P1, R42, UR11, RZ ;  /* 0x0000000b2a2a7c10 */ /* 0x000fe2000ff3e0ff */
[----:B------:R1:W-:Y:S01]  /*7d410*/  LDGSTS.E [R0+0x38e00], [R2.64], P0 ;  /* 0x38e0000002007fae */ /* 0x0003e2000812184c */
[----:B------:R-:W-:Y:S01]  /*7d420*/  IADD3 R40, P2, R40, UR11, RZ ;  /* 0x0000000b28287c10 */ /* 0x000fe2000ff5e0ff */
[----:B-1----:R-:W-:Y:S02]  /*7d430*/  IMAD.MOV.U32 R2, RZ, RZ, R72 ;  /* 0x000000ffff027224 */ /* 0x002fe400078e0048 */
[----:B------:R-:W-:-:S05]  /*7d440*/  IMAD.MOV.U32 R3, RZ, RZ, R73 ;  /* 0x000000ffff037224 */ /* 0x000fca00078e0049 */
[----:B------:R1:W-:Y:S02]  /*7d450*/  LDGSTS.E [R0+0x39e00], [R2.64], P0 ;  /* 0x39e0000002007fae */ /* 0x0003e4000812184c */
[----:B-1----:R-:W-:Y:S02]  /*7d460*/  IMAD.MOV.U32 R2, RZ, RZ, R42 ;  /* 0x000000ffff027224 */ /* 0x002fe400078e002a */
[----:B------:R-:W-:Y:S04]  /*7d470*/  STL [R1+0x12e4], R74 ;  /* 0x0012e44a01007387 */ /* 0x000fe80000100800 */
[----:B------:R-:W-:Y:S04]  /*7d480*/  STL [R1+0x12e0], R75 ;  /* 0x0012e04b01007387 */ /* 0x000fe80000100800 */
[----:B------:R-:W-:Y:S04]  /*7d490*/  STL [R1+0x1324], R72 ;  /* 0x0013244801007387 */ /* 0x000fe80000100800 */
[----:B------:R-:W-:Y:S04]  /*7d4a0*/  STL [R1+0x1320], R73 ;  /* 0x0013204901007387 */ /* 0x000fe80000100800 */
[----:B------:R-:W-:Y:S01]  /*7d4b0*/  STL [R1+0x1364], R42 ;  /* 0x0013642a01007387 */ /* 0x000fe20000100800 */
[----:B-----5:R-:W-:-:S05]  /*7d4c0*/  IADD3.X R43, R43, UR10, RZ, P1, !PT ;  /* 0x0000000a2b2b7c10 */ /* 0x020fca0008ffe4ff */
[----:B------:R-:W-:Y:S01]  /*7d4d0*/  IMAD.MOV.U32 R3, RZ, RZ, R43 ;  /* 0x000000ffff037224 */ /* 0x000fe200078e002b */
[----:B------:R-:W-:-:S04]  /*7d4e0*/  IADD3.X R41, R41, UR10, RZ, P2, !PT ;  /* 0x0000000a29297c10 */ /* 0x000fc800097fe4ff */
[----:B------:R1:W-:Y:S01]  /*7d4f0*/  LDGSTS.E [R0+0x3ae00], [R2.64], P0 ;  /* 0x3ae0000002007fae */ /* 0x0003e2000812184c */
[----:B--2---:R-:W-:-:S04]  /*7d500*/  IADD3 R38, P1, R38, UR11, RZ ;  /* 0x0000000b26267c10 */ /* 0x004fc8000ff3e0ff */
[----:B------:R-:W-:Y:S02]  /*7d510*/  IADD3.X R39, R39, UR10, RZ, P1, !PT ;  /* 0x0000000a27277c10 */ /* 0x000fe40008ffe4ff */
[----:B-1----:R-:W-:Y:S01]  /*7d520*/  MOV R2, R40 ;  /* 0x0000002800027202 */ /* 0x002fe20000000f00 */
[----:B------:R-:W-:Y:S01]  /*7d530*/  IMAD.MOV.U32 R3, RZ, RZ, R41 ;  /* 0x000000ffff037224 */ /* 0x000fe200078e0029 */
[----:B---3--:R-:W-:-:S04]  /*7d540*/  IADD3 R36, P2, R36, UR11, RZ ;  /* 0x0000000b24247c10 */ /* 0x008fc8000ff5e0ff */
[----:B------:R1:W-:Y:S01]  /*7d550*/  LDGSTS.E [R0+0x3be00], [R2.64], P0 ;  /* 0x3be0000002007fae */ /* 0x0003e2000812184c */
[----:B------:R-:W-:-:S03]  /*7d560*/  IADD3.X R37, R37, UR10, RZ, P2, !PT ;  /* 0x0000000a25257c10 */ /* 0x000fc600097fe4ff */
[----:B------:R-:W-:Y:S01]  /*7d570*/  STL [R1+0x1360], R43 ;  /* 0x0013602b01007387 */ /* 0x000fe20000100800 */
[----:B-1----:R-:W-:Y:S02]  /*7d580*/  IMAD.MOV.U32 R2, RZ, RZ, R38 ;  /* 0x000000ffff027224 */ /* 0x002fe400078e0026 */
[----:B------:R-:W-:Y:S01]  /*7d590*/  IMAD.MOV.U32 R3, RZ, RZ, R39 ;  /* 0x000000ffff037224 */ /* 0x000fe200078e0027 */
[----:B------:R-:W-:-:S04]  /*7d5a0*/  IADD3 R6, P1, R6, UR11, RZ ;  /* 0x0000000b06067c10 */ /* 0x000fc8000ff3e0ff */
[----:B------:R1:W-:Y:S04]  /*7d5b0*/  LDGSTS.E [R0+0x3ce00], [R2.64], P0 ;  /* 0x3ce0000002007fae */ /* 0x0003e8000812184c */
[----:B------:R-:W-:Y:S01]  /*7d5c0*/  STL [R1+0x13a4], R40 ;  /* 0x0013a42801007387 */ /* 0x000fe20000100800 */
[----:B------:R-:W-:-:S03]  /*7d5d0*/  IADD3 R4, P2, R4, UR11, RZ ;  /* 0x0000000b04047c10 */ /* 0x000fc6000ff5e0ff */
[----:B------:R2:W-:Y:S01]  /*7d5e0*/  STL [R1+0x13a0], R41 ;  /* 0x0013a02901007387 */ /* 0x0005e20000100800 */
[----:B-1----:R-:W-:Y:S02]  /*7d5f0*/  IMAD.MOV.U32 R2, RZ, RZ, R36 ;  /* 0x000000ffff027224 */ /* 0x002fe400078e0024 */
[----:B------:R-:W-:Y:S01]  /*7d600*/  IMAD.MOV.U32 R3, RZ, RZ, R37 ;  /* 0x000000ffff037224 */ /* 0x000fe200078e0025 */
[----:B------:R-:W-:Y:S01]  /*7d610*/  STL [R1+0x13e4], R38 ;  /* 0x0013e42601007387 */ /* 0x000fe20000100800 */
[----:B--2---:R-:W-:-:S03]  /*7d620*/  MOV R41, 0x7f ;  /* 0x0000007f00297802 */ /* 0x004fc60000000f00 */
[----:B------:R1:W-:Y:S01]  /*7d630*/  LDGSTS.E [R0+0x3de00], [R2.64], P0 ;  /* 0x3de0000002007fae */ /* 0x0003e2000812184c */
[----:B------:R-:W-:-:S03]  /*7d640*/  IADD3.X R7, R7, UR10, RZ, P1, !PT ;  /* 0x0000000a07077c10 */ /* 0x000fc60008ffe4ff */
[----:B------:R-:W-:Y:S01]  /*7d650*/  STL [R1+0x13e0], R39 ;  /* 0x0013e02701007387 */ /* 0x000fe20000100800 */
[----:B-1----:R-:W-:Y:S02]  /*7d660*/  IMAD.MOV.U32 R2, RZ, RZ, R6 ;  /* 0x000000ffff027224 */ /* 0x002fe400078e0006 */
[----:B------:R-:W-:Y:S01]  /*7d670*/  IMAD.MOV.U32 R3, RZ, RZ, R7 ;  /* 0x000000ffff037224 */ /* 0x000fe200078e0007 */
[----:B------:R-:W-:Y:S01]  /*7d680*/  STL [R1+0x1424], R36 ;  /* 0x0014242401007387 */ /* 0x000fe20000100800 */
[----:B------:R-:W-:-:S03]  /*7d690*/  IADD3 R41, R41, c[0x0][0x180], RZ ;  /* 0x0000600029297a10 */ /* 0x000fc60007ffe0ff */
[----:B------:R-:W-:Y:S04]  /*7d6a0*/  STL [R1+0x1420], R37 ;  /* 0x0014202501007387 */ /* 0x000fe80000100800 */
[----:B------:R-:W-:Y:S01]  /*7d6b0*/  STL [R1+0x1464], R6 ;  /* 0x0014640601007387 */ /* 0x000fe20000100800 */
[----:B------:R-:W-:-:S03]  /*7d6c0*/  IADD3.X R5, R5, UR10, RZ, P2, !PT ;  /* 0x0000000a05057c10 */ /* 0x000fc600097fe4ff */
[----:B------:R-:W-:Y:S04]  /*7d6d0*/  STL [R1+0x1460], R7 ;  /* 0x0014600701007387 */ /* 0x000fe80000100800 */
[----:B------:R1:W-:Y:S04]  /*7d6e0*/  LDGSTS.E [R0+0x3ee00], [R2.64], P0 ;  /* 0x3ee0000002007fae */ /* 0x0003e8000812184c */
[----:B------:R2:W-:Y:S01]  /*7d6f0*/  STL [R1+0x14a4], R4 ;  /* 0x0014a40401007387 */ /* 0x0005e20000100800 */
[----:B-1----:R-:W-:Y:S01]  /*7d700*/  IMAD.MOV.U32 R2, RZ, RZ, R4 ;  /* 0x000000ffff027224 */ /* 0x002fe200078e0004 */
[----:B--2---:R-:W-:Y:S01]  /*7d710*/  SHF.R.S32.HI R4, RZ, 0x1f, R41 ;  /* 0x0000001fff047819 */ /* 0x004fe20000011429 */
[----:B------:R-:W-:-:S03]  /*7d720*/  IMAD.MOV.U32 R3, RZ, RZ, R5 ;  /* 0x000000ffff037224 */ /* 0x000fc600078e0005 */
[----:B------:R-:W-:Y:S01]  /*7d730*/  LEA.HI R4, R4, R41, RZ, 0x7 ;  /* 0x0000002904047211 */ /* 0x000fe200078f38ff */
[----:B------:R1:W-:Y:S03]  /*7d740*/  STL [R1+0x14a0], R5 ;  /* 0x0014a00501007387 */ /* 0x0003e60000100800 */
[----:B------:R-:W-:Y:S01]  /*7d750*/  SHF.R.S32.HI R4, RZ, 0x7, R4 ;  /* 0x00000007ff047819 */ /* 0x000fe20000011404 */
[----:B------:R1:W-:Y:S03]  /*7d760*/  LDGSTS.E [R0+0x3fe00], [R2.64], P0 ;  /* 0x3fe0000002007fae */ /* 0x0003e6000812184c */
[----:B------:R-:W-:Y:S01]  /*7d770*/  ISETP.NE.U32.AND P0, PT, R4, UR4, PT ;  /* 0x0000000404007c0c */ /* 0x000fe2000bf05070 */
[C---:B------:R-:W-:Y:S01]  /*7d780*/  HMMA.1688.F32.TF32 R220, R56.reuse, R78, R196 ;  /* 0x0000004e38dc723c */ /* 0x040fe200000810c4 */
[----:B------:R-:W0:Y:S07]  /*7d790*/  LDGDEPBAR ;  /* 0x00000000000079af */ /* 0x000e2e0000000000 */
        /* <DEDUP_REMOVED lines=10> */
[----:B-1----:R-:W-:Y:S01]  /*7d840*/  @!P0 CALL.REL.NOINC `(.L_x_0) ;  /* 0x0000001000008944 */ /* 0x002fe20003c00000 */
[----:B------:R-:W-:Y:S06]  /*7d850*/  BRA `(.L_x_1) ;  /* 0xfffd145000007947 */ /* 0x000fec000383ffff */
.L_x_0:
[----:B------:R-:W-:-:S06]  /*7d860*/  NOP ;  /* 0x0000000000007918 */ /* 0x000fcc0000000000 */
[----:B------:R-:W-:-:S06]  /*7d870*/  NOP ;  /* 0x0000000000007918 */ /* 0x000fcc0000000000 */
[----:B------:R-:W2:Y:S01]  /*7d880*/  LDL.LU R6, [R1+0x478] ;  /* 0x0004780001067983 */ /* 0x000ea20000300800 */
[----:B------:R-:W-:-:S04]  /*7d890*/  DEPBAR.LE SB0, 0x0 ;  /* 0x000080000000791a */ /* 0x000fc80000000000 */
[----:B------:R-:W1:Y:S04]  /*7d8a0*/  S2R R7, SR_TID.X ;  /* 0x0000000000077919 */ /* 0x000e680000002100 */
[----:B------:R-:W-:Y:S01]  /*7d8b0*/  STL [R1+0x1958], R59 ;  /* 0x0019583b01007387 */ /* 0x000fe20000100800 */
[C---:B-1----:R-:W-:Y:S01]  /*7d8c0*/  IMAD.SHL.U32 R2, R7.reuse, 0x20, RZ ;  /* 0x0000002007027824 */ /* 0x042fe200078e00ff */
[C---:B------:R-:W-:Y:S01]  /*7d8d0*/  SHF.L.U32 R0, R7.reuse, 0x2, RZ ;  /* 0x0000000207007819 */ /* 0x040fe200000006ff */
[C---:B------:R-:W-:Y:S01]  /*7d8e0*/  IMAD.SHL.U32 R4, R7.reuse, 0x400, RZ ;  /* 0x0000040007047824 */ /* 0x040fe200078e00ff */
[C---:B------:R-:W-:Y:S01]  /*7d8f0*/  LOP3.LUT R36, R7.reuse, 0x7f, RZ, 0xc0, !PT ;  /* 0x0000007f07247812 */ /* 0x040fe200078ec0ff */
[C---:B------:R-:W-:Y:S01]  /*7d900*/  IMAD.SHL.U32 R3, R7.reuse, 0x1000, RZ ;  /* 0x0000100007037824 */ /* 0x040fe200078e00ff */
[----:B------:R-:W-:Y:S01]  /*7d910*/  LOP3.LUT R2, R2, 0x60, RZ, 0xc0, !PT ;  /* 0x0000006002027812 */ /* 0x000fe200078ec0ff */
[----:B------:R-:W-:Y:S01]  /*7d920*/  IMAD.SHL.U32 R5, R7, 0x40, RZ ;  /* 0x0000004007057824 */ /* 0x000fe200078e00ff */
[----:B------:R-:W-:-:S02]  /*7d930*/  SHF.R.U32.HI R7, RZ, 0x6, R7 ;  /* 0x00000006ff077819 */ /* 0x000fc40000011607 */
[----:B------:R-:W-:Y:S02]  /*7d940*/  LOP3.LUT R2, R2, 0x70, R0, 0x78, !PT ;  /* 0x0000007002027812 */ /* 0x000fe400078e7800 */
[----:B------:R-:W-:Y:S02]  /*7d950*/  SGXT.U32 R7, R7, 0x1 ;  /* 0x000000010707781a */ /* 0x000fe40000000000 */
[----:B------:R-:W-:Y:S02]  /*7d960*/  LOP3.LUT R0, R3, 0x6000, RZ, 0xc0, !PT ;  /* 0x0000600003007812 */ /* 0x000fe400078ec0ff */
[----:B------:R-:W-:Y:S02]  /*7d970*/  LOP3.LUT R4, R4, 0x6000, RZ, 0xc0, !PT ;  /* 0x0000600004047812 */ /* 0x000fe400078ec0ff */
[----:B------:R-:W-:Y:S01]  /*7d980*/  LOP3.LUT R3, R5, 0x1800, RZ, 0xc0, !PT ;  /* 0x0000180005037812 */ /* 0x000fe200078ec0ff */
[----:B------:R-:W-:Y:S01]  /*7d990*/  IMAD R0, R36, 0x10, R0 ;  /* 0x0000001024007824 */ /* 0x000fe200078e0200 */
[----:B------:R-:W-:Y:S02]  /*7d9a0*/  BAR.SYNC.DEFER_BLOCKING 0x0 ;  /* 0x0000000000007b1d */ /* 0x000fe40000010000 */
[----:B------:R-:W-:-:S02]  /*7d9b0*/  IADD3 R2, R2, R4, R3 ;  /* 0x0000000402027210 */ /* 0x000fc40007ffe003 */
[C-C-:B--2---:R-:W-:Y:S02]  /*7d9c0*/  LOP3.LUT R5, R6.reuse, 0x6, R7.reuse, 0xfe, !PT ;  /* 0x0000000606057812 */ /* 0x144fe400078efe07 */
[C-C-:B------:R-:W-:Y:S02]  /*7d9d0*/  LOP3.LUT R4, R6.reuse, 0x8, R7.reuse, 0xfe, !PT ;  /* 0x0000000806047812 */ /* 0x140fe400078efe07 */
[C-C-:B------:R-:W-:Y:S01]  /*7d9e0*/  LOP3.LUT R36, R6.reuse, 0xa, R7.reuse, 0xfe, !PT ;  /* 0x0000000a06247812 */ /* 0x140fe200078efe07 */
[----:B------:R1:W-:Y:S04]  /*7d9f0*/  STL [R1+0x30], R5 ;  /* 0x0000300501007387 */ /* 0x0003e80000100800 */
[----:B------:R2:W-:Y:S01]  /*7da00*/  STL [R1+0x34], R4 ;  /* 0x0000340401007387 */ /* 0x0005e20000100800 */
[----:B-1----:R-:W-:-:S03]  /*7da10*/  LOP3.LUT R5, R6, 0xc, R7, 0xfe, !PT ;  /* 0x0000000c06057812 */ /* 0x002fc600078efe07 */
[----:B------:R1:W-:Y:S01]  /*7da20*/  STL [R1+0x38], R36 ;  /* 0x0000382401007387 */ /* 0x0003e20000100800 */
[----:B--2---:R-:W-:-:S03]  /*7da30*/  LOP3.LUT R4, R6, 0xe, R7, 0xfe, !PT ;  /* 0x0000000e06047812 */ /* 0x004fc600078efe07 */
[----:B------:R2:W-:Y:S01]  /*7da40*/  STL [R1+0x3c], R5 ;  /* 0x00003c0501007387 */ /* 0x0005e20000100800 */
[----:B-1----:R-:W-:-:S03]  /*7da50*/  LOP3.LUT R36, R6, 0x10, R7, 0xfe, !PT ;  /* 0x0000001006247812 */ /* 0x002fc600078efe07 */
[----:B------:R1:W-:Y:S01]  /*7da60*/  STL [R1+0x40], R4 ;  /* 0x0000400401007387 */ /* 0x0003e20000100800 */
[----:B--2---:R-:W-:-:S03]  /*7da70*/  LOP3.LUT R5, R6, 0x12, R7, 0xfe, !PT ;  /* 0x0000001206057812 */ /* 0x004fc600078efe07 */
[----:B------:R2:W-:Y:S04]  /*7da80*/  STL [R1+0x44], R36 ;  /* 0x0000442401007387 */ /* 0x0005e80000100800 */
[----:B------:R3:W-:Y:S01]  /*7da90*/  STL [R1+0x4c], R5 ;  /* 0x00004c0501007387 */ /* 0x0007e20000100800 */
[C-C-:B-1----:R-:W-:Y:S02]  /*7daa0*/  LOP3.LUT R4, R6.reuse, 0x14, R7.reuse, 0xfe, !PT ;  /* 0x0000001406047812 */ /* 0x142fe400078efe07 */
[----:B--2---:R-:W-:-:S03]  /*7dab0*/  LOP3.LUT R36, R6, 0x16, R7, 0xfe, !PT ;  /* 0x0000001606247812 */ /* 0x004fc600078efe07 */
[----:B------:R1:W-:Y:S01]  /*7dac0*/  STL [R1+0x50], R4 ;  /* 0x0000500401007387 */ /* 0x0003e20000100800 */
[----:B---3--:R-:W-:-:S03]  /*7dad0*/  LOP3.LUT R5, R6, 0x18, R7, 0xfe, !PT ;  /* 0x0000001806057812 */ /* 0x008fc600078efe07 */
        /* <DEDUP_REMOVED lines=485> */
[C-C-:B---3--:R-:W-:Y:S02]  /*7f930*/  LOP3.LUT R5, R6.reuse, 0x1fe, R7.reuse, 0xfe, !PT ;  /* 0x000001fe06057812 */ /* 0x148fe400078efe07 */
[C---:B------:R-:W-:Y:S02]  /*7f940*/  LOP3.LUT R59, R6.reuse, R7, RZ, 0xfc, !PT ;  /* 0x00000007063b7212 */ /* 0x040fe400078efcff */
[C-C-:B------:R-:W-:Y:S01]  /*7f950*/  LOP3.LUT R3, R6.reuse, 0x2, R7.reuse, 0xfe, !PT ;  /* 0x0000000206037812 */ /* 0x140fe200078efe07 */
[----:B-1----:R-:W2:Y:S01]  /*7f960*/  LDL.LU R4, [R1+0xc0] ;  /* 0x0000c00001047983 */ /* 0x002ea20000300800 */
[----:B------:R-:W-:-:S03]  /*7f970*/  LOP3.LUT R252, R6, 0x4, R7, 0xfe, !PT ;  /* 0x0000000406fc7812 */ /* 0x000fc600078efe07 */
[----:B------:R-:W-:Y:S04]  /*7f980*/  STL [R1+0x5fc], R36 ;  /* 0x0005fc2401007387 */ /* 0x000fe80000100800 */
[----:B------:R1:W-:Y:S04]  /*7f990*/  STL [R1+0x2dc], R5 ;  /* 0x0002dc0501007387 */ /* 0x0003e80000100800 */
[----:B-1----:R-:W2:Y:S04]  /*7f9a0*/  LDL.LU R5, [R1+0xa0] ;  /* 0x0000a00001057983 */ /* 0x002ea80000300800 */
        /* <DEDUP_REMOVED lines=18> */
[----:B------:R-:W-:Y:S04]  /*7fad0*/  STS.128 [R2+0x100], R36 ;  /* 0x0001002402007388 */ /* 0x000fe80000000c00 */
[----:B--2---:R1:W-:Y:S02]  /*7fae0*/  STS.128 [R2], R4 ;  /* 0x0000000402007388 */ /* 0x0043e40000000c00 */
[----:B-1----:R-:W-:Y:S01]  /*7faf0*/  IMAD.MOV.U32 R4, RZ, RZ, R97 ;  /* 0x000000ffff047224 */ /* 0x002fe200078e0061 */
[----:B------:R-:W-:Y:S01]  /*7fb00*/  MOV R7, R65 ;  /* 0x0000004100077202 */ /* 0x000fe20000000f00 */
[----:B------:R-:W-:Y:S02]  /*7fb10*/  IMAD.MOV.U32 R5, RZ, RZ, R93 ;  /* 0x000000ffff057224 */ /* 0x000fe400078e005d */
[----:B------:R-:W-:-:S05]  /*7fb20*/  IMAD.MOV.U32 R6, RZ, RZ, R89 ;  /* 0x000000ffff067224 */ /* 0x000fca00078e0059 */
[----:B------:R1:W-:Y:S04]  /*7fb30*/  STS.128 [R2+0x500], R4 ;  /* 0x0005000402007388 */ /* 0x0003e80000000c00 */
[----:B-1----:R-:W2:Y:S04]  /*7fb40*/  LDL.LU R6, [R1+0x300] ;  /* 0x0003000001067983 */ /* 0x002ea80000300800 */
[----:B------:R-:W2:Y:S04]  /*7fb50*/  LDL.LU R7, [R1+0x2f0] ;  /* 0x0002f00001077983 */ /* 0x000ea80000300800 */
[----:B------:R-:W3:Y:S04]  /*7fb60*/  LDL.LU R38, [R1+0x304] ;  /* 0x0003040001267983 */ /* 0x000ee80000300800 */
[----:B-----5:R1:W-:Y:S04]  /*7fb70*/  STS.128 [R2+0x480], R40 ;  /* 0x0004802802007388 */ /* 0x0203e80000000c00 */
[----:B------:R-:W3:Y:S04]  /*7fb80*/  LDL.LU R39, [R1+0x2f4] ;  /* 0x0002f40001277983 */ /* 0x000ee80000300800 */
[----:B-1----:R-:W5:Y:S04]  /*7fb90*/  LDL.LU R42, [R1+0x308] ;  /* 0x00030800012a7983 */ /* 0x002f680000300800 */
[----:B------:R-:W5:Y:S01]  /*7fba0*/  LDL.LU R43, [R1+0x2f8] ;  /* 0x0002f800012b7983 */ /* 0x000f620000300800 */
[----:B------:R-:W-:-:S02]  /*7fbb0*/  IMAD.MOV.U32 R4, RZ, RZ, R52 ;  /* 0x000000ffff047224 */ /* 0x000fc400078e0034 */
[----:B------:R-:W-:Y:S01]  /*7fbc0*/  IMAD.MOV.U32 R5, RZ, RZ, R48 ;  /* 0x000000ffff057224 */ /* 0x000fe200078e0030 */
[----:B------:R-:W-:Y:S01]  /*7fbd0*/  MOV R40, R54 ;  /* 0x0000003600287202 */ /* 0x000fe20000000f00 */
[----:B------:R-:W-:Y:S02]  /*7fbe0*/  IMAD.MOV.U32 R36, RZ, RZ, R53 ;  /* 0x000000ffff247224 */ /* 0x000fe400078e0035 */
[----:B------:R-:W-:Y:S02]  /*7fbf0*/  IMAD.MOV.U32 R37, RZ, RZ, R49 ;  /* 0x000000ffff257224 */ /* 0x000fe400078e0031 */
[----:B------:R-:W-:Y:S01]  /*7fc00*/  IMAD.MOV.U32 R41, RZ, RZ, R50 ;  /* 0x000000ffff297224 */ /* 0x000fe200078e0032 */
[----:B----4-:R1:W-:Y:S01]  /*7fc10*/  STS.128 [R2+0x80], R72 ;  /* 0x0000804802007388 */ /* 0x0103e20000000c00 */
[----:B------:R-:W-:Y:S02]  /*7fc20*/  IMAD.MOV.U32 R64, RZ, RZ, R99 ;  /* 0x000000ffff407224 */ /* 0x000fe400078e0063 */
[----:B-1----:R-:W-:Y:S01]  /*7fc30*/  IMAD.MOV.U32 R72, RZ, RZ, R98 ;  /* 0x000000ffff487224 */ /* 0x002fe200078e0062 */
[----:B--2---:R1:W-:Y:S04]  /*7fc40*/  STS.128 [R2+0x200], R4 ;  /* 0x0002000402007388 */ /* 0x0043e80000000c00 */
[----:B---3--:R2:W-:Y:S04]  /*7fc50*/  STS.128 [R2+0x600], R36 ;  /* 0x0006002402007388 */ /* 0x0085e80000000c00 */
[----:B-1----:R-:W3:Y:S01]  /*7fc60*/  LDL.LU R6, [R1+0x30c] ;  /* 0x00030c0001067983 */ /* 0x002ee20000300800 */
[----:B------:R-:W-:-:S03]  /*7fc70*/  IMAD.MOV.U32 R5, RZ, RZ, R51 ;  /* 0x000000ffff057224 */ /* 0x000fc600078e0033 */
[----:B------:R-:W3:Y:S01]  /*7fc80*/  LDL.LU R7, [R1+0x2fc] ;  /* 0x0002fc0001077983 */ /* 0x000ee20000300800 */
[----:B------:R-:W-:-:S03]  /*7fc90*/  IMAD.MOV.U32 R4, RZ, RZ, R55 ;  /* 0x000000ffff047224 */ /* 0x000fc600078e0037 */
[----:B-----5:R1:W-:Y:S04]  /*7fca0*/  STS.128 [R2+0x280], R40 ;  /* 0x0002802802007388 */ /* 0x0203e80000000c00 */
[----:B--2---:R-:W2:Y:S04]  /*7fcb0*/  LDL.LU R39, [R1+0x150] ;  /* 0x0001500001277983 */ /* 0x004ea80000300800 */
[----:B-1----:R-:W4:Y:S04]  /*7fcc0*/  LDL.LU R43, [R1+0x154] ;  /* 0x00015400012b7983 */ /* 0x002f280000300800 */
        /* <DEDUP_REMOVED lines=23> */
[----:B------:R-:W-:Y:S04]  /*7fe40*/  STS.128 [R2+0x400], R76 ;  /* 0x0004004c02007388 */ /* 0x000fe80000000c00 */
[----:B------:R1:W-:Y:S04]  /*7fe50*/  STS.128 [R2+0x180], R72 ;  /* 0x0001804802007388 */ /* 0x0003e80000000c00 */
[----:B------:R-:W-:Y:S01]  /*7fe60*/  STS.128 [R2+0x580], R64 ;  /* 0x0005804002007388 */ /* 0x000fe20000000c00 */
[----:B------:R-:W-:-:S02]  /*7fe70*/  LOP3.LUT R148, R0, 0x40, RZ, 0x3c, !PT ;  /* 0x0000004000947812 */ /* 0x000fc400078e3cff */
[C---:B------:R-:W-:Y:S02]  /*7fe80*/  LOP3.LUT R100, R0.reuse, 0x60, RZ, 0x3c, !PT ;  /* 0x0000006000647812 */ /* 0x040fe400078e3cff */
[----:B-1----:R-:W-:Y:S01]  /*7fe90*/  LOP3.LUT R72, R0, 0x20, RZ, 0x3c, !PT ;  /* 0x0000002000487812 */ /* 0x002fe200078e3cff */
        /* <DEDUP_REMOVED lines=13> */
[----:B------:R-:W-:Y:S01]  /*7ff70*/  IMAD.MOV.U32 R131, RZ, RZ, R22 ;  /* 0x000000ffff837224 */ /* 0x000fe200078e0016 */
[----:B------:R-:W-:Y:S01]  /*7ff80*/  MOV R22, R71 ;  /* 0x0000004700167202 */ /* 0x000fe20000000f00 */
[----:B---3--:R-:W-:Y:S04]  /*7ff90*/  STS.128 [R2+0x680], R4 ;  /* 0x0006800402007388 */ /* 0x008fe80000000c00 */
[----:B--2---:R-:W-:Y:S04]  /*7ffa0*/  STS.128 [R2+0x300], R36 ;  /* 0x0003002402007388 */ /* 0x004fe80000000c00 */
[----:B----4-:R-:W-:Y:S04]  /*7ffb0*/  STS.128 [R2+0x700], R40 ;  /* 0x0007002802007388 */ /* 0x010fe80000000c00 */
[----:B-----5:R-:W-:Y:S04]  /*7ffc0*/  STS.128 [R2+0x380], R48 ;  /* 0x0003803002007388 */ /* 0x020fe80000000c00 */
[----:B------:R-:W-:Y:S04]  /*7ffd0*/  STS.128 [R2+0x780], R52 ;  /* 0x0007803402007388 */ /* 0x000fe80000000c00 */
[----:B------:R-:W-:Y:S06]  /*7ffe0*/  BAR.SYNC.DEFER_BLOCKING 0x0 ;  /* 0x0000000000007b1d */ /* 0x000fec0000010000 */
[----:B------:R-:W1:Y:S04]  /*7fff0*/  LDS.128 R40, [R0] ;  /* 0x0000000000287984 */ /* 0x000e680000000c00 */
[----:B------:R-:W2:Y:S04]  /*80000*/  LDS.128 R36, [R0+0x800] ;  /* 0x0008000000247984 */ /* 0x000ea80000000c00 */
[----:B------:R-:W3:Y:S04]  /*80010*/  LDS.128 R4, [R0+0x1000] ;  /* 0x0010000000047984 */ /* 0x000ee80000000c00 */
[----:B------:R-:W4:Y:S04]  /*80020*/  LDS.128 R228, [R72] ;  /* 0x0000000048e47984 */ /* 0x000f280000000c00 */
[----:B------:R-:W-:Y:S04]  /*80030*/  LDS.128 R224, [R72+0x800] ;  /* 0x0008000048e07984 */ /* 0x000fe80000000c00 */
[----:B------:R-:W-:Y:S04]  /*80040*/  LDS.128 R64, [R72+0x1000] ;  /* 0x0010000048407984 */ /* 0x000fe80000000c00 */
[----:B------:R-:W-:Y:S04]  /*80050*/  LDS.128 R248, [R0+0x1800] ;  /* 0x0018000000f87984 */ /* 0x000fe80000000c00 */
[----:B------:R-:W5:Y:S04]  /*80060*/  LDS.128 R92, [R148] ;  /* 0x00000000945c7984 */ /* 0x000f680000000c00 */
[----:B------:R-:W-:Y:S04]  /*80070*/  LDS.128 R76, [R148+0x800] ;  /* 0x00080000944c7984 */ /* 0x000fe80000000c00 */
[----:B------:R-:W-:Y:S04]  /*80080*/  LDS.128 R52, [R148+0x1000] ;  /* 0x0010000094347984 */ /* 0x000fe80000000c00 */
[----:B-1----:R-:W-:Y:S04]  /*80090*/  STL.64 [R1+0x20], R40 ;  /* 0x0000202801007387 */ /* 0x002fe80000100a00 */
[----:B------:R-:W-:Y:S04]  /*800a0*/  STL.64 [R1+0x28], R42 ;  /* 0x0000282a01007387 */ /* 0x000fe80000100a00 */
[----:B--2---:R-:W-:Y:S04]  /*800b0*/  STL.64 [R1+0x10], R36 ;  /* 0x0000102401007387 */ /* 0x004fe80000100a00 */
[----:B------:R-:W-:Y:S04]  /*800c0*/  STL.64 [R1+0x18], R38 ;  /* 0x0000182601007387 */ /* 0x000fe80000100a00 */
[----:B---3--:R-:W-:Y:S04]  /*800d0*/  STL.64 [R1], R4 ;  /* 0x0000000401007387 */ /* 0x008fe80000100a00 */
[----:B------:R-:W-:Y:S04]  /*800e0*/  STL.64 [R1+0x8], R6 ;  /* 0x0000080601007387 */ /* 0x000fe80000100a00 */
[----:B------:R-:W-:Y:S04]  /*800f0*/  LDS.128 R40, [R72+0x1800] ;  /* 0x0018000048287984 */ /* 0x000fe80000000c00 */
[----:B------:R-:W-:Y:S04]  /*80100*/  LDS.128 R36, [R148+0x1800] ;  /* 0x0018000094247984 */ /* 0x000fe80000000c00 */
[----:B------:R-:W1:Y:S04]  /*80110*/  LDS.128 R88, [R100] ;  /* 0x0000000064587984 */ /* 0x000e680000000c00 */
[----:B------:R-:W2:Y:S04]  /*80120*/  LDS.128 R72, [R100+0x800] ;  /* 0x0008000064487984 */ /* 0x000ea80000000c00 */
[----:B------:R-:W3:Y:S04]  /*80130*/  LDS.128 R48, [R100+0x1000] ;  /* 0x0010000064307984 */ /* 0x000ee80000000c00 */
[----:B------:R-:W1:Y:S04]  /*80140*/  LDS.128 R4, [R100+0x1800] ;  /* 0x0018000064047984 */ /* 0x000e680000000c00 */
[----:B------:R-:W-:Y:S06]  /*80150*/  BAR.SYNC.DEFER_BLOCKING 0x0 ;  /* 0x0000000000007b1d */ /* 0x000fec0000010000 */
[----:B------:R1:W-:Y:S04]  /*80160*/  STS.128 [R2], R96 ;  /* 0x0000006002007388 */ /* 0x0003e80000000c00 */
[----:B-1----:R-:W2:Y:S04]  /*80170*/  LDL.LU R96, [R1+0x1d4] ;  /* 0x0001d40001607983 */ /* 0x002ea80000300800 */
        /* <DEDUP_REMOVED lines=23> */
[----:B------:R1:W-:Y:S02]  /*802f0*/  STS.128 [R2+0x580], R20 ;  /* 0x0005801402007388 */ /* 0x0003e40000000c00 */
[----:B-1----:R-:W-:-:S02]  /*80300*/  IMAD.MOV.U32 R23, RZ, RZ, R237 ;  /* 0x000000ffff177224 */ /* 0x002fc400078e00ed */
[----:B--2---:R1:W-:Y:S04]  /*80310*/  STS.128 [R2+0x200], R8 ;  /* 0x0002000802007388 */ /* 0x0043e80000000c00 */
[----:B-1----:R-:W2:Y:S04]  /*80320*/  LDL.LU R8, [R1+0x2cc] ;  /* 0x0002cc0001087983 */ /* 0x002ea80000300800 */
[----:B------:R-:W2:Y:S04]  /*80330*/  LDL.LU R9, [R1+0x2ac] ;  /* 0x0002ac0001097983 */ /* 0x000ea80000300800 */
[----:B------:R-:W2:Y:S04]  /*80340*/  LDL.LU R10, [R1+0x29c] ;  /* 0x00029c00010a7983 */ /* 0x000ea80000300800 */
[----:B---3--:R1:W-:Y:S04]  /*80350*/  STS.128 [R2+0x600], R16 ;  /* 0x0006001002007388 */ /* 0x0083e80000000c00 */
[----:B------:R-:W2:Y:S04]  /*80360*/  LDL.LU R11, [R1+0x28c] ;  /* 0x00028c00010b7983 */ /* 0x000ea80000300800 */
[----:B----4-:R3:W-:Y:S04]  /*80370*/  STS.128 [R2+0x280], R68 ;  /* 0x0002804402007388 */ /* 0x0107e80000000c00 */
[----:B-1----:R-:W4:Y:S04]  /*80380*/  LDL.LU R16, [R1+0x140] ;  /* 0x0001400001107983 */ /* 0x002f280000300800 */
[----:B------:R-:W4:Y:S01]  /*80390*/  LDL.LU R17, [R1+0xe0] ;  /* 0x0000e00001117983 */ /* 0x000f220000300800 */
[----:B------:R-:W-:-:S03]  /*803a0*/  IMAD.MOV.U32 R19, RZ, RZ, R236 ;  /* 0x000000ffff137224 */ /* 0x000fc600078e00ec */
        /* <DEDUP_REMOVED lines=8> */
[----:B------:R-:W3:Y:S01]  /*80430*/  LDL.LU R182, [R1+0x170] ;  /* 0x0001700001b67983 */ /* 0x000ee20000300800 */
[----:B------:R-:W-:Y:S01]  /*80440*/  MOV R71, R238 ;  /* 0x000000ee00477202 */ /* 0x000fe20000000f00 */
[----:B------:R-:W-:-:S02]  /*80450*/  IMAD.MOV.U32 R18, RZ, RZ, R232 ;  /* 0x000000ffff127224 */ /* 0x000fc400078e00e8 */
[----:B------:R-:W-:Y:S02]  /*80460*/  IMAD.MOV.U32 R22, RZ, RZ, R233 ;  /* 0x000000ffff167224 */ /* 0x000fe400078e00e9 */
[----:B------:R-:W-:Y:S02]  /*80470*/  IMAD.MOV.U32 R70, RZ, RZ, R234 ;  /* 0x000000ffff467224 */ /* 0x000fe400078e00ea */
[----:B------:R-:W-:Y:S01]  /*80480*/  IMAD.MOV.U32 R238, RZ, RZ, R235 ;  /* 0x000000ffffee7224 */ /* 0x000fe200078e00eb */
[----:B------:R-:W-:Y:S04]  /*80490*/  STS.128 [R2+0x400], R96 ;  /* 0x0004006002007388 */ /* 0x000fe80000000c00 */
[----:B------:R-:W-:Y:S04]  /*804a0*/  STS.128 [R2+0x80], R100 ;  /* 0x0000806402007388 */ /* 0x000fe80000000c00 */
[----:B------:R-:W-:Y:S04]  /*804b0*/  STS.128 [R2+0x480], R104 ;  /* 0x0004806802007388 */ /* 0x000fe80000000c00 */
[----:B------:R-:W-:Y:S04]  /*804c0*/  STS.128 [R2+0x100], R108 ;  /* 0x0001006c02007388 */ /* 0x000fe80000000c00 */
[----:B------:R-:W-:Y:S04]  /*804d0*/  STS.128 [R2+0x500], R112 ;  /* 0x0005007002007388 */ /* 0x000fe80000000c00 */
[----:B------:R-:W-:Y:S01]  /*804e0*/  STS.128 [R2+0x180], R128 ;  /* 0x0001808002007388 */ /* 0x000fe20000000c00 */
[----:B------:R-:W-:-:S02]  /*804f0*/  IMAD.MOV.U32 R183, RZ, RZ, R140 ;  /* 0x000000ffffb77224 */ /* 0x000fc400078e008c */
[----:B------:R-:W-:Y:S01]  /*80500*/  IMAD.MOV.U32 R187, RZ, RZ, R142 ;  /* 0x000000ffffbb7224 */ /* 0x000fe200078e008e */
[----:B--2---:R-:W-:Y:S04]  /*80510*/  STS.128 [R2+0x680], R8 ;  /* 0x0006800802007388 */ /* 0x004fe80000000c00 */
[----:B----4-:R-:W-:Y:S04]  /*80520*/  STS.128 [R2+0x300], R16 ;  /* 0x0003001002007388 */ /* 0x010fe80000000c00 */
[----:B-----5:R-:W-:Y:S04]  /*80530*/  STS.128 [R2+0x700], R20 ;  /* 0x0007001402007388 */ /* 0x020fe80000000c00 */
[----:B---3--:R-:W-:Y:S04]  /*80540*/  STS.128 [R2+0x380], R68 ;  /* 0x0003804402007388 */ /* 0x008fe80000000c00 */
[----:B------:R1:W-:Y:S04]  /*80550*/  STS.128 [R2+0x780], R236 ;  /* 0x000780ec02007388 */ /* 0x0003e80000000c00 */
[----:B------:R-:W-:Y:S01]  /*80560*/  BAR.SYNC.DEFER_BLOCKING 0x0 ;  /* 0x0000000000007b1d */ /* 0x000fe20000010000 */
[----:B-1----:R-:W-:-:S02]  /*80570*/  LOP3.LUT R239, R0, 0x20, RZ, 0x3c, !PT ;  /* 0x0000002000ef7812 */ /* 0x002fc400078e3cff */
[----:B------:R-:W-:-:S03]  /*80580*/  LOP3.LUT R236, R0, 0x60, RZ, 0x3c, !PT ;  /* 0x0000006000ec7812 */ /* 0x000fc600078e3cff */
[----:B------:R-:W-:Y:S04]  /*80590*/  LDS.128 R152, [R148] ;  /* 0x0000000094987984 */ /* 0x000fe80000000c00 */
[----:B------:R-:W-:Y:S04]  /*805a0*/  LDS.128 R132, [R148+0x800] ;  /* 0x0008000094847984 */ /* 0x000fe80000000c00 */
[----:B------:R-:W-:Y:S04]  /*805b0*/  LDS.128 R104, [R148+0x1000] ;  /* 0x0010000094687984 */ /* 0x000fe80000000c00 */
[----:B------:R-:W-:Y:S04]  /*805c0*/  LDS.128 R20, [R148+0x1800] ;  /* 0x0018000094147984 */ /* 0x000fe80000000c00 */
[----:B------:R-:W1:Y:S04]  /*805d0*/  LDS.128 R156, [R0] ;  /* 0x00000000009c7984 */ /* 0x000e680000000c00 */
[----:B------:R-:W-:Y:S04]  /*805e0*/  LDS.128 R144, [R0+0x800] ;  /* 0x0008000000907984 */ /* 0x000fe80000000c00 */
[----:B------:R-:W-:Y:S04]  /*805f0*/  LDS.128 R112, [R0+0x1000] ;  /* 0x0010000000707984 */ /* 0x000fe80000000c00 */
[----:B------:R-:W-:Y:S04]  /*80600*/  LDS.128 R96, [R0+0x1800] ;  /* 0x0018000000607984 */ /* 0x000fe80000000c00 */
[----:B------:R-:W2:Y:S04]  /*80610*/  LDS.128 R8, [R239] ;  /* 0x00000000ef087984 */ /* 0x000ea80000000c00 */
[----:B------:R-:W-:Y:S04]  /*80620*/  LDS.128 R136, [R239+0x800] ;  /* 0x00080000ef887984 */ /* 0x000fe80000000c00 */
[----:B------:R-:W-:Y:S04]  /*80630*/  LDS.128 R108, [R239+0x1000] ;  /* 0x00100000ef6c7984 */ /* 0x000fe80000000c00 */
[----:B------:R-:W-:Y:S04]  /*80640*/  LDS.128 R68, [R239+0x1800] ;  /* 0x00180000ef447984 */ /* 0x000fe80000000c00 */
[----:B------:R-:W3:Y:S04]  /*80650*/  LDS.128 R148, [R236] ;  /* 0x00000000ec947984 */ /* 0x000ee80000000c00 */
[----:B------:R-:W4:Y:S04]  /*80660*/  LDS.128 R128, [R236+0x800] ;  /* 0x00080000ec807984 */ /* 0x000f280000000c00 */
[----:B------:R-:W5:Y:S04]  /*80670*/  LDS.128 R100, [R236+0x1000] ;  /* 0x00100000ec647984 */ /* 0x000f680000000c00 */
[----:B------:R-:W1:Y:S04]  /*80680*/  LDS.128 R16, [R236+0x1800] ;  /* 0x00180000ec107984 */ /* 0x000e680000000c00 */
[----:B------:R-:W-:Y:S06]  /*80690*/  BAR.SYNC.DEFER_BLOCKING 0x0 ;  /* 0x0000000000007b1d */ /* 0x000fec0000010000 */
[----:B------:R1:W-:Y:S04]  /*806a0*/  STS.128 [R2], R180 ;  /* 0x000000b402007388 */ /* 0x0003e80000000c00 */
[----:B-1----:R-:W2:Y:S04]  /*806b0*/  LDL.LU R180, [R1+0x194] ;  /* 0x0001940001b47983 */ /* 0x002ea80000300800 */
[----:B------:R-:W2:Y:S04]  /*806c0*/  LDL.LU R181, [R1+0x184] ;  /* 0x0001840001b57983 */ /* 0x000ea80000300800 */
        /* <DEDUP_REMOVED lines=8> */
[----:B------:R-:W-:Y:S01]  /*80750*/  MOV R189, R44 ;  /* 0x0000002c00bd7202 */ /* 0x000fe20000000f00 */
[----:B------:R-:W-:Y:S01]  /*80760*/  IMAD.MOV.U32 R193, RZ, RZ, R45 ;  /* 0x000000ffffc17224 */ /* 0x000fe200078e002d */
[----:B------:R-:W-:Y:S01]  /*80770*/  MOV R195, R61 ;  /* 0x0000003d00c37202 */ /* 0x000fe20000000f00 */
[----:B------:R-:W3:Y:S01]  /*80780*/  LDL.LU R44, [R1+0x270] ;  /* 0x00027000012c7983 */ /* 0x000ee20000300800 */
[----:B------:R-:W-:Y:S01]  /*80790*/  IMAD.MOV.U32 R197, RZ, RZ, R46 ;  /* 0x000000ffffc57224 */ /* 0x000fe200078e002e */
[----:B------:R-:W-:-:S02]  /*807a0*/  MOV R61, R47 ;  /* 0x0000002f003d7202 */ /* 0x000fc40000000f00 */
[----:B------:R-:W3:Y:S01]  /*807b0*/  LDL.LU R45, [R1+0x260] ;  /* 0x00026000012d7983 */ /* 0x000ee20000300800 */
[----:B------:R-:W-:-:S03]  /*807c0*/  IMAD.MOV.U32 R188, RZ, RZ, R80 ;  /* 0x000000ffffbc7224 */ /* 0x000fc600078e0050 */
[----:B------:R-:W3:Y:S01]  /*807d0*/  LDL.LU R46, [R1+0x250] ;  /* 0x00025000012e7983 */ /* 0x000ee20000300800 */
[----:B------:R-:W-:-:S03]  /*807e0*/  IMAD.MOV.U32 R192, RZ, RZ, R81 ;  /* 0x000000ffffc07224 */ /* 0x000fc600078e0051 */
[----:B------:R-:W3:Y:S01]  /*807f0*/  LDL.LU R47, [R1+0x240] ;  /* 0x00024000012f7983 */ /* 0x000ee20000300800 */
[----:B------:R-:W-:Y:S02]  /*80800*/  IMAD.MOV.U32 R191, RZ, RZ, R60 ;  /* 0x000000ffffbf7224 */ /* 0x000fe400078e003c */
[----:B------:R-:W-:Y:S01]  /*80810*/  IMAD.MOV.U32 R196, RZ, RZ, R82 ;  /* 0x000000ffffc47224 */ /* 0x000fe200078e0052 */
[----:B------:R-:W3:Y:S01]  /*80820*/  LDL.LU R80, [R1+0x274] ;  /* 0x0002740001507983 */ /* 0x000ee20000300800 */
[----:B------:R-:W-:-:S03]  /*80830*/  IMAD.MOV.U32 R60, RZ, RZ, R83 ;  /* 0x000000ffff3c7224 */ /* 0x000fc600078e0053 */
        /* <DEDUP_REMOVED lines=9> */
[----:B------:R-:W3:Y:S04]  /*808d0*/  LDL.LU R85, [R1+0x268] ;  /* 0x0002680001557983 */ /* 0x000ee80000300800 */
[----:B------:R-:W3:Y:S04]  /*808e0*/  LDL.LU R86, [R1+0x258] ;  /* 0x0002580001567983 */ /* 0x000ee80000300800 */
[----:B------:R-:W3:Y:S04]  /*808f0*/  LDL.LU R87, [R1+0x248] ;  /* 0x0002480001577983 */ /* 0x000ee80000300800 */
[----:B--2---:R1:W-:Y:S04]  /*80900*/  STS.128 [R2+0x480], R140 ;  /* 0x0004808c02007388 */ /* 0x0043e80000000c00 */
[----:B-1----:R-:W2:Y:S04]  /*80910*/  LDL.LU R140, [R1+0x27c] ;  /* 0x00027c00018c7983 */ /* 0x002ea80000300800 */
[----:B------:R-:W2:Y:S04]  /*80920*/  LDL.LU R141, [R1+0x26c] ;  /* 0x00026c00018d7983 */ /* 0x000ea80000300800 */
[----:B------:R-:W2:Y:S04]  /*80930*/  LDL.LU R142, [R1+0x25c] ;  /* 0x00025c00018e7983 */ /* 0x000ea80000300800 */
[----:B------:R-:W2:Y:S04]  /*80940*/  LDL.LU R143, [R1+0x24c] ;  /* 0x00024c00018f7983 */ /* 0x000ea80000300800 */
[----:B------:R-:W4:Y:S04]  /*80950*/  LDL.LU R219, [R1+0x160] ;  /* 0x0001600001db7983 */ /* 0x000f280000300800 */
[----:B------:R1:W-:Y:S04]  /*80960*/  STS.128 [R2+0x400], R180 ;  /* 0x000400b402007388 */ /* 0x0003e80000000c00 */
[----:B------:R3:W-:Y:S04]  /*80970*/  STS.128 [R2+0x80], R184 ;  /* 0x000080b802007388 */ /* 0x0007e80000000c00 */
[----:B------:R5:W-:Y:S01]  /*80980*/  STS.128 [R2+0x100], R188 ;  /* 0x000100bc02007388 */ /* 0x000be20000000c00 */
[----:B-1----:R-:W-:-:S02]  /*80990*/  IMAD.MOV.U32 R183, RZ, RZ, R172 ;  /* 0x000000ffffb77224 */ /* 0x002fc400078e00ac */
[----:B------:R-:W-:Y:S02]  /*809a0*/  IMAD.MOV.U32 R180, RZ, RZ, R240 ;  /* 0x000000ffffb47224 */ /* 0x000fe400078e00f0 */
[----:B---3--:R-:W-:Y:S01]  /*809b0*/  IMAD.MOV.U32 R187, RZ, RZ, R173 ;  /* 0x000000ffffbb7224 */ /* 0x008fe200078e00ad */
[----:B------:R-:W-:Y:S01]  /*809c0*/  MOV R184, R241 ;  /* 0x000000f100b87202 */ /* 0x000fe20000000f00 */
[----:B------:R-:W-:Y:S02]  /*809d0*/  IMAD.MOV.U32 R181, RZ, RZ, R244 ;  /* 0x000000ffffb57224 */ /* 0x000fe400078e00f4 */
[----:B-----5:R-:W-:Y:S01]  /*809e0*/  IMAD.MOV.U32 R191, RZ, RZ, R174 ;  /* 0x000000ffffbf7224 */ /* 0x020fe200078e00ae */
        /* <DEDUP_REMOVED lines=18> */
[----:B------:R-:W-:Y:S01]  /*80b10*/  STS.128 [R2+0x780], R172 ;  /* 0x000780ac02007388 */ /* 0x000fe20000000c00 */
[----:B------:R-:W-:Y:S01]  /*80b20*/  LOP3.LUT R240, R0, 0x40, RZ, 0x3c, !PT ;  /* 0x0000004000f07812 */ /* 0x000fe200078e3cff */
        /* <DEDUP_REMOVED lines=11> */
[----:B--2---:R-:W-:Y:S04]  /*80be0*/  STS.128 [R2+0x680], R140 ;  /* 0x0006808c02007388 */ /* 0x004fe80000000c00 */
[----:B------:R-:W-:Y:S06]  /*80bf0*/  BAR.SYNC.DEFER_BLOCKING 0x0 ;  /* 0x0000000000007b1d */ /* 0x000fec0000010000 */
        /* <DEDUP_REMOVED lines=9> */
[----:B------:R-:W-:Y:S04]  /*80c90*/  LDS.128 R188, [R240+0x800] ;  /* 0x00080000f0bc7984 */ /* 0x000fe80000000c00 */
[----:B------:R-:W-:Y:S04]  /*80ca0*/  LDS.128 R192, [R240+0x1000] ;  /* 0x00100000f0c07984 */ /* 0x000fe80000000c00 */
[----:B------:R-:W-:Y:S04]  /*80cb0*/  LDS.128 R196, [R240+0x1800] ;  /* 0x00180000f0c47984 */ /* 0x000fe80000000c00 */
[----:B------:R-:W5:Y:S04]  /*80cc0*/  LDS.128 R200, [R236] ;  /* 0x00000000ecc87984 */ /* 0x000f680000000c00 */
[----:B------:R-:W1:Y:S04]  /*80cd0*/  LDS.128 R204, [R236+0x800] ;  /* 0x00080000eccc7984 */ /* 0x000e680000000c00 */
[----:B------:R-:W1:Y:S04]  /*80ce0*/  LDS.128 R208, [R236+0x1000] ;  /* 0x00100000ecd07984 */ /* 0x000e680000000c00 */
[----:B------:R-:W1:Y:S04]  /*80cf0*/  LDS.128 R212, [R236+0x1800] ;  /* 0x00180000ecd47984 */ /* 0x000e680000000c00 */
[----:B------:R-:W-:Y:S06]  /*80d00*/  BAR.SYNC.DEFER_BLOCKING 0x0 ;  /* 0x0000000000007b1d */ /* 0x000fec0000010000 */
[----:B----4-:R4:W-:Y:S04]  /*80d10*/  STS.128 [R2], R216 ;  /* 0x000000d802007388 */ /* 0x0109e80000000c00 */
[----:B----4-:R-:W4:Y:S04]  /*80d20*/  LDL.LU R219, [R1+0x164] ;  /* 0x0001640001db7983 */ /* 0x010f280000300800 */
[----:B------:R-:W2:Y:S04]  /*80d30*/  LDL.LU R223, [R1+0x168] ;  /* 0x0001680001df7983 */ /* 0x000ea80000300800 */
[----:B------:R-:W2:Y:S04]  /*80d40*/  LDL.LU R119, [R1+0x16c] ;  /* 0x00016c0001777983 */ /* 0x000ea80000300800 */
[----:B------:R-:W2:Y:S04]  /*80d50*/  LDL.LU R237, [R1+0x1858] ;  /* 0x0018580001ed7983 */ /* 0x000ea80000300800 */
[----:B------:R-:W3:Y:S04]  /*80d60*/  LDL.LU R24, [R1+0x230] ;  /* 0x0002300001187983 */ /* 0x000ee80000300800 */
[----:B------:R-:W3:Y:S04]  /*80d70*/  LDL.LU R25, [R1+0x220] ;  /* 0x0002200001197983 */ /* 0x000ee80000300800 */
[----:B------:R-:W3:Y:S04]  /*80d80*/  LDL.LU R26, [R1+0x210] ;  /* 0x00021000011a7983 */ /* 0x000ee80000300800 */
[----:B------:R-:W3:Y:S01]  /*80d90*/  LDL.LU R27, [R1+0x200] ;  /* 0x00020000011b7983 */ /* 0x000ee20000300800 */
[----:B------:R-:W-:Y:S01]  /*80da0*/  IMAD.MOV.U32 R218, RZ, RZ, R121 ;  /* 0x000000ffffda7224 */ /* 0x000fe200078e0079 */
[----:B------:R-:W-:Y:S01]  /*80db0*/  MOV R121, R28 ;  /* 0x0000001c00797202 */ /* 0x000fe20000000f00 */
[----:B------:R-:W-:Y:S01]  /*80dc0*/  IMAD.MOV.U32 R216, RZ, RZ, R117 ;  /* 0x000000ffffd87224 */ /* 0x000fe200078e0075 */
[----:B------:R-:W4:Y:S01]  /*80dd0*/  LDL.LU R28, [R1+0x234] ;  /* 0x00023400011c7983 */ /* 0x000f220000300800 */
[----:B------:R-:W-:-:S02]  /*80de0*/  IMAD.MOV.U32 R217, RZ, RZ, R125 ;  /* 0x000000ffffd97224 */ /* 0x000fc400078e007d */
[----:B------:R-:W-:Y:S01]  /*80df0*/  IMAD.MOV.U32 R117, RZ, RZ, R127 ;  /* 0x000000ffff757224 */ /* 0x000fe200078e007f */
[----:B------:R-:W-:Y:S01]  /*80e00*/  MOV R127, R13 ;  /* 0x0000000d007f7202 */ /* 0x000fe20000000f00 */
[----:B------:R-:W-:Y:S01]  /*80e10*/  IMAD.MOV.U32 R125, RZ, RZ, R29 ;  /* 0x000000ffff7d7224 */ /* 0x000fe200078e001d */
[----:B------:R-:W-:Y:S01]  /*80e20*/  MOV R13, R31 ;  /* 0x0000001f000d7202 */ /* 0x000fe20000000f00 */
[----:B------:R-:W-:Y:S01]  /*80e30*/  IMAD.MOV.U32 R233, RZ, RZ, R30 ;  /* 0x000000ffffe97224 */ /* 0x000fe200078e001e */
[----:B------:R-:W4:Y:S01]  /*80e40*/  LDL.LU R29, [R1+0x224] ;  /* 0x00022400011d7983 */ /* 0x000f220000300800 */
[----:B------:R-:W-:Y:S01]  /*80e50*/  IMAD.MOV.U32 R235, RZ, RZ, R14 ;  /* 0x000000ffffeb7224 */ /* 0x000fe200078e000e */
[----:B------:R-:W-:Y:S01]  /*80e60*/  MOV R221, R126 ;  /* 0x0000007e00dd7202 */ /* 0x000fe20000000f00 */
[----:B------:R-:W-:Y:S01]  /*80e70*/  IMAD.MOV.U32 R222, RZ, RZ, R122 ;  /* 0x000000ffffde7224 */ /* 0x000fe200078e007a */
        /* <DEDUP_REMOVED lines=10> */
[----:B------:R1:W-:Y:S04]  /*80f20*/  STS.128 [R2+0x580], R12 ;  /* 0x0005800c02007388 */ /* 0x0003e80000000c00 */
[----:B-1----:R-:W4:Y:S04]  /*80f30*/  LDL.LU R12, [R1+0x23c] ;  /* 0x00023c00010c7983 */ /* 0x002f280000300800 */
[----:B------:R-:W5:Y:S04]  /*80f40*/  LDL.LU R13, [R1+0x22c] ;  /* 0x00022c00010d7983 */ /* 0x000f680000300800 */
[----:B------:R-:W5:Y:S04]  /*80f50*/  LDL.LU R14, [R1+0x21c] ;  /* 0x00021c00010e7983 */ /* 0x000f680000300800 */
[----:B------:R-:W5:Y:S04]  /*80f60*/  LDL.LU R15, [R1+0x20c] ;  /* 0x00020c00010f7983 */ /* 0x000f680000300800 */
[----:B------:R-:W5:Y:S04]  /*80f70*/  LDL.LU R241, [R1+0x20] ;  /* 0x0000200001f17983 */ /* 0x000f680000300800 */
[----:B------:R-:W5:Y:S01]  /*80f80*/  LDL.LU R244, [R1+0x30] ;  /* 0x0000300001f47983 */ /* 0x000f620000300800 */
[----:B--2---:R-:W-:-:S04]  /*80f90*/  ISETP.GE.AND P0, PT, R237, c[0x0][0x178], PT ;  /* 0x00005e00ed007a0c */ /* 0x004fc80003f06270 */
[----:B------:R-:W-:Y:S01]  /*80fa0*/  ISETP.LT.AND P3, PT, R59, c[0x0][0x17c], !P0 ;  /* 0x00005f003b007a0c */ /* 0x000fe20004761270 */
[----:B---3--:R1:W-:Y:S02]  /*80fb0*/  STS.128 [R2+0x200], R24 ;  /* 0x0002001802007388 */ /* 0x0083e40000000c00 */
[----:B-1----:R-:W-:Y:S01]  /*80fc0*/  MOV R24, R169 ;  /* 0x000000a900187202 */ /* 0x002fe20000000f00 */
[----:B------:R-:W-:Y:S02]  /*80fd0*/  IMAD.MOV.U32 R25, RZ, RZ, R165 ;  /* 0x000000ffff197224 */ /* 0x000fe400078e00a5 */
[----:B------:R-:W-:Y:S02]  /*80fe0*/  IMAD.MOV.U32 R26, RZ, RZ, R161 ;  /* 0x000000ffff1a7224 */ /* 0x000fe400078e00a1 */
[----:B------:R-:W-:-:S05]  /*80ff0*/  IMAD.MOV.U32 R27, RZ, RZ, R57 ;  /* 0x000000ffff1b7224 */ /* 0x000fca00078e0039 */
[----:B------:R1:W-:Y:S02]  /*81000*/  STS.128 [R2+0x700], R24 ;  /* 0x0007001802007388 */ /* 0x0003e40000000c00 */
[----:B-1----:R-:W-:Y:S02]  /*81010*/  IMAD R25, R59, c[0x0][0x198], RZ ;  /* 0x000066003b197a24 */ /* 0x002fe400078e02ff */
[----:B------:R-:W2:Y:S04]  /*81020*/  LDL.LU R59, [R1+0x1958] ;  /* 0x00195800013b7983 */ /* 0x000ea80000300800 */
[----:B------:R-:W3:Y:S01]  /*81030*/  LDL.LU R238, [R1+0x34] ;  /* 0x0000340001ee7983 */ /* 0x000ee20000300800 */
[----:B------:R-:W-:-:S03]  /*81040*/  IMAD.MOV.U32 R57, RZ, RZ, R167 ;  /* 0x000000ffff397224 */ /* 0x000fc600078e00a7 */
[----:B------:R1:W-:Y:S04]  /*81050*/  STS.128 [R2+0x480], R116 ;  /* 0x0004807402007388 */ /* 0x0003e80000000c00 */
[----:B----4-:R-:W-:Y:S04]  /*81060*/  STS.128 [R2+0x400], R216 ;  /* 0x000400d802007388 */ /* 0x010fe80000000c00 */
[----:B------:R-:W-:Y:S04]  /*81070*/  STS.128 [R2+0x80], R220 ;  /* 0x000080dc02007388 */ /* 0x000fe80000000c00 */
[----:B------:R-:W-:Y:S04]  /*81080*/  STS.128 [R2+0x100], R120 ;  /* 0x0001007802007388 */ /* 0x000fe80000000c00 */
[----:B-----5:R4:W-:Y:S01]  /*81090*/  STS.128 [R2+0x680], R12 ;  /* 0x0006800c02007388 */ /* 0x0209e20000000c00 */
[----:B-1----:R-:W-:-:S02]  /*810a0*/  IMAD.MOV.U32 R119, RZ, RZ, R56 ;  /* 0x000000ffff777224 */ /* 0x002fc400078e0038 */
[----:B------:R-:W-:Y:S01]  /*810b0*/  IMAD.MOV.U32 R116, RZ, RZ, R168 ;  /* 0x000000ffff747224 */ /* 0x000fe200078e00a8 */
[----:B------:R-:W-:Y:S01]  /*810c0*/  STS.128 [R2+0x500], R124 ;  /* 0x0005007c02007388 */ /* 0x000fe20000000c00 */
[----:B------:R-:W-:Y:S02]  /*810d0*/  IMAD.MOV.U32 R117, RZ, RZ, R164 ;  /* 0x000000ffff757224 */ /* 0x000fe400078e00a4 */
[----:B------:R-:W-:Y:S01]  /*810e0*/  IMAD.MOV.U32 R118, RZ, RZ, R160 ;  /* 0x000000ffff767224 */ /* 0x000fe200078e00a0 */
[----:B------:R-:W-:Y:S01]  /*810f0*/  STS.128 [R2+0x180], R232 ;  /* 0x000180e802007388 */ /* 0x000fe20000000c00 */
[----:B------:R-:W-:-:S03]  /*81100*/  IMAD.MOV.U32 R56, RZ, RZ, R171 ;  /* 0x000000ffff387224 */ /* 0x000fc600078e00ab */
[----:B------:R1:W-:Y:S01]  /*81110*/  STS.128 [R2+0x600], R28 ;  /* 0x0006001c02007388 */ /* 0x0003e20000000c00 */
[----:B----4-:R-:W-:Y:S01]  /*81120*/  IMAD.MOV.U32 R15, RZ, RZ, R58 ;  /* 0x000000ffff0f7224 */ /* 0x010fe200078e003a */
[----:B------:R-:W-:Y:S01]  /*81130*/  MOV R14, R162 ;  /* 0x000000a2000e7202 */ /* 0x000fe20000000f00 */
[----:B------:R-:W-:Y:S01]  /*81140*/  IMAD.MOV.U32 R12, RZ, RZ, R170 ;  /* 0x000000ffff0c7224 */ /* 0x000fe200078e00aa */
[----:B------:R-:W-:Y:S01]  /*81150*/  STS.128 [R2+0x280], R32 ;  /* 0x0002802002007388 */ /* 0x000fe20000000c00 */
[----:B------:R-:W-:Y:S02]  /*81160*/  IMAD.MOV.U32 R13, RZ, RZ, R166 ;  /* 0x000000ffff0d7224 */ /* 0x000fe400078e00a6 */
[----:B------:R-:W-:Y:S01]  /*81170*/  IMAD.MOV.U32 R58, RZ, RZ, R163 ;  /* 0x000000ffff3a7224 */ /* 0x000fe200078e00a3 */
[----:B------:R-:W-:Y:S04]  /*81180*/  STS.128 [R2+0x300], R116 ;  /* 0x0003007402007388 */ /* 0x000fe80000000c00 */
[----:B------:R4:W-:Y:S01]  /*81190*/  STS.128 [R2+0x380], R12 ;  /* 0x0003800c02007388 */ /* 0x0009e20000000c00 */
[----:B-1----:R-:W-:-:S03]  /*811a0*/  IMAD R29, R237, c[0x0][0x194], RZ ;  /* 0x00006500ed1d7a24 */ /* 0x002fc600078e02ff */
[----:B------:R-:W5:Y:S04]  /*811b0*/  LDL.LU R246, [R1+0x38] ;  /* 0x0000380001f67983 */ /* 0x000f680000300800 */
[----:B------:R-:W5:Y:S04]  /*811c0*/  LDL.LU R242, [R1+0x3c] ;  /* 0x00003c0001f27983 */ /* 0x000f680000300800 */
[----:B------:R-:W5:Y:S01]  /*811d0*/  LDL.LU R237, [R1+0x40] ;  /* 0x0000400001ed7983 */ /* 0x000f620000300800 */
[----:B------:R-:W-:Y:S02]  /*811e0*/  LEA R28, P4, R29, c[0x0][0x170], 0x2 ;  /* 0x00005c001d1c7a11 */ /* 0x000fe400078810ff */
[C---:B------:R-:W-:Y:S01]  /*811f0*/  ISETP.LT.AND P1, PT, R3.reuse, c[0x0][0x17c], !P0 ;  /* 0x00005f0003007a0c */ /* 0x040fe20004721270 */
[----:B------:R-:W5:Y:S01]  /*81200*/  LDL.LU R245, [R1+0x10] ;  /* 0x0000100001f57983 */ /* 0x000f620000300800 */
[----:B------:R-:W-:Y:S01]  /*81210*/  IMAD R3, R3, c[0x0][0x198], RZ ;  /* 0x0000660003037a24 */ /* 0x000fe200078e02ff */
[C---:B------:R-:W-:Y:S01]  /*81220*/  ISETP.LT.AND P2, PT, R252.reuse, c[0x0][0x17c], !P0 ;  /* 0x00005f00fc007a0c */ /* 0x040fe20004741270 */
[----:B------:R-:W-:Y:S01]  /*81230*/  IMAD R252, R252, c[0x0][0x198], RZ ;  /* 0x00006600fcfc7a24 */ /* 0x000fe200078e02ff */
[----:B------:R-:W-:-:S02]  /*81240*/  LEA.HI.X.SX32 R29, R29, c[0x0][0x174], 0x2, P4 ;  /* 0x00005d001d1d7a11 */ /* 0x000fc400020f16ff */
[-C--:B------:R-:W-:Y:S02]  /*81250*/  LEA R24, P4, R25, R28.reuse, 0x2 ;  /* 0x0000001c19187211 */ /* 0x080fe400078810ff */
[-C--:B------:R-:W-:Y:S02]  /*81260*/  LEA R26, P5, R3, R28.reuse, 0x2 ;  /* 0x0000001c031a7211 */ /* 0x080fe400078a10ff */
[-C--:B------:R-:W-:Y:S02]  /*81270*/  LEA.HI.X.SX32 R25, R25, R29.reuse, 0x2, P4 ;  /* 0x0000001d19197211 */ /* 0x080fe400020f16ff */
[----:B------:R-:W-:Y:S01]  /*81280*/  LEA.HI.X.SX32 R27, R3, R29, 0x2, P5 ;  /* 0x0000001d031b7211 */ /* 0x000fe200028f16ff */
[----:B----4-:R-:W-:Y:S01]  /*81290*/  IMAD R12, R244, c[0x0][0x198], RZ ;  /* 0x00006600f40c7a24 */ /* 0x010fe200078e02ff */
[----:B--2---:R1:W-:Y:S04]  /*812a0*/  STS.128 [R2+0x780], R56 ;  /* 0x0007803802007388 */ /* 0x0043e80000000c00 */
[----:B------:R-:W-:Y:S01]  /*812b0*/  BAR.SYNC.DEFER_BLOCKING 0x0 ;  /* 0x0000000000007b1d */ /* 0x000fe20000010000 */
[----:B---3--:R-:W-:Y:S01]  /*812c0*/  IMAD R13, R238, c[0x0][0x198], RZ ;  /* 0x00006600ee0d7a24 */ /* 0x008fe200078e02ff */
[----:B-1----:R-:W-:-:S04]  /*812d0*/  LEA R2, P4, R252, R28, 0x2 ;  /* 0x0000001cfc027211 */ /* 0x002fc800078810ff */
[----:B------:R-:W-:Y:S02]  /*812e0*/  LEA.HI.X.SX32 R3, R252, R29, 0x2, P4 ;  /* 0x0000001dfc037211 */ /* 0x000fe400020f16ff */
[----:B------:R-:W-:Y:S01]  /*812f0*/  ISETP.LT.AND P4, PT, R244, c[0x0][0x17c], !P0 ;  /* 0x00005f00f4007a0c */ /* 0x000fe20004781270 */
[----:B------:R1:W-:Y:S01]  /*81300*/  @P3 STG.E [R24.64], R241 ;  /* 0x000000f118003986 */ /* 0x0003e2000c10190c */
[----:B------:R-:W-:-:S03]  /*81310*/  ISETP.LT.AND P3, PT, R238, c[0x0][0x17c], !P0 ;  /* 0x00005f00ee007a0c */ /* 0x000fc60004761270 */
[----:B------:R-:W-:Y:S04]  /*81320*/  LDS.128 R56, [R236+0x1000] ;  /* 0x00100000ec387984 */ /* 0x000fe80000000c00 */
[----:B-1----:R-:W2:Y:S04]  /*81330*/  LDL.LU R241, [R1+0x44] ;  /* 0x0000440001f17983 */ /* 0x002ea80000300800 */
[----:B------:R-:W3:Y:S04]  /*81340*/  LDL.LU R244, [R1+0x4c] ;  /* 0x00004c0001f47983 */ /* 0x000ee80000300800 */
[----:B------:R-:W4:Y:S04]  /*81350*/  LDL.LU R238, [R1+0x50] ;  /* 0x0000500001ee7983 */ /* 0x000f280000300800 */
[----:B------:R-:W-:Y:S04]  /*81360*/  @P1 STG.E [R26.64], R228 ;  /* 0x000000e41a001986 */ /* 0x000fe8000c10190c */
[----:B------:R1:W-:Y:S01]  /*81370*/  @P2 STG.E [R2.64], R92 ;  /* 0x0000005c02002986 */ /* 0x0003e2000c10190c */
[C---:B-----5:R-:W-:Y:S01]  /*81380*/  ISETP.LT.AND P1, PT, R246.reuse, c[0x0][0x17c], !P0 ;  /* 0x00005f00f6007a0c */ /* 0x060fe20004721270 */
[----:B------:R-:W-:-:S02]  /*81390*/  IMAD R15, R246, c[0x0][0x198], RZ ;  /* 0x00006600f60f7a24 */ /* 0x000fc400078e02ff */
[----:B------:R-:W-:Y:S01]  /*813a0*/  IMAD R24, R242, c[0x0][0x198], RZ ;  /* 0x00006600f2187a24 */ /* 0x000fe200078e02ff */
[----:B------:R-:W5:Y:S01]  /*813b0*/  LDL.LU R246, [R1+0x54] ;  /* 0x0000540001f67983 */ /* 0x000f620000300800 */
[----:B-1----:R-:W-:-:S04]  /*813c0*/  LEA R2, P2, R12, R28, 0x2 ;  /* 0x0000001c0c027211 */ /* 0x002fc800078410ff */
[-C--:B------:R-:W-:Y:S02]  /*813d0*/  LEA.HI.X.SX32 R3, R12, R29.reuse, 0x2, P2 ;  /* 0x0000001d0c037211 */ /* 0x080fe400010f16ff */
[-C--:B------:R-:W-:Y:S02]  /*813e0*/  LEA R12, P6, R13, R28.reuse, 0x2 ;  /* 0x0000001c0d0c7211 */ /* 0x080fe400078c10ff */
[----:B------:R-:W-:Y:S01]  /*813f0*/  ISETP.LT.AND P2, PT, R242, c[0x0][0x17c], !P0 ;  /* 0x00005f00f2007a0c */ /* 0x000fe20004741270 */
[----:B------:R-:W-:Y:S01]  /*81400*/  IMAD R25, R237, c[0x0][0x198], RZ ;  /* 0x00006600ed197a24 */ /* 0x000fe200078e02ff */
[----:B------:R-:W5:Y:S01]  /*81410*/  LDL.LU R242, [R1] ;  /* 0x0000000001f27983 */ /* 0x000f620000300800 */
[----:B------:R-:W-:Y:S02]  /*81420*/  LEA.HI.X.SX32 R13, R13, R29, 0x2, P6 ;  /* 0x0000001d0d0d7211 */ /* 0x000fe400030f16ff */
[----:B------:R-:W-:Y:S02]  /*81430*/  ISETP.LT.AND P6, PT, R237, c[0x0][0x17c], !P0 ;  /* 0x00005f00ed007a0c */ /* 0x000fe400047c1270 */
[----:B------:R-:W5:Y:S04]  /*81440*/  LDL.LU R237, [R1+0x58] ;  /* 0x0000580001ed7983 */ /* 0x000f680000300800 */
[----:B------:R1:W-:Y:S01]  /*81450*/  @P4 STG.E [R2.64], R88 ;  /* 0x0000005802004986 */ /* 0x0003e2000c10190c */
[----:B------:R-:W-:-:S03]  /*81460*/  LEA R14, P4, R24, R28, 0x2 ;  /* 0x0000001c180e7211 */ /* 0x000fc600078810ff */
[----:B------:R1:W-:Y:S02]  /*81470*/  @P3 STG.E [R12.64], R245 ;  /* 0x000000f50c003986 */ /* 0x0003e4000c10190c */
[CC--:B-1----:R-:W-:Y:S02]  /*81480*/  LEA R2, P5, R15.reuse, R28.reuse, 0x2 ;  /* 0x0000001c0f027211 */ /* 0x0c2fe400078a10ff */
[----:B------:R-:W5:Y:S02]  /*81490*/  LDL.LU R245, [R1+0x5c] ;  /* 0x00005c0001f57983 */ /* 0x000f640000300800 */
[-C--:B------:R-:W-:Y:S02]  /*814a0*/  LEA.HI.X.SX32 R3, R15, R29.reuse, 0x2, P5 ;  /* 0x0000001d0f037211 */ /* 0x080fe400028f16ff */
[-C--:B------:R-:W-:Y:S02]  /*814b0*/  LEA.HI.X.SX32 R15, R24, R29.reuse, 0x2, P4 ;  /* 0x0000001d180f7211 */ /* 0x080fe400020f16ff */
[C---:B------:R-:W-:Y:S01]  /*814c0*/  LEA R12, P3, R25.reuse, R28, 0x2 ;  /* 0x0000001c190c7211 */ /* 0x040fe200078610ff */
[----:B------:R1:W-:Y:S03]  /*814d0*/  @P1 STG.E [R2.64], R224 ;  /* 0x000000e002001986 */ /* 0x0003e6000c10190c */
[----:B------:R-:W-:Y:S01]  /*814e0*/  LEA.HI.X.SX32 R13, R25, R29, 0x2, P3 ;  /* 0x0000001d190d7211 */ /* 0x000fe200018f16ff */
[----:B------:R1:W-:Y:S01]  /*814f0*/  @P2 STG.E [R14.64], R76 ;  /* 0x0000004c0e002986 */ /* 0x0003e2000c10190c */
[C---:B--2---:R-:W-:Y:S01]  /*81500*/  ISETP.LT.AND P4, PT, R241.reuse, c[0x0][0x17c], !P0 ;  /* 0x00005f00f1007a0c */ /* 0x044fe20004781270 */
[----:B-1----:R-:W-:-:S02]  /*81510*/  IMAD R3, R241, c[0x0][0x198], RZ ;  /* 0x00006600f1037a24 */ /* 0x002fc400078e02ff */
[----:B------:R-:W2:Y:S01]  /*81520*/  LDL.LU R241, [R1+0x60] ;  /* 0x0000600001f17983 */ /* 0x000ea20000300800 */
[C---:B---3--:R-:W-:Y:S01]  /*81530*/  ISETP.LT.AND P3, PT, R244.reuse, c[0x0][0x17c], !P0 ;  /* 0x00005f00f4007a0c */ /* 0x048fe20004761270 */
[----:B------:R-:W-:Y:S02]  /*81540*/  IMAD R15, R244, c[0x0][0x198], RZ ;  /* 0x00006600f40f7a24 */ /* 0x000fe400078e02ff */
[----:B------:R-:W3:Y:S01]  /*81550*/  LDL.LU R244, [R1+0x64] ;  /* 0x0000640001f47983 */ /* 0x000ee20000300800 */
[C---:B----4-:R-:W-:Y:S01]  /*81560*/  ISETP.LT.AND P1, PT, R238.reuse, c[0x0][0x17c], !P0 ;  /* 0x00005f00ee007a0c */ /* 0x050fe20004721270 */
[----:B------:R-:W-:Y:S02]  /*81570*/  IMAD R24, R238, c[0x0][0x198], RZ ;  /* 0x00006600ee187a24 */ /* 0x000fe400078e02ff */
[----:B------:R-:W4:Y:S01]  /*81580*/  LDL.LU R238, [R1+0x68] ;  /* 0x0000680001ee7983 */ /* 0x000f220000300800 */
[----:B------:R-:W-:-:S03]  /*81590*/  LEA R2, P2, R3, R28, 0x2 ;  /* 0x0000001c03027211 */ /* 0x000fc600078410ff */
[----:B------:R1:W-:Y:S01]  /*815a0*/  @P6 STG.E [R12.64], R72 ;  /* 0x000000480c006986 */ /* 0x0003e2000c10190c */
[----:B------:R-:W-:Y:S02]  /*815b0*/  LEA.HI.X.SX32 R3, R3, R29, 0x2, P2 ;  /* 0x0000001d03037211 */ /* 0x000fe400010f16ff */
[----:B-1----:R-:W-:-:S04]  /*815c0*/  LEA R12, P5, R15, R28, 0x2 ;  /* 0x0000001c0f0c7211 */ /* 0x002fc800078a10ff */
[----:B------:R-:W-:Y:S01]  /*815d0*/  LEA.HI.X.SX32 R13, R15, R29, 0x2, P5 ;  /* 0x0000001d0f0d7211 */ /* 0x000fe200028f16ff */
[----:B-----5:R-:W-:Y:S01]  /*815e0*/  IMAD R25, R246, c[0x0][0x198], RZ ;  /* 0x00006600f6197a24 */ /* 0x020fe200078e02ff */
[----:B------:R-:W-:Y:S02]  /*815f0*/  LEA R14, P6, R24, R28, 0x2 ;  /* 0x0000001c180e7211 */ /* 0x000fe400078c10ff */
[----:B------:R-:W-:Y:S01]  /*81600*/  ISETP.LT.AND P2, PT, R246, c[0x0][0x17c], !P0 ;  /* 0x00005f00f6007a0c */ /* 0x000fe20004741270 */
[----:B------:R-:W-:Y:S04]  /*81610*/  @P4 STG.E [R2.64], R242 ;  /* 0x000000f202004986 */ /* 0x000fe8000c10190c */
[----:B------:R1:W-:Y:S01]  /*81620*/  @P3 STG.E [R12.64], R64 ;  /* 0x000000400c003986 */ /* 0x0003e2000c10190c */
[----:B------:R-:W-:-:S02]  /*81630*/  ISETP.LT.AND P5, PT, R237, c[0x0][0x17c], !P0 ;  /* 0x00005f00ed007a0c */ /* 0x000fc400047a1270 */
[----:B------:R-:W-:Y:S01]  /*81640*/  LEA.HI.X.SX32 R15, R24, R29, 0x2, P6 ;  /* 0x0000001d180f7211 */ /* 0x000fe200030f16ff */
[----:B-1----:R-:W-:Y:S02]  /*81650*/  IMAD R12, R237, c[0x0][0x198], RZ ;  /* 0x00006600ed0c7a24 */ /* 0x002fe400078e02ff */
[----:B------:R-:W5:Y:S01]  /*81660*/  LDL.LU R237, [R1+0x6c] ;  /* 0x00006c0001ed7983 */ /* 0x000f620000300800 */
[----:B------:R-:W-:-:S03]  /*81670*/  LEA R2, P4, R25, R28, 0x2 ;  /* 0x0000001c19027211 */ /* 0x000fc600078810ff */
[----:B------:R-:W5:Y:S01]  /*81680*/  LDL.LU R246, [R1+0x70] ;  /* 0x0000700001f67983 */ /* 0x000f620000300800 */
[----:B------:R-:W-:-:S03]  /*81690*/  LEA.HI.X.SX32 R3, R25, R29, 0x2, P4 ;  /* 0x0000001d19037211 */ /* 0x000fc600020f16ff */
[----:B------:R-:W5:Y:S01]  /*816a0*/  LDL.LU R242, [R1+0x24] ;  /* 0x0000240001f27983 */ /* 0x000f620000300800 */
[----:B------:R-:W-:-:S03]  /*816b0*/  IMAD R13, R245, c[0x0][0x198], RZ ;  /* 0x00006600f50d7a24 */ /* 0x000fc600078e02ff */
[----:B------:R-:W-:Y:S01]  /*816c0*/  @P1 STG.E [R14.64], R52 ;  /* 0x000000340e001986 */ /* 0x000fe2000c10190c */
[----:B------:R-:W-:-:S03]  /*816d0*/  ISETP.LT.AND P1, PT, R245, c[0x0][0x17c], !P0 ;  /* 0x00005f00f5007a0c */ /* 0x000fc60004721270 */
[----:B------:R-:W5:Y:S04]  /*816e0*/  LDL.LU R245, [R1+0x74] ;  /* 0x0000740001f57983 */ /* 0x000f680000300800 */
[----:B------:R1:W-:Y:S02]  /*816f0*/  @P2 STG.E [R2.64], R48 ;  /* 0x0000003002002986 */ /* 0x0003e4000c10190c */
[----:B-1----:R-:W-:-:S04]  /*81700*/  LEA R2, P3, R12, R28, 0x2 ;  /* 0x0000001c0c027211 */ /* 0x002fc800078610ff */
[----:B------:R-:W-:Y:S02]  /*81710*/  LEA.HI.X.SX32 R3, R12, R29, 0x2, P3 ;  /* 0x0000001d0c037211 */ /* 0x000fe400018f16ff */
[----:B------:R-:W-:-:S04]  /*81720*/  LEA R12, P4, R13, R28, 0x2 ;  /* 0x0000001c0d0c7211 */ /* 0x000fc800078810ff */
[----:B------:R-:W-:Y:S02]  /*81730*/  LEA.HI.X.SX32 R13, R13, R29, 0x2, P4 ;  /* 0x0000001d0d0d7211 */ /* 0x000fe400020f16ff */
[C---:B--2---:R-:W-:Y:S01]  /*81740*/  ISETP.LT.AND P2, PT, R241.reuse, c[0x0][0x17c], !P0 ;  /* 0x00005f00f1007a0c */ /* 0x044fe20004741270 */
[----:B------:R-:W-:Y:S02]  /*81750*/  IMAD R15, R241, c[0x0][0x198], RZ ;  /* 0x00006600f10f7a24 */ /* 0x000fe400078e02ff */
[----:B------:R-:W2:Y:S01]  /*81760*/  LDL.LU R241, [R1+0x78] ;  /* 0x0000780001f17983 */ /* 0x000ea20000300800 */
[C---:B---3--:R-:W-:Y:S01]  /*81770*/  ISETP.LT.AND P3, PT, R244.reuse, c[0x0][0x17c], !P0 ;  /* 0x00005f00f4007a0c */ /* 0x048fe20004761270 */
[----:B------:R-:W-:Y:S02]  /*81780*/  IMAD R24, R244, c[0x0][0x198], RZ ;  /* 0x00006600f4187a24 */ /* 0x000fe400078e02ff */
[----:B------:R-:W3:Y:S01]  /*81790*/  LDL.LU R244, [R1+0x7c] ;  /* 0x00007c0001f47983 */ /* 0x000ee20000300800 */
[C---:B----4-:R-:W-:Y:S01]  /*817a0*/  ISETP.LT.AND P4, PT, R238.reuse, c[0x0][0x17c], !P0 ;  /* 0x00005f00ee007a0c */ /* 0x050fe20004781270 */
[----:B------:R-:W-:-:S02]  /*817b0*/  IMAD R25, R238, c[0x0][0x198], RZ ;  /* 0x00006600ee197a24 */ /* 0x000fc400078e02ff */
[----:B------:R-:W4:Y:S04]  /*817c0*/  LDL.LU R243, [R1+0x14] ;  /* 0x0000140001f37983 */ /* 0x000f280000300800 */
[----:B------:R-:W4:Y:S04]  /*817d0*/  LDL.LU R238, [R1+0x80] ;  /* 0x0000800001ee7983 */ /* 0x000f280000300800 */
[----:B------:R1:W-:Y:S01]  /*817e0*/  @P5 STG.E [R2.64], R248 ;  /* 0x000000f802005986 */ /* 0x0003e2000c10190c */
[----:B------:R-:W-:-:S03]  /*817f0*/  LEA R14, P5, R24, R28, 0x2 ;  /* 0x0000001c180e7211 */ /* 0x000fc600078a10ff */
[----:B------:R1:W-:Y:S02]  /*81800*/  @P1 STG.E [R12.64], R40 ;  /* 0x000000280c001986 */ /* 0x0003e4000c10190c */
[----:B-1----:R-:W-:-:S04]  /*81810*/  LEA R2, P6, R15, R28, 0x2 ;  /* 0x0000001c0f027211 */ /* 0x002fc800078c10ff */
[-C--:B------:R-:W-:Y:S02]  /*81820*/  LEA.HI.X.SX32 R3, R15, R29.reuse, 0x2, P6 ;  /* 0x0000001d0f037211 */ /* 0x080fe400030f16ff */
[-C--:B------:R-:W-:Y:S02]  /*81830*/  LEA.HI.X.SX32 R15, R24, R29.reuse, 0x2, P5 ;  /* 0x0000001d180f7211 */ /* 0x080fe400028f16ff */
[C---:B------:R-:W-:Y:S01]  /*81840*/  LEA R12, P1, R25.reuse, R28, 0x2 ;  /* 0x0000001c190c7211 */ /* 0x040fe200078210ff */
[----:B------:R1:W-:Y:S03]  /*81850*/  @P2 STG.E [R2.64], R36 ;  /* 0x0000002402002986 */ /* 0x0003e6000c10190c */
[----:B------:R-:W-:Y:S01]  /*81860*/  LEA.HI.X.SX32 R13, R25, R29, 0x2, P1 ;  /* 0x0000001d190d7211 */ /* 0x000fe200008f16ff */
[----:B------:R5:W-:Y:S02]  /*81870*/  @P3 STG.E [R14.64], R4 ;  /* 0x000000040e003986 */ /* 0x000be4000c10190c */
[C---:B-----5:R-:W-:Y:S01]  /*81880*/  ISETP.LT.AND P5, PT, R237.reuse, c[0x0][0x17c], !P0 ;  /* 0x00005f00ed007a0c */ /* 0x060fe200047a1270 */
[----:B-1----:R-:W-:-:S02]  /*81890*/  IMAD R3, R237, c[0x0][0x198], RZ ;  /* 0x00006600ed037a24 */ /* 0x002fc400078e02ff */
[----:B------:R-:W5:Y:S01]  /*818a0*/  LDL.LU R237, [R1+0x84] ;  /* 0x0000840001ed7983 */ /* 0x000f620000300800 */
[C---:B------:R-:W-:Y:S01]  /*818b0*/  ISETP.LT.AND P3, PT, R246.reuse, c[0x0][0x17c], !P0 ;  /* 0x00005f00f6007a0c */ /* 0x040fe20004761270 */
[----:B------:R-:W-:Y:S02]  /*818c0*/  IMAD R4, R246, c[0x0][0x198], RZ ;  /* 0x00006600f6047a24 */ /* 0x000fe400078e02ff */
[----:B------:R-:W5:Y:S04]  /*818d0*/  LDL.LU R246, [R1+0x88] ;  /* 0x0000880001f67983 */ /* 0x000f680000300800 */
[----:B------:R1:W-:Y:S01]  /*818e0*/  @P4 STG.E [R12.64], R242 ;  /* 0x000000f20c004986 */ /* 0x0003e2000c10190c */
[-C--:B------:R-:W-:Y:S01]  /*818f0*/  LEA R2, P2, R3, R28.reuse, 0x2 ;  /* 0x0000001c03027211 */ /* 0x080fe200078410ff */
[C---:B------:R-:W-:Y:S01]  /*81900*/  IMAD R15, R245.reuse, c[0x0][0x198], RZ ;  /* 0x00006600f50f7a24 */ /* 0x040fe200078e02ff */
[----:B------:R-:W-:Y:S01]  /*81910*/  ISETP.LT.AND P1, PT, R245, c[0x0][0x17c], !P0 ;  /* 0x00005f00f5007a0c */ /* 0x000fe20004721270 */
[----:B-1----:R-:W5:Y:S01]  /*81920*/  LDL.LU R242, [R1+0x8c] ;  /* 0x00008c0001f27983 */ /* 0x002f620000300800 */
[----:B------:R-:W-:-:S02]  /*81930*/  LEA R12, P4, R4, R28, 0x2 ;  /* 0x0000001c040c7211 */ /* 0x000fc400078810ff */
[----:B------:R-:W-:Y:S01]  /*81940*/  LEA R14, P6, R15, R28, 0x2 ;  /* 0x0000001c0f0e7211 */ /* 0x000fe200078c10ff */
[----:B------:R-:W5:Y:S01]  /*81950*/  LDL.LU R245, [R1+0x4] ;  /* 0x0000040001f57983 */ /* 0x000f620000300800 */
[-C--:B------:R-:W-:Y:S02]  /*81960*/  LEA.HI.X.SX32 R3, R3, R29.reuse, 0x2, P2 ;  /* 0x0000001d03037211 */ /* 0x080fe400010f16ff */
[-C--:B------:R-:W-:Y:S02]  /*81970*/  LEA.HI.X.SX32 R13, R4, R29.reuse, 0x2, P4 ;  /* 0x0000001d040d7211 */ /* 0x080fe400020f16ff */
[----:B------:R-:W-:Y:S01]  /*81980*/  LEA.HI.X.SX32 R15, R15, R29, 0x2, P6 ;  /* 0x0000001d0f0f7211 */ /* 0x000fe200030f16ff */
[----:B------:R-:W-:Y:S04]  /*81990*/  @P5 STG.E [R2.64], R229 ;  /* 0x000000e502005986 */ /* 0x000fe8000c10190c */
[----:B------:R1:W-:Y:S04]  /*819a0*/  @P3 STG.E [R12.64], R93 ;  /* 0x0000005d0c003986 */ /* 0x0003e8000c10190c */
[----:B------:R-:W-:Y:S01]  /*819b0*/  @P1 STG.E [R14.64], R89 ;  /* 0x000000590e001986 */ /* 0x000fe2000c10190c */
[C---:B--2---:R-:W-:Y:S01]  /*819c0*/  ISETP.LT.AND P2, PT, R241.reuse, c[0x0][0x17c], !P0 ;  /* 0x00005f00f1007a0c */ /* 0x044fe20004741270 */
[----:B------:R-:W-:-:S02]  /*819d0*/  IMAD R24, R241, c[0x0][0x198], RZ ;  /* 0x00006600f1187a24 */ /* 0x000fc400078e02ff */
[----:B------:R-:W2:Y:S01]  /*819e0*/  LDL.LU R241, [R1+0x90] ;  /* 0x0000900001f17983 */ /* 0x000ea20000300800 */
[C---:B---3--:R-:W-:Y:S01]  /*819f0*/  ISETP.LT.AND P5, PT, R244.reuse, c[0x0][0x17c], !P0 ;  /* 0x00005f00f4007a0c */ /* 0x048fe200047a1270 */
[----:B------:R-:W-:Y:S02]  /*81a00*/  IMAD R4, R244, c[0x0][0x198], RZ ;  /* 0x00006600f4047a24 */ /* 0x000fe400078e02ff */
[----:B------:R-:W3:Y:S01]  /*81a10*/  LDL.LU R244, [R1+0x94] ;  /* 0x0000940001f47983 */ /* 0x000ee20000300800 */
[C---:B----4-:R-:W-:Y:S01]  /*81a20*/  ISETP.LT.AND P1, PT, R238.reuse, c[0x0][0x17c], !P0 ;  /* 0x00005f00ee007a0c */ /* 0x050fe20004721270 */
[----:B-1----:R-:W-:Y:S02]  /*81a30*/  IMAD R13, R238, c[0x0][0x198], RZ ;  /* 0x00006600ee0d7a24 */ /* 0x002fe400078e02ff */
[----:B------:R-:W4:Y:S01]  /*81a40*/  LDL.LU R238, [R1+0x98] ;  /* 0x0000980001ee7983 */ /* 0x000f220000300800 */
[----:B------:R-:W-:-:S04]  /*81a50*/  LEA R2, P4, R24, R28, 0x2 ;  /* 0x0000001c18027211 */ /* 0x000fc800078810ff */
[----:B------:R-:W-:-:S05]  /*81a60*/  LEA.HI.X.SX32 R3, R24, R29, 0x2, P4 ;  /* 0x0000001d18037211 */ /* 0x000fca00020f16ff */
[----:B------:R1:W-:Y:S01]  /*81a70*/  @P2 STG.E [R2.64], R243 ;  /* 0x000000f302002986 */ /* 0x0003e2000c10190c */
[-C--:B------:R-:W-:Y:S02]  /*81a80*/  LEA R12, P4, R13, R28.reuse, 0x2 ;  /* 0x0000001c0d0c7211 */ /* 0x080fe400078810ff */
[----:B-1----:R-:W-:-:S04]  /*81a90*/  LEA R2, P3, R4, R28, 0x2 ;  /* 0x0000001c04027211 */ /* 0x002fc800078610ff */
[-C--:B------:R-:W-:Y:S02]  /*81aa0*/  LEA.HI.X.SX32 R3, R4, R29.reuse, 0x2, P3 ;  /* 0x0000001d04037211 */ /* 0x080fe400018f16ff */
[----:B------:R-:W-:-:S03]  /*81ab0*/  LEA.HI.X.SX32 R13, R13, R29, 0x2, P4 ;  /* 0x0000001d0d0d7211 */ /* 0x000fc600020f16ff */
[----:B------:R1:W-:Y:S01]  /*81ac0*/  @P5 STG.E [R2.64], R225 ;  /* 0x000000e102005986 */ /* 0x0003e2000c10190c */
[C---:B-----5:R-:W-:Y:S01]  /*81ad0*/  IMAD R4, R237.reuse, c[0x0][0x198], RZ ;  /* 0x00006600ed047a24 */ /* 0x060fe200078e02ff */
[----:B------:R-:W-:Y:S02]  /*81ae0*/  ISETP.LT.AND P2, PT, R237, c[0x0][0x17c], !P0 ;  /* 0x00005f00ed007a0c */ /* 0x000fe40004741270 */
[----:B------:R-:W5:Y:S01]  /*81af0*/  LDL.LU R237, [R1+0x9c] ;  /* 0x00009c0001ed7983 */ /* 0x000f620000300800 */
[C---:B------:R-:W-:Y:S01]  /*81b00*/  IMAD R15, R246.reuse, c[0x0][0x198], RZ ;  /* 0x00006600f60f7a24 */ /* 0x040fe200078e02ff */
[----:B------:R-:W-:Y:S02]  /*81b10*/  ISETP.LT.AND P3, PT, R246, c[0x0][0x17c], !P0 ;  /* 0x00005f00f6007a0c */ /* 0x000fe40004761270 */
[-C--:B-1----:R-:W-:Y:S02]  /*81b20*/  LEA R2, P6, R4, R28.reuse, 0x2 ;  /* 0x0000001c04027211 */ /* 0x082fe400078c10ff */
[----:B------:R-:W-:-:S02]  /*81b30*/  LEA R14, P5, R15, R28, 0x2 ;  /* 0x0000001c0f0e7211 */ /* 0x000fc400078a10ff */
[-C--:B------:R-:W-:Y:S02]  /*81b40*/  LEA.HI.X.SX32 R3, R4, R29.reuse, 0x2, P6 ;  /* 0x0000001d04037211 */ /* 0x080fe400030f16ff */
[----:B------:R-:W-:Y:S02]  /*81b50*/  LEA.HI.X.SX32 R15, R15, R29, 0x2, P5 ;  /* 0x0000001d0f0f7211 */ /* 0x000fe400028f16ff */
[C---:B------:R-:W-:Y:S01]  /*81b60*/  ISETP.LT.AND P4, PT, R242.reuse, c[0x0][0x17c], !P0 ;  /* 0x00005f00f2007a0c */ /* 0x040fe20004781270 */
[----:B------:R-:W-:Y:S02]  /*81b70*/  IMAD R24, R242, c[0x0][0x198], RZ ;  /* 0x00006600f2187a24 */ /* 0x000fe400078e02ff */
[----:B------:R-:W5:Y:S04]  /*81b80*/  LDL.LU R242, [R1+0xb0] ;  /* 0x0000b00001f27983 */ /* 0x000f680000300800 */
[----:B------:R1:W-:Y:S04]  /*81b90*/  @P1 STG.E [R12.64], R77 ;  /* 0x0000004d0c001986 */ /* 0x0003e8000c10190c */
[----:B------:R-:W-:Y:S04]  /*81ba0*/  @P2 STG.E [R2.64], R73 ;  /* 0x0000004902002986 */ /* 0x000fe8000c10190c */
[----:B------:R1:W-:Y:S02]  /*81bb0*/  @P3 STG.E [R14.64], R245 ;  /* 0x000000f50e003986 */ /* 0x0003e4000c10190c */
[----:B-1----:R-:W-:-:S02]  /*81bc0*/  LEA R12, P1, R24, R28, 0x2 ;  /* 0x0000001c180c7211 */ /* 0x002fc400078210ff */
[----:B------:R-:W5:Y:S02]  /*81bd0*/  LDL.LU R245, [R1+0xb4] ;  /* 0x0000b40001f57983 */ /* 0x000f640000300800 */
        /* <DEDUP_REMOVED lines=9> */
[----:B------:R-:W4:Y:S01]  /*81c70*/  LDL.LU R238, [R1+0xd0] ;  /* 0x0000d00001ee7983 */ /* 0x000f220000300800 */
[----:B------:R-:W-:-:S03]  /*81c80*/  LEA R2, P2, R3, R28, 0x2 ;  /* 0x0000001c03027211 */ /* 0x000fc600078410ff */
[----:B------:R1:W-:Y:S01]  /*81c90*/  @P4 STG.E [R12.64], R65 ;  /* 0x000000410c004986 */ /* 0x0003e2000c10190c */
[----:B------:R-:W-:Y:S02]  /*81ca0*/  LEA.HI.X.SX32 R3, R3, R29, 0x2, P2 ;  /* 0x0000001d03037211 */ /* 0x000fe400010f16ff */
[----:B------:R-:W-:-:S03]  /*81cb0*/  LEA R14, P6, R15, R28, 0x2 ;  /* 0x0000001c0f0e7211 */ /* 0x000fc600078c10ff */
[----:B------:R5:W-:Y:S01]  /*81cc0*/  @P5 STG.E [R2.64], R53 ;  /* 0x0000003502005986 */ /* 0x000be2000c10190c */
[----:B-1----:R-:W-:-:S04]  /*81cd0*/  LEA R12, P4, R4, R28, 0x2 ;  /* 0x0000001c040c7211 */ /* 0x002fc800078810ff */
[-C--:B------:R-:W-:Y:S02]  /*81ce0*/  LEA.HI.X.SX32 R13, R4, R29.reuse, 0x2, P4 ;  /* 0x0000001d040d7211 */ /* 0x080fe400020f16ff */
[----:B------:R-:W-:-:S03]  /*81cf0*/  LEA.HI.X.SX32 R15, R15, R29, 0x2, P6 ;  /* 0x0000001d0f0f7211 */ /* 0x000fc600030f16ff */
[----:B------:R-:W-:Y:S01]  /*81d00*/  @P3 STG.E [R12.64], R49 ;  /* 0x000000310c003986 */ /* 0x000fe2000c10190c */
[C---:B-----5:R-:W-:Y:S01]  /*81d10*/  IMAD R24, R237.reuse, c[0x0][0x198], RZ ;  /* 0x00006600ed187a24 */ /* 0x060fe200078e02ff */
[----:B------:R-:W-:Y:S02]  /*81d20*/  ISETP.LT.AND P2, PT, R237, c[0x0][0x17c], !P0 ;  /* 0x00005f00ed007a0c */ /* 0x000fe40004741270 */
[----:B------:R-:W5:Y:S02]  /*81d30*/  LDL.LU R237, [R1+0x28] ;  /* 0x0000280001ed7983 */ /* 0x000f640000300800 */
[C---:B------:R-:W-:Y:S02]  /*81d40*/  LEA R2, P4, R24.reuse, R28, 0x2 ;  /* 0x0000001c18027211 */ /* 0x040fe400078810ff */
[----:B------:R-:W5:Y:S02]  /*81d50*/  LDL.LU R246, [R1+0xd4] ;  /* 0x0000d40001f67983 */ /* 0x000f640000300800 */
[----:B------:R-:W-:-:S02]  /*81d60*/  LEA.HI.X.SX32 R3, R24, R29, 0x2, P4 ;  /* 0x0000001d18037211 */ /* 0x000fc400020f16ff */
[----:B------:R-:W-:Y:S01]  /*81d70*/  @P1 STG.E [R14.64], R249 ;  /* 0x000000f90e001986 */ /* 0x000fe2000c10190c */
[C---:B------:R-:W-:Y:S01]  /*81d80*/  ISETP.LT.AND P5, PT, R242.reuse, c[0x0][0x17c], !P0 ;  /* 0x00005f00f2007a0c */ /* 0x040fe200047a1270 */
[----:B------:R-:W-:Y:S02]  /*81d90*/  IMAD R4, R242, c[0x0][0x198], RZ ;  /* 0x00006600f2047a24 */ /* 0x000fe400078e02ff */
[----:B------:R-:W5:Y:S04]  /*81da0*/  LDL.LU R242, [R1+0xd8] ;  /* 0x0000d80001f27983 */ /* 0x000f680000300800 */
[----:B------:R1:W-:Y:S02]  /*81db0*/  @P2 STG.E [R2.64], R41 ;  /* 0x0000002902002986 */ /* 0x0003e4000c10190c */
[----:B-1----:R-:W-:-:S02]  /*81dc0*/  LEA R2, P3, R4, R28, 0x2 ;  /* 0x0000001c04027211 */ /* 0x002fc400078610ff */
[C---:B------:R-:W-:Y:S01]  /*81dd0*/  ISETP.LT.AND P1, PT, R245.reuse, c[0x0][0x17c], !P0 ;  /* 0x00005f00f5007a0c */ /* 0x040fe20004721270 */
[----:B------:R-:W-:Y:S02]  /*81de0*/  IMAD R13, R245, c[0x0][0x198], RZ ;  /* 0x00006600f50d7a24 */ /* 0x000fe400078e02ff */
[----:B------:R-:W5:Y:S01]  /*81df0*/  LDL.LU R245, [R1+0xdc] ;  /* 0x0000dc0001f57983 */ /* 0x000f620000300800 */
        /* <DEDUP_REMOVED lines=12> */
[----:B------:R1:W-:Y:S01]  /*81ec0*/  @P5 STG.E [R2.64], R37 ;  /* 0x0000002502005986 */ /* 0x0003e2000c10190c */
[----:B------:R-:W-:-:S04]  /*81ed0*/  LEA R14, P5, R15, R28, 0x2 ;  /* 0x0000001c0f0e7211 */ /* 0x000fc800078a10ff */
[----:B------:R-:W-:Y:S02]  /*81ee0*/  LEA.HI.X.SX32 R15, R15, R29, 0x2, P5 ;  /* 0x0000001d0f0f7211 */ /* 0x000fe400028f16ff */
[----:B-1----:R-:W-:-:S04]  /*81ef0*/  LEA R2, P6, R4, R28, 0x2 ;  /* 0x0000001c04027211 */ /* 0x002fc800078c10ff */
[----:B------:R-:W-:Y:S01]  /*81f00*/  LEA.HI.X.SX32 R3, R4, R29, 0x2, P6 ;  /* 0x0000001d04037211 */ /* 0x000fe200030f16ff */
[----:B------:R1:W-:Y:S01]  /*81f10*/  @P1 STG.E [R12.64], R5 ;  /* 0x000000050c001986 */ /* 0x0003e2000c10190c */
[----:B------:R-:W-:-:S03]  /*81f20*/  LEA R4, P1, R24, R28, 0x2 ;  /* 0x0000001c18047211 */ /* 0x000fc600078210ff */
[----:B-----5:R5:W-:Y:S04]  /*81f30*/  @P2 STG.E [R2.64], R237 ;  /* 0x000000ed02002986 */ /* 0x020be8000c10190c */
[----:B------:R-:W-:Y:S01]  /*81f40*/  @P3 STG.E [R14.64], R230 ;  /* 0x000000e60e003986 */ /* 0x000fe2000c10190c */
[----:B------:R-:W-:Y:S02]  /*81f50*/  ISETP.LT.AND P5, PT, R246, c[0x0][0x17c], !P0 ;  /* 0x00005f00f6007a0c */ /* 0x000fe400047a1270 */
[----:B-1----:R-:W-:Y:S02]  /*81f60*/  LEA.HI.X.SX32 R5, R24, R29, 0x2, P1 ;  /* 0x0000001d18057211 */ /* 0x002fe400008f16ff */
[----:B------:R-:W-:Y:S01]  /*81f70*/  LDS.128 R24, [R0+0x800] ;  /* 0x0008000000187984 */ /* 0x000fe20000000c00 */
[----:B-----5:R-:W-:-:S03]  /*81f80*/  IMAD R3, R246, c[0x0][0x198], RZ ;  /* 0x00006600f6037a24 */ /* 0x020fc600078e02ff */
[----:B------:R-:W5:Y:S04]  /*81f90*/  LDL.LU R237, [R1+0xf8] ;  /* 0x0000f80001ed7983 */ /* 0x000f680000300800 */
[----:B------:R-:W5:Y:S01]  /*81fa0*/  LDL.LU R246, [R1+0xfc] ;  /* 0x0000fc0001f67983 */ /* 0x000f620000300800 */
[C---:B------:R-:W-:Y:S01]  /*81fb0*/  ISETP.LT.AND P3, PT, R242.reuse, c[0x0][0x17c], !P0 ;  /* 0x00005f00f2007a0c */ /* 0x040fe20004761270 */
[----:B------:R-:W-:Y:S02]  /*81fc0*/  IMAD R13, R242, c[0x0][0x198], RZ ;  /* 0x00006600f20d7a24 */ /* 0x000fe400078e02ff */
[----:B------:R-:W5:Y:S01]  /*81fd0*/  LDL.LU R242, [R1+0x100] ;  /* 0x0001000001f27983 */ /* 0x000f620000300800 */
[----:B------:R-:W-:-:S03]  /*81fe0*/  LEA R2, P2, R3, R28, 0x2 ;  /* 0x0000001c03027211 */ /* 0x000fc600078410ff */
[----:B------:R1:W-:Y:S01]  /*81ff0*/  @P4 STG.E [R4.64], R94 ;  /* 0x0000005e04004986 */ /* 0x0003e2000c10190c */
[-C--:B------:R-:W-:Y:S02]  /*82000*/  LEA.HI.X.SX32 R3, R3, R29.reuse, 0x2, P2 ;  /* 0x0000001d03037211 */ /* 0x080fe400010f16ff */
[----:B-1----:R-:W-:Y:S02]  /*82010*/  LEA R4, P4, R13, R28, 0x2 ;  /* 0x0000001c0d047211 */ /* 0x002fe400078810ff */
[C---:B------:R-:W-:Y:S01]  /*82020*/  ISETP.LT.AND P1, PT, R245.reuse, c[0x0][0x17c], !P0 ;  /* 0x00005f00f5007a0c */ /* 0x040fe20004721270 */
[----:B------:R-:W-:Y:S02]  /*82030*/  IMAD R14, R245, c[0x0][0x198], RZ ;  /* 0x00006600f50e7a24 */ /* 0x000fe400078e02ff */
[----:B------:R-:W5:Y:S01]  /*82040*/  LDL.LU R245, [R1+0x104] ;  /* 0x0001040001f57983 */ /* 0x000f620000300800 */
[----:B------:R-:W-:-:S03]  /*82050*/  LEA.HI.X.SX32 R5, R13, R29, 0x2, P4 ;  /* 0x0000001d0d057211 */ /* 0x000fc600020f16ff */
[----:B------:R-:W-:Y:S01]  /*82060*/  @P5 STG.E [R2.64], R90 ;  /* 0x0000005a02005986 */ /* 0x000fe2000c10190c */
[C---:B--2---:R-:W-:Y:S01]  /*82070*/  ISETP.LT.AND P2, PT, R241.reuse, c[0x0][0x17c], !P0 ;  /* 0x00005f00f1007a0c */ /* 0x044fe20004741270 */
[----:B------:R-:W-:Y:S02]  /*82080*/  IMAD R15, R241, c[0x0][0x198], RZ ;  /* 0x00006600f10f7a24 */ /* 0x000fe400078e02ff */
[----:B------:R-:W2:Y:S04]  /*82090*/  LDL.LU R241, [R1+0x8] ;  /* 0x0000080001f17983 */ /* 0x000ea80000300800 */
[----:B---3--:R1:W-:Y:S01]  /*820a0*/  @P3 STG.E [R4.64], R244 ;  /* 0x000000f404003986 */ /* 0x0083e2000c10190c */
[----:B----4-:R-:W-:-:S03]  /*820b0*/  ISETP.LT.AND P5, PT, R238, c[0x0][0x17c], !P0 ;  /* 0x00005f00ee007a0c */ /* 0x010fc600047a1270 */
[----:B-1----:R-:W3:Y:S01]  /*820c0*/  LDL.LU R244, [R1+0x108] ;  /* 0x0001080001f47983 */ /* 0x002ee20000300800 */
[----:B------:R-:W-:-:S03]  /*820d0*/  IMAD R4, R238, c[0x0][0x198], RZ ;  /* 0x00006600ee047a24 */ /* 0x000fc600078e02ff */
[----:B------:R-:W4:Y:S01]  /*820e0*/  LDL.LU R238, [R1+0x10c] ;  /* 0x00010c0001ee7983 */ /* 0x000f220000300800 */
[CC--:B------:R-:W-:Y:S02]  /*820f0*/  LEA R12, P6, R14.reuse, R28.reuse, 0x2 ;  /* 0x0000001c0e0c7211 */ /* 0x0c0fe400078c10ff */
[C---:B------:R-:W-:Y:S02]  /*82100*/  LEA R2, P4, R15.reuse, R28, 0x2 ;  /* 0x0000001c0f027211 */ /* 0x040fe400078810ff */
[-C--:B------:R-:W-:Y:S02]  /*82110*/  LEA.HI.X.SX32 R13, R14, R29.reuse, 0x2, P6 ;  /* 0x0000001d0e0d7211 */ /* 0x080fe400030f16ff */
[----:B------:R-:W-:-:S03]  /*82120*/  LEA.HI.X.SX32 R3, R15, R29, 0x2, P4 ;  /* 0x0000001d0f037211 */ /* 0x000fc600020f16ff */
[----:B------:R-:W-:Y:S04]  /*82130*/  @P1 STG.E [R12.64], R226 ;  /* 0x000000e20c001986 */ /* 0x000fe8000c10190c */
[----:B------:R1:W-:Y:S02]  /*82140*/  @P2 STG.E [R2.64], R78 ;  /* 0x0000004e02002986 */ /* 0x0003e4000c10190c */
[----:B-1----:R-:W-:-:S04]  /*82150*/  LEA R2, P3, R4, R28, 0x2 ;  /* 0x0000001c04027211 */ /* 0x002fc800078610ff */
[----:B------:R-:W-:Y:S02]  /*82160*/  LEA.HI.X.SX32 R3, R4, R29, 0x2, P3 ;  /* 0x0000001d04037211 */ /* 0x000fe400018f16ff */
[C---:B-----5:R-:W-:Y:S01]  /*82170*/  ISETP.LT.AND P1, PT, R237.reuse, c[0x0][0x17c], !P0 ;  /* 0x00005f00ed007a0c */ /* 0x060fe20004721270 */
[----:B------:R-:W-:Y:S02]  /*82180*/  IMAD R5, R237, c[0x0][0x198], RZ ;  /* 0x00006600ed057a24 */ /* 0x000fe400078e02ff */
[----:B------:R-:W3:Y:S01]  /*82190*/  LDL.LU R237, [R1+0x110] ;  /* 0x0001100001ed7983 */ /* 0x000ee20000300800 */
[C---:B------:R-:W-:Y:S01]  /*821a0*/  IMAD R13, R246.reuse, c[0x0][0x198], RZ ;  /* 0x00006600f60d7a24 */ /* 0x040fe200078e02ff */
[----:B------:R-:W-:Y:S02]  /*821b0*/  ISETP.LT.AND P2, PT, R246, c[0x0][0x17c], !P0 ;  /* 0x00005f00f6007a0c */ /* 0x000fe40004741270 */
[C---:B------:R-:W-:Y:S01]  /*821c0*/  ISETP.LT.AND P3, PT, R242.reuse, c[0x0][0x17c], !P0 ;  /* 0x00005f00f2007a0c */ /* 0x040fe20004761270 */
[----:B------:R-:W-:-:S02]  /*821d0*/  IMAD R14, R242, c[0x0][0x198], RZ ;  /* 0x00006600f20e7a24 */ /* 0x000fc400078e02ff */
[----:B------:R-:W3:Y:S01]  /*821e0*/  LDL.LU R242, [R1+0x114] ;  /* 0x0001140001f27983 */ /* 0x000ee20000300800 */
[----:B------:R-:W-:-:S03]  /*821f0*/  LEA R4, P4, R5, R28, 0x2 ;  /* 0x0000001c05047211 */ /* 0x000fc600078810ff */
[----:B------:R1:W-:Y:S01]  /*82200*/  @P5 STG.E [R2.64], R74 ;  /* 0x0000004a02005986 */ /* 0x0003e2000c10190c */
[-C--:B------:R-:W-:Y:S02]  /*82210*/  LEA.HI.X.SX32 R5, R5, R29.reuse, 0x2, P4 ;  /* 0x0000001d05057211 */ /* 0x080fe400020f16ff */
[-C--:B------:R-:W-:Y:S02]  /*82220*/  LEA R12, P5, R14, R28.reuse, 0x2 ;  /* 0x0000001c0e0c7211 */ /* 0x080fe400078a10ff */
[----:B-1----:R-:W-:Y:S02]  /*82230*/  LEA R2, P6, R13, R28, 0x2 ;  /* 0x0000001c0d027211 */ /* 0x002fe400078c10ff */
[C---:B------:R-:W-:Y:S01]  /*82240*/  ISETP.LT.AND P4, PT, R245.reuse, c[0x0][0x17c], !P0 ;  /* 0x00005f00f5007a0c */ /* 0x040fe20004781270 */
[----:B------:R-:W-:Y:S02]  /*82250*/  IMAD R15, R245, c[0x0][0x198], RZ ;  /* 0x00006600f50f7a24 */ /* 0x000fe400078e02ff */
[----:B------:R-:W3:Y:S01]  /*82260*/  LDL.LU R245, [R1+0x118] ;  /* 0x0001180001f57983 */ /* 0x000ee20000300800 */
[----:B------:R-:W-:-:S02]  /*82270*/  LEA.HI.X.SX32 R3, R13, R29, 0x2, P6 ;  /* 0x0000001d0d037211 */ /* 0x000fc400030f16ff */
[----:B------:R-:W-:Y:S01]  /*82280*/  LEA.HI.X.SX32 R13, R14, R29, 0x2, P5 ;  /* 0x0000001d0e0d7211 */ /* 0x000fe200028f16ff */
[----:B--2---:R1:W-:Y:S04]  /*82290*/  @P1 STG.E [R4.64], R241 ;  /* 0x000000f104001986 */ /* 0x0043e8000c10190c */
[----:B------:R-:W-:Y:S04]  /*822a0*/  @P2 STG.E [R2.64], R66 ;  /* 0x0000004202002986 */ /* 0x000fe8000c10190c */
[----:B------:R2:W-:Y:S04]  /*822b0*/  @P3 STG.E [R12.64], R54 ;  /* 0x000000360c003986 */ /* 0x0005e8000c10190c */
[----:B-1----:R-:W5:Y:S04]  /*822c0*/  LDL.LU R241, [R1+0x11c] ;  /* 0x00011c0001f17983 */ /* 0x002f680000300800 */
[----:B------:R-:W5:Y:S01]  /*822d0*/  LDL.LU R243, [R1+0x120] ;  /* 0x0001200001f37983 */ /* 0x000f620000300800 */
[C---:B----4-:R-:W-:Y:S01]  /*822e0*/  ISETP.LT.AND P3, PT, R238.reuse, c[0x0][0x17c], !P0 ;  /* 0x00005f00ee007a0c */ /* 0x050fe20004761270 */
[----:B--2---:R-:W-:-:S02]  /*822f0*/  IMAD R13, R238, c[0x0][0x198], RZ ;  /* 0x00006600ee0d7a24 */ /* 0x004fc400078e02ff */
[----:B------:R-:W2:Y:S01]  /*82300*/  LDL.LU R238, [R1+0x124] ;  /* 0x0001240001ee7983 */ /* 0x000ea20000300800 */
[CC--:B------:R-:W-:Y:S01]  /*82310*/  LEA R4, P1, R15.reuse, R28.reuse, 0x2 ;  /* 0x0000001c0f047211 */ /* 0x0c0fe200078210ff */
[C---:B---3--:R-:W-:Y:S01]  /*82320*/  IMAD R3, R244.reuse, c[0x0][0x198], RZ ;  /* 0x00006600f4037a24 */ /* 0x048fe200078e02ff */
[----:B------:R-:W-:Y:S02]  /*82330*/  ISETP.LT.AND P5, PT, R244, c[0x0][0x17c], !P0 ;  /* 0x00005f00f4007a0c */ /* 0x000fe400047a1270 */
[----:B------:R-:W-:Y:S01]  /*82340*/  LEA.HI.X.SX32 R5, R15, R29, 0x2, P1 ;  /* 0x0000001d0f057211 */ /* 0x000fe200008f16ff */
[----:B------:R-:W3:Y:S01]  /*82350*/  LDL.LU R244, [R1+0x2c] ;  /* 0x00002c0001f47983 */ /* 0x000ee20000300800 */
[----:B------:R-:W-:-:S03]  /*82360*/  LEA R2, P2, R3, R28, 0x2 ;  /* 0x0000001c03027211 */ /* 0x000fc600078410ff */
[----:B------:R1:W-:Y:S01]  /*82370*/  @P4 STG.E [R4.64], R50 ;  /* 0x0000003204004986 */ /* 0x0003e2000c10190c */
[----:B------:R-:W-:-:S05]  /*82380*/  LEA.HI.X.SX32 R3, R3, R29, 0x2, P2 ;  /* 0x0000001d03037211 */ /* 0x000fca00010f16ff */
[----:B------:R4:W-:Y:S01]  /*82390*/  @P5 STG.E [R2.64], R250 ;  /* 0x000000fa02005986 */ /* 0x0009e2000c10190c */
[----:B-1----:R-:W-:-:S04]  /*823a0*/  LEA R4, P4, R13, R28, 0x2 ;  /* 0x0000001c0d047211 */ /* 0x002fc800078810ff */
[----:B------:R-:W-:Y:S01]  /*823b0*/  LEA.HI.X.SX32 R5, R13, R29, 0x2, P4 ;  /* 0x0000001d0d057211 */ /* 0x000fe200020f16ff */
[C---:B------:R-:W-:Y:S01]  /*823c0*/  IMAD R14, R237.reuse, c[0x0][0x198], RZ ;  /* 0x00006600ed0e7a24 */ /* 0x040fe200078e02ff */
[----:B------:R-:W-:Y:S02]  /*823d0*/  ISETP.LT.AND P1, PT, R237, c[0x0][0x17c], !P0 ;  /* 0x00005f00ed007a0c */ /* 0x000fe40004721270 */
[----:B------:R-:W3:Y:S02]  /*823e0*/  LDL.LU R237, [R1+0x128] ;  /* 0x0001280001ed7983 */ /* 0x000ee40000300800 */
[----:B------:R-:W-:Y:S01]  /*823f0*/  LEA R12, P6, R14, R28, 0x2 ;  /* 0x0000001c0e0c7211 */ /* 0x000fe200078c10ff */
[C---:B------:R-:W-:Y:S01]  /*82400*/  IMAD R15, R242.reuse, c[0x0][0x198], RZ ;  /* 0x00006600f20f7a24 */ /* 0x040fe200078e02ff */
[----:B------:R-:W-:-:S04]  /*82410*/  ISETP.LT.AND P2, PT, R242, c[0x0][0x17c], !P0 ;  /* 0x00005f00f2007a0c */ /* 0x000fc80004741270 */
[C---:B----4-:R-:W-:Y:S01]  /*82420*/  LEA R2, P4, R15.reuse, R28, 0x2 ;  /* 0x0000001c0f027211 */ /* 0x050fe200078810ff */
[----:B------:R1:W-:Y:S01]  /*82430*/  @P3 STG.E [R4.64], R42 ;  /* 0x0000002a04003986 */ /* 0x0003e2000c10190c */
[-C--:B------:R-:W-:Y:S02]  /*82440*/  LEA.HI.X.SX32 R13, R14, R29.reuse, 0x2, P6 ;  /* 0x0000001d0e0d7211 */ /* 0x080fe400030f16ff */
[----:B------:R-:W-:-:S03]  /*82450*/  LEA.HI.X.SX32 R3, R15, R29, 0x2, P4 ;  /* 0x0000001d0f037211 */ /* 0x000fc600020f16ff */
[----:B------:R-:W-:Y:S04]  /*82460*/  @P1 STG.E [R12.64], R38 ;  /* 0x000000260c001986 */ /* 0x000fe8000c10190c */
[----:B------:R4:W-:Y:S01]  /*82470*/  @P2 STG.E [R2.64], R6 ;  /* 0x0000000602002986 */ /* 0x0009e2000c10190c */
[C---:B------:R-:W-:Y:S01]  /*82480*/  ISETP.LT.AND P5, PT, R245.reuse, c[0x0][0x17c], !P0 ;  /* 0x00005f00f5007a0c */ /* 0x040fe200047a1270 */
[----:B-1----:R-:W-:Y:S02]  /*82490*/  IMAD R4, R245, c[0x0][0x198], RZ ;  /* 0x00006600f5047a24 */ /* 0x002fe400078e02ff */
[----:B------:R-:W3:Y:S03]  /*824a0*/  LDL.LU R245, [R1+0x12c] ;  /* 0x00012c0001f57983 */ /* 0x000ee60000300800 */
[C---:B----4-:R-:W-:Y:S01]  /*824b0*/  LEA R2, P3, R4.reuse, R28, 0x2 ;  /* 0x0000001c04027211 */ /* 0x050fe200078610ff */
[----:B------:R-:W4:Y:S03]  /*824c0*/  LDL.LU R246, [R1+0x130] ;  /* 0x0001300001f67983 */ /* 0x000f260000300800 */
[----:B------:R-:W-:Y:S01]  /*824d0*/  LEA.HI.X.SX32 R3, R4, R29, 0x2, P3 ;  /* 0x0000001d04037211 */ /* 0x000fe200018f16ff */
[----:B------:R-:W4:Y:S01]  /*824e0*/  LDL.LU R242, [R1+0x1c] ;  /* 0x00001c0001f27983 */ /* 0x000f220000300800 */
[C---:B-----5:R-:W-:Y:S01]  /*824f0*/  ISETP.LT.AND P1, PT, R241.reuse, c[0x0][0x17c], !P0 ;  /* 0x00005f00f1007a0c */ /* 0x060fe20004721270 */
[----:B------:R-:W-:-:S02]  /*82500*/  IMAD R5, R241, c[0x0][0x198], RZ ;  /* 0x00006600f1057a24 */ /* 0x000fc400078e02ff */
[----:B------:R-:W5:Y:S01]  /*82510*/  LDL.LU R241, [R1+0x134] ;  /* 0x0001340001f17983 */ /* 0x000f620000300800 */
[C---:B--2---:R-:W-:Y:S01]  /*82520*/  ISETP.LT.AND P3, PT, R238.reuse, c[0x0][0x17c], !P0 ;  /* 0x00005f00ee007a0c */ /* 0x044fe20004761270 */
[----:B------:R-:W-:Y:S02]  /*82530*/  IMAD R13, R238, c[0x0][0x198], RZ ;  /* 0x00006600ee0d7a24 */ /* 0x000fe400078e02ff */
[----:B------:R-:W2:Y:S01]  /*82540*/  LDL.LU R238, [R1+0x138] ;  /* 0x0001380001ee7983 */ /* 0x000ea20000300800 */
[C---:B------:R-:W-:Y:S01]  /*82550*/  IMAD R6, R243.reuse, c[0x0][0x198], RZ ;  /* 0x00006600f3067a24 */ /* 0x040fe200078e02ff */
[----:B------:R-:W-:Y:S02]  /*82560*/  ISETP.LT.AND P2, PT, R243, c[0x0][0x17c], !P0 ;  /* 0x00005f00f3007a0c */ /* 0x000fe40004741270 */
[-C--:B------:R-:W-:Y:S01]  /*82570*/  LEA R4, P4, R5, R28.reuse, 0x2 ;  /* 0x0000001c05047211 */ /* 0x080fe200078810ff */
[----:B---3--:R1:W-:Y:S01]  /*82580*/  @P5 STG.E [R2.64], R244 ;  /* 0x000000f402005986 */ /* 0x0083e2000c10190c */
[----:B------:R-:W-:-:S02]  /*82590*/  LEA R12, P5, R13, R28, 0x2 ;  /* 0x0000001c0d0c7211 */ /* 0x000fc400078a10ff */
[-C--:B------:R-:W-:Y:S02]  /*825a0*/  LEA.HI.X.SX32 R5, R5, R29.reuse, 0x2, P4 ;  /* 0x0000001d05057211 */ /* 0x080fe400020f16ff */
[C---:B-1----:R-:W-:Y:S01]  /*825b0*/  LEA R2, P6, R6.reuse, R28, 0x2 ;  /* 0x0000001c06027211 */ /* 0x042fe200078c10ff */
[----:B------:R-:W3:Y:S03]  /*825c0*/  LDL.LU R244, [R1+0x13c] ;  /* 0x00013c0001f47983 */ /* 0x000ee60000300800 */
[-C--:B------:R-:W-:Y:S01]  /*825d0*/  LEA.HI.X.SX32 R3, R6, R29.reuse, 0x2, P6 ;  /* 0x0000001d06037211 */ /* 0x080fe200030f16ff */
[----:B------:R1:W-:Y:S01]  /*825e0*/  @P1 STG.E [R4.64], R231 ;  /* 0x000000e704001986 */ /* 0x0003e2000c10190c */
[----:B------:R-:W-:-:S03]  /*825f0*/  LEA.HI.X.SX32 R13, R13, R29, 0x2, P5 ;  /* 0x0000001d0d0d7211 */ /* 0x000fc600028f16ff */
[----:B------:R1:W-:Y:S04]  /*82600*/  @P2 STG.E [R2.64], R95 ;  /* 0x0000005f02002986 */ /* 0x0003e8000c10190c */
[----:B------:R-:W-:Y:S01]  /*82610*/  @P3 STG.E [R12.64], R91 ;  /* 0x0000005b0c003986 */ /* 0x000fe2000c10190c */
[C---:B------:R-:W-:Y:S01]  /*82620*/  ISETP.LT.AND P4, PT, R237.reuse, c[0x0][0x17c], !P0 ;  /* 0x00005f00ed007a0c */ /* 0x040fe20004781270 */
[----:B------:R-:W-:Y:S02]  /*82630*/  IMAD R14, R237, c[0x0][0x198], RZ ;  /* 0x00006600ed0e7a24 */ /* 0x000fe400078e02ff */
[----:B------:R-:W3:Y:S03]  /*82640*/  LDL.LU R237, [R1+0xc] ;  /* 0x00000c0001ed7983 */ /* 0x000ee60000300800 */
[C---:B-1----:R-:W-:Y:S01]  /*82650*/  LEA R4, P1, R14.reuse, R28, 0x2 ;  /* 0x0000001c0e047211 */ /* 0x042fe200078210ff */
[----:B------:R-:W3:Y:S03]  /*82660*/  LDL.LU R243, [R1+0x2b0] ;  /* 0x0002b00001f37983 */ /* 0x000ee60000300800 */
[----:B------:R-:W-:-:S02]  /*82670*/  LEA.HI.X.SX32 R5, R14, R29, 0x2, P1 ;  /* 0x0000001d0e057211 */ /* 0x000fc400008f16ff */
[C---:B------:R-:W-:Y:S01]  /*82680*/  ISETP.LT.AND P5, PT, R245.reuse, c[0x0][0x17c], !P0 ;  /* 0x00005f00f5007a0c */ /* 0x040fe200047a1270 */
[----:B------:R-:W-:Y:S02]  /*82690*/  IMAD R3, R245, c[0x0][0x198], RZ ;  /* 0x00006600f5037a24 */ /* 0x000fe400078e02ff */
[----:B------:R-:W3:Y:S03]  /*826a0*/  LDL.LU R245, [R1+0x2b4] ;  /* 0x0002b40001f57983 */ /* 0x000ee60000300800 */
[C---:B------:R-:W-:Y:S01]  /*826b0*/  LEA R2, P3, R3.reuse, R28, 0x2 ;  /* 0x0000001c03027211 */ /* 0x040fe200078610ff */
[C---:B----4-:R-:W-:Y:S01]  /*826c0*/  IMAD R6, R246.reuse, c[0x0][0x198], RZ ;  /* 0x00006600f6067a24 */ /* 0x050fe200078e02ff */
[----:B------:R-:W-:Y:S01]  /*826d0*/  ISETP.LT.AND P1, PT, R246, c[0x0][0x17c], !P0 ;  /* 0x00005f00f6007a0c */ /* 0x000fe20004721270 */
[----:B------:R1:W-:Y:S01]  /*826e0*/  @P4 STG.E [R4.64], R242 ;  /* 0x000000f204004986 */ /* 0x0003e2000c10190c */
[----:B------:R-:W-:-:S03]  /*826f0*/  LEA.HI.X.SX32 R3, R3, R29, 0x2, P3 ;  /* 0x0000001d03037211 */ /* 0x000fc600018f16ff */
[----:B------:R-:W4:Y:S04]  /*82700*/  LDL.LU R246, [R1+0x2b8] ;  /* 0x0002b80001f67983 */ /* 0x000f280000300800 */
[----:B-1----:R-:W4:Y:S01]  /*82710*/  LDL.LU R242, [R1+0x2e0] ;  /* 0x0002e00001f27983 */ /* 0x002f220000300800 */
[C---:B--2---:R-:W-:Y:S01]  /*82720*/  ISETP.LT.AND P3, PT, R238.reuse, c[0x0][0x17c], !P0 ;  /* 0x00005f00ee007a0c */ /* 0x044fe20004761270 */
[----:B------:R-:W-:Y:S02]  /*82730*/  IMAD R14, R238, c[0x0][0x198], RZ ;  /* 0x00006600ee0e7a24 */ /* 0x000fe400078e02ff */
[----:B------:R-:W2:Y:S01]  /*82740*/  LDL.LU R238, [R1+0x2bc] ;  /* 0x0002bc0001ee7983 */ /* 0x000ea20000300800 */
[C---:B-----5:R-:W-:Y:S01]  /*82750*/  IMAD R13, R241.reuse, c[0x0][0x198], RZ ;  /* 0x00006600f10d7a24 */ /* 0x060fe200078e02ff */
[----:B------:R-:W-:-:S02]  /*82760*/  ISETP.LT.AND P2, PT, R241, c[0x0][0x17c], !P0 ;  /* 0x00005f00f1007a0c */ /* 0x000fc40004741270 */
[CC--:B------:R-:W-:Y:S01]  /*82770*/  LEA R4, P4, R6.reuse, R28.reuse, 0x2 ;  /* 0x0000001c06047211 */ /* 0x0c0fe200078810ff */
[----:B------:R1:W-:Y:S01]  /*82780*/  @P5 STG.E [R2.64], R227 ;  /* 0x000000e302005986 */ /* 0x0003e2000c10190c */
[C---:B------:R-:W-:Y:S02]  /*82790*/  LEA R12, P6, R13.reuse, R28, 0x2 ;  /* 0x0000001c0d0c7211 */ /* 0x040fe400078c10ff */
[-C--:B------:R-:W-:Y:S01]  /*827a0*/  LEA.HI.X.SX32 R5, R6, R29.reuse, 0x2, P4 ;  /* 0x0000001d06057211 */ /* 0x080fe200020f16ff */
[----:B------:R-:W5:Y:S01]  /*827b0*/  LDL.LU R241, [R1+0x2d0] ;  /* 0x0002d00001f17983 */ /* 0x000f620000300800 */
[----:B------:R-:W-:-:S03]  /*827c0*/  LEA.HI.X.SX32 R13, R13, R29, 0x2, P6 ;  /* 0x0000001d0d0d7211 */ /* 0x000fc600030f16ff */
[----:B------:R3:W-:Y:S01]  /*827d0*/  @P1 STG.E [R4.64], R79 ;  /* 0x0000004f04001986 */ /* 0x0007e2000c10190c */
[----:B-1----:R-:W-:Y:S02]  /*827e0*/  LEA R2, P4, R14, R28, 0x2 ;  /* 0x0000001c0e027211 */ /* 0x002fe400078810ff */
[----:B---3--:R-:W-:Y:S02]  /*827f0*/  ISETP.LT.AND P1, PT, R244, c[0x0][0x17c], !P0 ;  /* 0x00005f00f4007a0c */ /* 0x008fe40004721270 */
[----:B------:R-:W-:Y:S01]  /*82800*/  LEA.HI.X.SX32 R3, R14, R29, 0x2, P4 ;  /* 0x0000001d0e037211 */ /* 0x000fe200020f16ff */
[----:B------:R-:W-:Y:S01]  /*82810*/  @P2 STG.E [R12.64], R75 ;  /* 0x0000004b0c002986 */ /* 0x000fe2000c10190c */
[----:B------:R-:W-:-:S03]  /*82820*/  IMAD R4, R244, c[0x0][0x198], RZ ;  /* 0x00006600f4047a24 */ /* 0x000fc600078e02ff */
[----:B------:R-:W-:Y:S04]  /*82830*/  LDS.128 R72, [R236+0x1800] ;  /* 0x00180000ec487984 */ /* 0x000fe80000000c00 */
[----:B------:R-:W3:Y:S04]  /*82840*/  LDL.LU R244, [R1+0x2d4] ;  /* 0x0002d40001f47983 */ /* 0x000ee80000300800 */
[----:B------:R1:W-:Y:S02]  /*82850*/  @P3 STG.E [R2.64], R237 ;  /* 0x000000ed02003986 */ /* 0x0003e4000c10190c */
[----:B-1----:R-:W-:-:S02]  /*82860*/  LEA R2, P2, R4, R28, 0x2 ;  /* 0x0000001c04027211 */ /* 0x002fc400078410ff */
[----:B------:R-:W3:Y:S02]  /*82870*/  LDL.LU R237, [R1+0x2e4] ;  /* 0x0002e40001ed7983 */ /* 0x000ee40000300800 */
[----:B------:R-:W-:-:S05]  /*82880*/  LEA.HI.X.SX32 R3, R4, R29, 0x2, P2 ;  /* 0x0000001d04037211 */ /* 0x000fca00010f16ff */
[----:B------:R1:W-:Y:S01]  /*82890*/  @P1 STG.E [R2.64], R67 ;  /* 0x0000004302001986 */ /* 0x0003e2000c10190c */
[C---:B------:R-:W-:Y:S01]  /*828a0*/  IMAD R6, R245.reuse, c[0x0][0x198], RZ ;  /* 0x00006600f5067a24 */ /* 0x040fe200078e02ff */
[----:B------:R-:W-:Y:S01]  /*828b0*/  ISETP.LT.AND P3, PT, R245, c[0x0][0x17c], !P0 ;  /* 0x00005f00f5007a0c */ /* 0x000fe20004761270 */
[C---:B------:R-:W-:Y:S01]  /*828c0*/  IMAD R5, R243.reuse, c[0x0][0x198], RZ ;  /* 0x00006600f3057a24 */ /* 0x040fe200078e02ff */
[----:B------:R-:W3:Y:S02]  /*828d0*/  LDL.LU R245, [R1+0x2d8] ;  /* 0x0002d80001f57983 */ /* 0x000ee40000300800 */
[C---:B-1----:R-:W-:Y:S02]  /*828e0*/  LEA R2, P6, R6.reuse, R28, 0x2 ;  /* 0x0000001c06027211 */ /* 0x042fe400078c10ff */
[----:B------:R-:W-:Y:S01]  /*828f0*/  ISETP.LT.AND P4, PT, R243, c[0x0][0x17c], !P0 ;  /* 0x00005f00f3007a0c */ /* 0x000fe20004781270 */
[----:B------:R-:W-:Y:S01]  /*82900*/  LDS.128 R64, [R239+0x1800] ;  /* 0x00180000ef407984 */ /* 0x000fe20000000c00 */
[----:B------:R-:W-:-:S02]  /*82910*/  LEA.HI.X.SX32 R3, R6, R29, 0x2, P6 ;  /* 0x0000001d06037211 */ /* 0x000fc400030f16ff */
[----:B----4-:R-:W-:Y:S02]  /*82920*/  ISETP.LT.AND P1, PT, R242, c[0x0][0x17c], !P0 ;  /* 0x00005f00f2007a0c */ /* 0x010fe40004721270 */
[----:B------:R-:W4:Y:S01]  /*82930*/  LDL.LU R242, [R1+0x2e8] ;  /* 0x0002e80001f27983 */ /* 0x000f220000300800 */
[C---:B--2---:R-:W-:Y:S01]  /*82940*/  ISETP.LT.AND P6, PT, R238.reuse, c[0x0][0x17c], !P0 ;  /* 0x00005f00ee007a0c */ /* 0x044fe200047c1270 */
[----:B------:R-:W-:Y:S02]  /*82950*/  IMAD R6, R238, c[0x0][0x198], RZ ;  /* 0x00006600ee067a24 */ /* 0x000fe400078e02ff */
[----:B------:R-:W2:Y:S01]  /*82960*/  LDL.LU R238, [R1+0x2ec] ;  /* 0x0002ec0001ee7983 */ /* 0x000ea20000300800 */
[C---:B------:R-:W-:Y:S01]  /*82970*/  LEA R4, P5, R5.reuse, R28, 0x2 ;  /* 0x0000001c05047211 */ /* 0x040fe200078a10ff */
[C---:B------:R-:W-:Y:S01]  /*82980*/  IMAD R13, R246.reuse, c[0x0][0x198], RZ ;  /* 0x00006600f60d7a24 */ /* 0x040fe200078e02ff */
[----:B------:R-:W-:Y:S02]  /*82990*/  ISETP.LT.AND P2, PT, R246, c[0x0][0x17c], !P0 ;  /* 0x00005f00f6007a0c */ /* 0x000fe40004741270 */
[----:B------:R-:W-:-:S02]  /*829a0*/  LEA.HI.X.SX32 R5, R5, R29, 0x2, P5 ;  /* 0x0000001d05057211 */ /* 0x000fc400028f16ff */
[----:B------:R-:W-:-:S03]  /*829b0*/  LEA R12, P5, R13, R28, 0x2 ;  /* 0x0000001c0d0c7211 */ /* 0x000fc600078a10ff */
[----:B------:R1:W-:Y:S01]  /*829c0*/  @P4 STG.E [R4.64], R55 ;  /* 0x0000003704004986 */ /* 0x0003e2000c10190c */
[----:B------:R-:W-:-:S03]  /*829d0*/  LEA.HI.X.SX32 R13, R13, R29, 0x2, P5 ;  /* 0x0000001d0d0d7211 */ /* 0x000fc600028f16ff */
[----:B------:R3:W-:Y:S01]  /*829e0*/  @P3 STG.E [R2.64], R51 ;  /* 0x0000003302003986 */ /* 0x0007e2000c10190c */
[----:B-----5:R-:W-:-:S03]  /*829f0*/  ISETP.LT.AND P4, PT, R241, c[0x0][0x17c], !P0 ;  /* 0x00005f00f1007a0c */ /* 0x020fc60004781270 */
[----:B------:R5:W-:Y:S01]  /*82a00*/  @P2 STG.E [R12.64], R251 ;  /* 0x000000fb0c002986 */ /* 0x000be2000c10190c */
[----:B-1----:R-:W-:-:S03]  /*82a10*/  IMAD R5, R241, c[0x0][0x198], RZ ;  /* 0x00006600f1057a24 */ /* 0x002fc600078e02ff */
[----:B------:R-:W-:Y:S01]  /*82a20*/  LDS.128 R48, [R0+0x1000] ;  /* 0x0010000000307984 */ /* 0x000fe20000000c00 */
[----:B---3--:R-:W-:-:S03]  /*82a30*/  LEA R2, P3, R6, R28, 0x2 ;  /* 0x0000001c06027211 */ /* 0x008fc600078610ff */
[----:B------:R-:W3:Y:S01]  /*82a40*/  LDL.LU R241, [R1+0x310] ;  /* 0x0003100001f17983 */ /* 0x000ee20000300800 */
[----:B------:R-:W-:Y:S02]  /*82a50*/  ISETP.LT.AND P2, PT, R244, c[0x0][0x17c], !P0 ;  /* 0x00005f00f4007a0c */ /* 0x000fe40004741270 */
[-C--:B------:R-:W-:Y:S01]  /*82a60*/  LEA.HI.X.SX32 R3, R6, R29.reuse, 0x2, P3 ;  /* 0x0000001d06037211 */ /* 0x080fe200018f16ff */
[----:B-----5:R-:W-:Y:S01]  /*82a70*/  IMAD R12, R244, c[0x0][0x198], RZ ;  /* 0x00006600f40c7a24 */ /* 0x020fe200078e02ff */
[CC--:B------:R-:W-:Y:S01]  /*82a80*/  LEA R4, P3, R5.reuse, R28.reuse, 0x2 ;  /* 0x0000001c05047211 */ /* 0x0c0fe200078610ff */
[----:B------:R-:W5:Y:S03]  /*82a90*/  LDL.LU R244, [R1+0x314] ;  /* 0x0003140001f47983 */ /* 0x000f660000300800 */
[-C--:B------:R-:W-:Y:S01]  /*82aa0*/  LEA.HI.X.SX32 R5, R5, R29.reuse, 0x2, P3 ;  /* 0x0000001d05057211 */ /* 0x080fe200018f16ff */
[----:B------:R1:W-:Y:S04]  /*82ab0*/  @P6 STG.E [R2.64], R43 ;  /* 0x0000002b02006986 */ /* 0x0003e8000c10190c */
[----:B------:R1:W-:Y:S01]  /*82ac0*/  @P4 STG.E [R4.64], R39 ;  /* 0x0000002704004986 */ /* 0x0003e2000c10190c */
[----:B------:R-:W-:Y:S01]  /*82ad0*/  ISETP.LT.AND P5, PT, R237, c[0x0][0x17c], !P0 ;  /* 0x00005f00ed007a0c */ /* 0x000fe200047a1270 */
[----:B------:R-:W-:Y:S01]  /*82ae0*/  IMAD R13, R245, c[0x0][0x198], RZ ;  /* 0x00006600f50d7a24 */ /* 0x000fe200078e02ff */
[CC--:B-1----:R-:W-:Y:S01]  /*82af0*/  LEA R2, P6, R12.reuse, R28.reuse, 0x2 ;  /* 0x0000001c0c027211 */ /* 0x0c2fe200078c10ff */
[----:B------:R-:W5:Y:S03]  /*82b00*/  LDL.LU R237, [R1+0x318] ;  /* 0x0003180001ed7983 */ /* 0x000f660000300800 */
[----:B------:R-:W-:Y:S01]  /*82b10*/  LEA.HI.X.SX32 R3, R12, R29, 0x2, P6 ;  /* 0x0000001d0c037211 */ /* 0x000fe200030f16ff */
[----:B------:R-:W-:Y:S01]  /*82b20*/  IMAD.MOV.U32 R6, RZ, RZ, c[0x0][0x198] ;  /* 0x00006600ff067624 */ /* 0x000fe200078e00ff */
[----:B------:R-:W-:Y:S01]  /*82b30*/  LEA R4, P4, R13, R28, 0x2 ;  /* 0x0000001c0d047211 */ /* 0x000fe200078810ff */
[----:B------:R-:W-:Y:S01]  /*82b40*/  LDS.128 R36, [R239+0x800] ;  /* 0x00080000ef247984 */ /* 0x000fe20000000c00 */
[----:B------:R-:W-:-:S02]  /*82b50*/  ISETP.LT.AND P3, PT, R245, c[0x0][0x17c], !P0 ;  /* 0x00005f00f5007a0c */ /* 0x000fc40004761270 */
[----:B------:R-:W-:Y:S01]  /*82b60*/  LEA.HI.X.SX32 R5, R13, R29, 0x2, P4 ;  /* 0x0000001d0d057211 */ /* 0x000fe200020f16ff */
[----:B------:R1:W-:Y:S04]  /*82b70*/  @P2 STG.E [R2.64], R7 ;  /* 0x0000000702002986 */ /* 0x0003e8000c10190c */
[----:B------:R-:W5:Y:S01]  /*82b80*/  LDL.LU R245, [R1+0x31c] ;  /* 0x00031c0001f57983 */ /* 0x000f620000300800 */
[----:B----4-:R-:W-:-:S03]  /*82b90*/  ISETP.LT.AND P2, PT, R242, c[0x0][0x17c], !P0 ;  /* 0x00005f00f2007a0c */ /* 0x010fc60004741270 */
[----:B------:R-:W4:Y:S01]  /*82ba0*/  LDL.LU R242, [R1+0x320] ;  /* 0x0003200001f27983 */ /* 0x000f220000300800 */
[----:B--2---:R-:W-:-:S03]  /*82bb0*/  ISETP.LT.AND P4, PT, R238, c[0x0][0x17c], !P0 ;  /* 0x00005f00ee007a0c */ /* 0x004fc60004781270 */
[----:B------:R-:W2:Y:S01]  /*82bc0*/  LDL.LU R238, [R1+0x324] ;  /* 0x0003240001ee7983 */ /* 0x000ea20000300800 */
[----:B------:R-:W-:-:S04]  /*82bd0*/  LEA R12, R6, R13, 0x1 ;  /* 0x0000000d060c7211 */ /* 0x000fc800078e08ff */
[----:B-1----:R-:W-:Y:S01]  /*82be0*/  LEA R2, P6, R12, R28, 0x2 ;  /* 0x0000001c0c027211 */ /* 0x002fe200078c10ff */
[----:B------:R-:W-:Y:S01]  /*82bf0*/  IMAD R7, R6, 0x2, R12 ;  /* 0x0000000206077824 */ /* 0x000fe200078e020c */
[----:B------:R1:W-:Y:S02]  /*82c00*/  @P3 STG.E [R4.64], R156 ;  /* 0x0000009c04003986 */ /* 0x0003e4000c10190c */
[----:B------:R-:W-:Y:S01]  /*82c10*/  LEA.HI.X.SX32 R3, R12, R29, 0x2, P6 ;  /* 0x0000001d0c037211 */ /* 0x000fe200030f16ff */
[----:B------:R-:W-:-:S04]  /*82c20*/  IMAD R12, R6, 0x2, R7 ;  /* 0x00000002060c7824 */ /* 0x000fc800078e0207 */
[----:B------:R3:W-:Y:S01]  /*82c30*/  @P1 STG.E [R2.64], R8 ;  /* 0x0000000802001986 */ /* 0x0007e2000c10190c */
[----:B-1----:R-:W-:-:S04]  /*82c40*/  LEA R4, P3, R7, R28, 0x2 ;  /* 0x0000001c07047211 */ /* 0x002fc800078610ff */
[----:B------:R-:W-:Y:S01]  /*82c50*/  LEA.HI.X.SX32 R5, R7, R29, 0x2, P3 ;  /* 0x0000001d07057211 */ /* 0x000fe200018f16ff */
[----:B------:R-:W-:Y:S01]  /*82c60*/  IMAD R7, R6, 0x2, R12 ;  /* 0x0000000206077824 */ /* 0x000fe200078e020c */
[----:B---3--:R-:W-:-:S03]  /*82c70*/  LEA R2, P6, R12, R28, 0x2 ;  /* 0x0000001c0c027211 */ /* 0x008fc600078c10ff */
[----:B------:R1:W-:Y:S01]  /*82c80*/  @P5 STG.E [R4.64], R152 ;  /* 0x0000009804005986 */ /* 0x0003e2000c10190c */
[----:B------:R-:W-:Y:S01]  /*82c90*/  IMAD R8, R6, 0x2, R7 ;  /* 0x0000000206087824 */ /* 0x000fe200078e0207 */
[----:B------:R-:W-:Y:S02]  /*82ca0*/  LEA.HI.X.SX32 R3, R12, R29, 0x2, P6 ;  /* 0x0000001d0c037211 */ /* 0x000fe400030f16ff */
[----:B------:R-:W-:Y:S02]  /*82cb0*/  ISETP.LT.AND P3, PT, R241, c[0x0][0x17c], !P0 ;  /* 0x00005f00f1007a0c */ /* 0x000fe40004761270 */
[----:B------:R-:W3:Y:S01]  /*82cc0*/  LDL.LU R241, [R1+0x328] ;  /* 0x0003280001f17983 */ /* 0x000ee20000300800 */
[----:B-1----:R-:W-:-:S03]  /*82cd0*/  LEA R4, P6, R7, R28, 0x2 ;  /* 0x0000001c07047211 */ /* 0x002fc600078c10ff */
[----:B------:R1:W-:Y:S01]  /*82ce0*/  @P2 STG.E [R2.64], R148 ;  /* 0x0000009402002986 */ /* 0x0003e2000c10190c */
[----:B------:R-:W-:Y:S02]  /*82cf0*/  LEA.HI.X.SX32 R5, R7, R29, 0x2, P6 ;  /* 0x0000001d07057211 */ /* 0x000fe400030f16ff */
[----:B-----5:R-:W-:Y:S02]  /*82d00*/  ISETP.LT.AND P1, PT, R244, c[0x0][0x17c], !P0 ;  /* 0x00005f00f4007a0c */ /* 0x020fe40004721270 */
[----:B------:R-:W5:Y:S01]  /*82d10*/  LDL.LU R244, [R1+0x32c] ;  /* 0x00032c0001f47983 */ /* 0x000f620000300800 */
[----:B-1----:R-:W-:-:S04]  /*82d20*/  LEA R2, P6, R8, R28, 0x2 ;  /* 0x0000001c08027211 */ /* 0x002fc800078c10ff */
[----:B------:R-:W-:Y:S01]  /*82d30*/  LEA.HI.X.SX32 R3, R8, R29, 0x2, P6 ;  /* 0x0000001d08037211 */ /* 0x000fe200030f16ff */
[----:B------:R1:W-:Y:S04]  /*82d40*/  @P4 STG.E [R4.64], R144 ;  /* 0x0000009004004986 */ /* 0x0003e8000c10190c */
[----:B------:R1:W-:Y:S01]  /*82d50*/  @P3 STG.E [R2.64], R136 ;  /* 0x0000008802003986 */ /* 0x0003e2000c10190c */
[----:B------:R-:W-:-:S03]  /*82d60*/  ISETP.LT.AND P5, PT, R237, c[0x0][0x17c], !P0 ;  /* 0x00005f00ed007a0c */ /* 0x000fc600047a1270 */
[----:B------:R-:W5:Y:S01]  /*82d70*/  LDL.LU R237, [R1+0x330] ;  /* 0x0003300001ed7983 */ /* 0x000f620000300800 */
[----:B------:R-:W-:-:S03]  /*82d80*/  ISETP.LT.AND P2, PT, R245, c[0x0][0x17c], !P0 ;  /* 0x00005f00f5007a0c */ /* 0x000fc60004741270 */
[----:B------:R-:W5:Y:S01]  /*82d90*/  LDL.LU R245, [R1+0x334] ;  /* 0x0003340001f57983 */ /* 0x000f620000300800 */
[----:B----4-:R-:W-:-:S03]  /*82da0*/  ISETP.LT.AND P4, PT, R242, c[0x0][0x17c], !P0 ;  /* 0x00005f00f2007a0c */ /* 0x010fc60004781270 */
[----:B------:R-:W4:Y:S01]  /*82db0*/  LDL.LU R242, [R1+0x338] ;  /* 0x0003380001f27983 */ /* 0x000f220000300800 */
[----:B--2---:R-:W-:-:S03]  /*82dc0*/  ISETP.LT.AND P3, PT, R238, c[0x0][0x17c], !P0 ;  /* 0x00005f00ee007a0c */ /* 0x004fc60004761270 */
[----:B------:R-:W2:Y:S01]  /*82dd0*/  LDL.LU R238, [R1+0x33c] ;  /* 0x00033c0001ee7983 */ /* 0x000ea20000300800 */
[----:B------:R-:W-:-:S05]  /*82de0*/  IMAD R7, R6, 0x2, R8 ;  /* 0x0000000206077824 */ /* 0x000fca00078e0208 */
[CC--:B-1----:R-:W-:Y:S02]  /*82df0*/  LEA R4, P6, R7.reuse, R28.reuse, 0x2 ;  /* 0x0000001c07047211 */ /* 0x0c2fe400078c10ff */
[----:B------:R-:W-:Y:S02]  /*82e00*/  LEA R8, R6, R7, 0x1 ;  /* 0x0000000706087211 */ /* 0x000fe400078e08ff */
[-C--:B------:R-:W-:Y:S02]  /*82e10*/  LEA.HI.X.SX32 R5, R7, R29.reuse, 0x2, P6 ;  /* 0x0000001d07057211 */ /* 0x080fe400030f16ff */
[----:B------:R-:W-:Y:S01]  /*82e20*/  LEA R2, P6, R8, R28, 0x2 ;  /* 0x0000001c08027211 */ /* 0x000fe200078c10ff */
[----:B------:R-:W-:Y:S02]  /*82e30*/  IMAD R7, R6, 0x2, R8 ;  /* 0x0000000206077824 */ /* 0x000fe400078e0208 */
[----:B------:R1:W-:Y:S01]  /*82e40*/  @P1 STG.E [R4.64], R132 ;  /* 0x0000008404001986 */ /* 0x0003e2000c10190c */
        /* <DEDUP_REMOVED lines=8> */
[----:B------:R-:W-:Y:S01]  /*82ed0*/  LEA.HI.X.SX32 R3, R8, R29, 0x2, P6 ;  /* 0x0000001d08037211 */ /* 0x000fe200030f16ff */
[----:B------:R-:W-:Y:S01]  /*82ee0*/  IMAD R8, R6, 0x2, R7 ;  /* 0x0000000206087824 */ /* 0x000fe200078e0207 */
        /* <DEDUP_REMOVED lines=28> */
[----:B------:R1:W-:Y:S02]  /*830b0*/  @P2 STG.E [R2.64], R68 ;  /* 0x0000004402002986 */ /* 0x0003e4000c10190c */
[----:B-1----:R-:W-:-:S04]  /*830c0*/  LEA R4, P6, R7, R28, 0x2 ;  /* 0x0000001c07047211 */ /* 0x002fc800078c10ff */
[----:B------:R-:W-:Y:S01]  /*830d0*/  LEA.HI.X.SX32 R5, R7, R29, 0x2, P6 ;  /* 0x0000001d07057211 */ /* 0x000fe200030f16ff */
[----:B------:R-:W-:Y:S01]  /*830e0*/  IMAD R7, R6, 0x2, R8 ;  /* 0x0000000206077824 */ /* 0x000fe200078e0208 */
[----:B------:R-:W-:-:S03]  /*830f0*/  LEA R2, P6, R8, R28, 0x2 ;  /* 0x0000001c08027211 */ /* 0x000fc600078c10ff */
[----:B------:R1:W-:Y:S01]  /*83100*/  @P4 STG.E [R4.64], R20 ;  /* 0x0000001404004986 */ /* 0x0003e2000c10190c */
[----:B------:R-:W-:Y:S01]  /*83110*/  LEA.HI.X.SX32 R3, R8, R29, 0x2, P6 ;  /* 0x0000001d08037211 */ /* 0x000fe200030f16ff */
[----:B------:R-:W-:Y:S01]  /*83120*/  IMAD R8, R6, 0x2, R7 ;  /* 0x0000000206087824 */ /* 0x000fe200078e0207 */
[----:B---3--:R-:W-:Y:S02]  /*83130*/  ISETP.LT.AND P5, PT, R241, c[0x0][0x17c], !P0 ;  /* 0x00005f00f1007a0c */ /* 0x008fe400047a1270 */
        /* <DEDUP_REMOVED lines=164> */
[C---:B------:R-:W-:Y:S02]  /*83b80*/  LEA R9, R6.reuse, R7, 0x1 ;  /* 0x0000000706097211 */ /* 0x040fe400078e08ff */
[-C--:B------:R-:W-:Y:S02]  /*83b90*/  LEA.HI.X.SX32 R5, R7, R29.reuse, 0x2, P6 ;  /* 0x0000001d07057211 */ /* 0x080fe400030f16ff */
[C---:B------:R-:W-:Y:S01]  /*83ba0*/  LEA R2, P6, R9.reuse, R28, 0x2 ;  /* 0x0000001c09027211 */ /* 0x040fe200078c10ff */
[C---:B------:R-:W-:Y:S02]  /*83bb0*/  IMAD R7, R6.reuse, 0x2, R9 ;  /* 0x0000000206077824 */ /* 0x040fe400078e0209 */
        /* <DEDUP_REMOVED lines=119> */
[----:B---3--:R-:W-:Y:S01]  /*84330*/  ISETP.LT.AND P3, PT, R241, c[0x0][0x17c], !P0 ;  /* 0x00005f00f1007a0c */ /* 0x008fe20004761270 */
[----:B------:R-:W-:Y:S04]  /*84340*/  LDS.128 R20, [R236] ;  /* 0x00000000ec147984 */ /* 0x000fe80000000c00 */
        /* <DEDUP_REMOVED lines=166> */
[CC--:B------:R-:W-:Y:S01]  /*84db0*/  LEA R2, P6, R9.reuse, R28.reuse, 0x2 ;  /* 0x0000001c09027211 */ /* 0x0c0fe200078c10ff */
[C---:B------:R-:W-:Y:S02]  /*84dc0*/  IMAD R7, R6.reuse, 0x2, R9 ;  /* 0x0000000206077824 */ /* 0x040fe400078e0209 */
[----:B------:R1:W-:Y:S01]  /*84dd0*/  @P3 STG.E [R4.64], R193 ;  /* 0x000000c104003986 */ /* 0x0003e2000c10190c */
[----:B------:R-:W-:Y:S01]  /*84de0*/  LEA.HI.X.SX32 R3, R9, R29, 0x2, P6 ;  /* 0x0000001d09037211 */ /* 0x000fe200030f16ff */
[----:B------:R-:W-:Y:S01]  /*84df0*/  IMAD R9, R6, 0x2, R7 ;  /* 0x0000000206097824 */ /* 0x000fe200078e0207 */
[----:B-1----:R-:W-:-:S04]  /*84e00*/  LEA R4, P6, R7, R28, 0x2 ;  /* 0x0000001c07047211 */ /* 0x002fc800078c10ff */
[----:B------:R-:W-:Y:S01]  /*84e10*/  LEA.HI.X.SX32 R5, R7, R29, 0x2, P6 ;  /* 0x0000001d07057211 */ /* 0x000fe200030f16ff */
[----:B------:R-:W-:Y:S01]  /*84e20*/  IMAD R7, R6, 0x2, R9 ;  /* 0x0000000206077824 */ /* 0x000fe200078e0209 */
[----:B------:R-:W-:-:S03]  /*84e30*/  LEA R8, P6, R9, R28, 0x2 ;  /* 0x0000001c09087211 */ /* 0x000fc600078c10ff */
[----:B------:R-:W-:Y:S01]  /*84e40*/  IMAD R13, R6, 0x2, R7 ;  /* 0x00000002060d7824 */ /* 0x000fe200078e0207 */
[-C--:B------:R-:W-:Y:S02]  /*84e50*/  LEA.HI.X.SX32 R9, R9, R29.reuse, 0x2, P6 ;  /* 0x0000001d09097211 */ /* 0x080fe400030f16ff */
[----:B------:R-:W-:Y:S02]  /*84e60*/  LEA R10, P6, R7, R28, 0x2 ;  /* 0x0000001c070a7211 */ /* 0x000fe400078c10ff */
[----:B---3--:R-:W-:Y:S02]  /*84e70*/  ISETP.LT.AND P3, PT, R241, c[0x0][0x17c], !P0 ;  /* 0x00005f00f1007a0c */ /* 0x008fe40004761270 */
[----:B------:R-:W3:Y:S01]  /*84e80*/  LDL.LU R241, [R1+0x498] ;  /* 0x0004980001f17983 */ /* 0x000ee20000300800 */
[----:B------:R-:W-:-:S03]  /*84e90*/  LEA.HI.X.SX32 R11, R7, R29, 0x2, P6 ;  /* 0x0000001d070b7211 */ /* 0x000fc600030f16ff */
[----:B------:R1:W-:Y:S04]  /*84ea0*/  @P1 STG.E [R2.64], R209 ;  /* 0x000000d102001986 */ /* 0x0003e8000c10190c */
[----:B------:R2:W-:Y:S01]  /*84eb0*/  @P5 STG.E [R4.64], R85 ;  /* 0x0000005504005986 */ /* 0x0005e2000c10190c */
[----:B-----5:R-:W-:-:S03]  /*84ec0*/  ISETP.LT.AND P1, PT, R244, c[0x0][0x17c], !P0 ;  /* 0x00005f00f4007a0c */ /* 0x020fc60004721270 */
[----:B------:R-:W5:Y:S01]  /*84ed0*/  LDL.LU R244, [R1+0x49c] ;  /* 0x00049c0001f47983 */ /* 0x000f620000300800 */
[----:B-1----:R-:W-:-:S03]  /*84ee0*/  LEA R2, P6, R13, R28, 0x2 ;  /* 0x0000001c0d027211 */ /* 0x002fc600078c10ff */
[----:B------:R1:W-:Y:S01]  /*84ef0*/  @P2 STG.E [R8.64], R181 ;  /* 0x000000b508002986 */ /* 0x0003e2000c10190c */
[----:B------:R-:W-:-:S03]  /*84f00*/  LEA.HI.X.SX32 R3, R13, R29, 0x2, P6 ;  /* 0x0000001d0d037211 */ /* 0x000fc600030f16ff */
        /* <DEDUP_REMOVED lines=11> */
[CC--:B------:R-:W-:Y:S02]  /*84fc0*/  LEA R4, P6, R7.reuse, R28.reuse, 0x2 ;  /* 0x0000001c07047211 */ /* 0x0c0fe400078c10ff */
[C---:B------:R-:W-:Y:S02]  /*84fd0*/  LEA R13, R6.reuse, R7, 0x1 ;  /* 0x00000007060d7211 */ /* 0x040fe400078e08ff */
[----:B------:R-:W-:Y:S02]  /*84fe0*/  LEA.HI.X.SX32 R5, R7, R29, 0x2, P6 ;  /* 0x0000001d07057211 */ /* 0x000fe400030f16ff */
[----:B-1----:R-:W-:Y:S01]  /*84ff0*/  LEA R8, P6, R13, R28, 0x2 ;  /* 0x0000001c0d087211 */ /* 0x002fe200078c10ff */
[----:B------:R-:W-:-:S03]  /*85000*/  IMAD R7, R6, 0x2, R13 ;  /* 0x0000000206077824 */ /* 0x000fc600078e020d */
[----:B------:R-:W-:Y:S01]  /*85010*/  LEA.HI.X.SX32 R9, R13, R29, 0x2, P6 ;  /* 0x0000001d0d097211 */ /* 0x000fe200030f16ff */
[----:B------:R-:W-:Y:S01]  /*85020*/  IMAD R13, R6, 0x2, R7 ;  /* 0x00000002060d7824 */ /* 0x000fe200078e0207 */
[----:B------:R-:W-:-:S04]  /*85030*/  LEA R10, P6, R7, R28, 0x2 ;  /* 0x0000001c070a7211 */ /* 0x000fc800078c10ff */
[-C--:B------:R-:W-:Y:S01]  /*85040*/  LEA.HI.X.SX32 R11, R7, R29.reuse, 0x2, P6 ;  /* 0x0000001d070b7211 */ /* 0x080fe200030f16ff */
[C---:B------:R-:W-:Y:S01]  /*85050*/  IMAD R7, R6.reuse, 0x2, R13 ;  /* 0x0000000206077824 */ /* 0x040fe200078e020d */
[CC--:B------:R-:W-:Y:S01]  /*85060*/  LEA R2, P6, R13.reuse, R28.reuse, 0x2 ;  /* 0x0000001c0d027211 */ /* 0x0c0fe200078c10ff */
[----:B------:R1:W-:Y:S03]  /*85070*/  @P1 STG.E [R4.64], R46 ;  /* 0x0000002e04001986 */ /* 0x0003e6000c10190c */
[----:B------:R-:W-:Y:S01]  /*85080*/  LEA.HI.X.SX32 R3, R13, R29, 0x2, P6 ;  /* 0x0000001d0d037211 */ /* 0x000fe200030f16ff */
[----:B------:R-:W-:Y:S01]  /*85090*/  IMAD R13, R6, 0x2, R7 ;  /* 0x00000002060d7824 */ /* 0x000fe200078e0207 */
[----:B------:R3:W-:Y:S01]  /*850a0*/  @P5 STG.E [R8.64], R142 ;  /* 0x0000008e08005986 */ /* 0x0007e2000c10190c */
[----:B-1----:R-:W-:Y:S02]  /*850b0*/  LEA R4, P6, R7, R28, 0x2 ;  /* 0x0000001c07047211 */ /* 0x002fe400078c10ff */
[----:B---3--:R-:W-:-:S02]  /*850c0*/  ISETP.LT.AND P1, PT, R241, c[0x0][0x17c], !P0 ;  /* 0x00005f00f1007a0c */ /* 0x008fc40004721270 */
[----:B------:R-:W3:Y:S01]  /*850d0*/  LDL.LU R241, [R1+0x4b0] ;  /* 0x0004b00001f17983 */ /* 0x000ee20000300800 */
[-C--:B------:R-:W-:Y:S02]  /*850e0*/  LEA.HI.X.SX32 R5, R7, R29.reuse, 0x2, P6 ;  /* 0x0000001d07057211 */ /* 0x080fe400030f16ff */
[C---:B------:R-:W-:Y:S01]  /*850f0*/  LEA R8, P6, R13.reuse, R28, 0x2 ;  /* 0x0000001c0d087211 */ /* 0x040fe200078c10ff */
[----:B------:R1:W-:Y:S03]  /*85100*/  @P2 STG.E [R10.64], R186 ;  /* 0x000000ba0a002986 */ /* 0x0003e6000c10190c */
[----:B------:R-:W-:Y:S01]  /*85110*/  LEA.HI.X.SX32 R9, R13, R29, 0x2, P6 ;  /* 0x0000001d0d097211 */ /* 0x000fe200030f16ff */
[----:B------:R1:W-:Y:S01]  /*85120*/  @P4 STG.E [R2.64], R202 ;  /* 0x000000ca02004986 */ /* 0x0003e2000c10190c */
[----:B-----5:R-:W-:-:S03]  /*85130*/  ISETP.LT.AND P5, PT, R244, c[0x0][0x17c], !P0 ;  /* 0x00005f00f4007a0c */ /* 0x020fc600047a1270 */
[----:B------:R-:W5:Y:S04]  /*85140*/  LDL.LU R244, [R1+0x4b4] ;  /* 0x0004b40001f47983 */ /* 0x000f680000300800 */
        /* <DEDUP_REMOVED lines=13> */
[----:B------:R-:W-:Y:S02]  /*85220*/  LEA.HI.X.SX32 R11, R7, R29, 0x2, P6 ;  /* 0x0000001d070b7211 */ /* 0x000fe400030f16ff */
[----:B------:R-:W-:Y:S01]  /*85230*/  LEA R2, P6, R13, R28, 0x2 ;  /* 0x0000001c0d027211 */ /* 0x000fe200078c10ff */
        /* <DEDUP_REMOVED lines=59> */
[----:B------:R-:W-:-:S03]  /*855f0*/  IMAD R7, R6, 0x2, R13 ;  /* 0x0000000206077824 */ /* 0x000fc600078e020d */
[----:B------:R-:W-:Y:S01]  /*85600*/  LDS.128 R44, [R239+0x1000] ;  /* 0x00100000ef2c7984 */ /* 0x000fe20000000c00 */
        /* <DEDUP_REMOVED lines=23> */
[----:B-1----:R-:W-:-:S04]  /*85780*/  LEA R10, P6, R7, R28, 0x2 ;  /* 0x0000001c070a7211 */ /* 0x002fc800078c10ff */
[-C--:B------:R-:W-:Y:S02]  /*85790*/  LEA.HI.X.SX32 R11, R7, R29.reuse, 0x2, P6 ;  /* 0x0000001d070b7211 */ /* 0x080fe400030f16ff */
[----:B---3--:R-:W-:Y:S02]  /*857a0*/  LEA R2, P6, R13, R28, 0x2 ;  /* 0x0000001c0d027211 */ /* 0x008fe400078c10ff */
[----:B------:R-:W-:Y:S02]  /*857b0*/  ISETP.LT.AND P4, PT, R241, c[0x0][0x17c], !P0 ;  /* 0x00005f00f1007a0c */ /* 0x000fe40004781270 */
[----:B------:R-:W-:Y:S01]  /*857c0*/  LEA.HI.X.SX32 R3, R13, R29, 0x2, P6 ;  /* 0x0000001d0d037211 */ /* 0x000fe200030f16ff */
[----:B------:R1:W-:Y:S04]  /*857d0*/  @P1 STG.E [R4.64], R63 ;  /* 0x0000003f04001986 */ /* 0x0003e8000c10190c */
[----:B------:R-:W3:Y:S04]  /*857e0*/  LDL.LU R241, [R1+0x4f8] ;  /* 0x0004f80001f17983 */ /* 0x000ee80000300800 */
[----:B------:R1:W-:Y:S01]  /*857f0*/  @P5 STG.E [R8.64], R175 ;  /* 0x000000af08005986 */ /* 0x0003e2000c10190c */
[----:B-----5:R-:W-:-:S03]  /*85800*/  ISETP.LT.AND P3, PT, R244, c[0x0][0x17c], !P0 ;  /* 0x00005f00f4007a0c */ /* 0x020fc60004761270 */
[----:B------:R-:W5:Y:S04]  /*85810*/  LDL.LU R244, [R1+0x4fc] ;  /* 0x0004fc0001f47983 */ /* 0x000f680000300800 */
[----:B------:R-:W-:Y:S04]  /*85820*/  @P2 STG.E [R10.64], R191 ;  /* 0x000000bf0a002986 */ /* 0x000fe8000c10190c */
[----:B------:R1:W-:Y:S01]  /*85830*/  @P4 STG.E [R2.64], R207 ;  /* 0x000000cf02004986 */ /* 0x0003e2000c10190c */
[----:B------:R-:W-:-:S03]  /*85840*/  IMAD R7, R6, 0x2, R13 ;  /* 0x0000000206077824 */ /* 0x000fc600078e020d */
[----:B------:R-:W-:Y:S01]  /*85850*/  LDS.128 R60, [R0+0x1800] ;  /* 0x00180000003c7984 */ /* 0x000fe20000000c00 */
[----:B------:R-:W-:-:S03]  /*85860*/  ISETP.LT.AND P1, PT, R237, c[0x0][0x17c], !P0 ;  /* 0x00005f00ed007a0c */ /* 0x000fc60004721270 */
[----:B------:R-:W5:Y:S01]  /*85870*/  LDL.LU R237, [R1+0x500] ;  /* 0x0005000001ed7983 */ /* 0x000f620000300800 */
[----:B------:R-:W-:-:S03]  /*85880*/  ISETP.LT.AND P5, PT, R245, c[0x0][0x17c], !P0 ;  /* 0x00005f00f5007a0c */ /* 0x000fc600047a1270 */
[----:B------:R-:W5:Y:S01]  /*85890*/  LDL.LU R245, [R1+0x504] ;  /* 0x0005040001f57983 */ /* 0x000f620000300800 */
[----:B--2---:R-:W-:-:S03]  /*858a0*/  ISETP.LT.AND P4, PT, R238, c[0x0][0x17c], !P0 ;  /* 0x00005f00ee007a0c */ /* 0x004fc60004781270 */
[----:B------:R-:W2:Y:S01]  /*858b0*/  LDL.LU R238, [R1+0x508] ;  /* 0x0005080001ee7983 */ /* 0x000ea20000300800 */
[CC--:B-1----:R-:W-:Y:S02]  /*858c0*/  LEA R4, P6, R7.reuse, R28.reuse, 0x2 ;  /* 0x0000001c07047211 */ /* 0x0c2fe400078c10ff */
[C---:B------:R-:W-:Y:S02]  /*858d0*/  LEA R13, R6.reuse, R7, 0x1 ;  /* 0x00000007060d7211 */ /* 0x040fe400078e08ff */
[----:B------:R-:W-:Y:S02]  /*858e0*/  LEA.HI.X.SX32 R5, R7, R29, 0x2, P6 ;  /* 0x0000001d07057211 */ /* 0x000fe400030f16ff */
[----:B------:R-:W-:Y:S01]  /*858f0*/  LEA R12, P6, R13, R28, 0x2 ;  /* 0x0000001c0d0c7211 */ /* 0x000fe200078c10ff */
[----:B------:R-:W-:-:S03]  /*85900*/  IMAD R7, R6, 0x2, R13 ;  /* 0x0000000206077824 */ /* 0x000fc600078e020d */
[-C--:B------:R-:W-:Y:S01]  /*85910*/  LEA.HI.X.SX32 R13, R13, R29.reuse, 0x2, P6 ;  /* 0x0000001d0d0d7211 */ /* 0x080fe200030f16ff */
[----:B------:R-:W-:Y:S01]  /*85920*/  IMAD R9, R6, 0x2, R7 ;  /* 0x0000000206097824 */ /* 0x000fe200078e0207 */
[CC--:B------:R-:W-:Y:S02]  /*85930*/  LEA R16, P6, R7.reuse, R28.reuse, 0x2 ;  /* 0x0000001c07107211 */ /* 0x0c0fe400078c10ff */
[----:B----4-:R-:W-:Y:S02]  /*85940*/  ISETP.LT.AND P2, PT, R242, c[0x0][0x17c], !P0 ;  /* 0x00005f00f2007a0c */ /* 0x010fe40004741270 */
[-C--:B------:R-:W-:Y:S01]  /*85950*/  LEA.HI.X.SX32 R17, R7, R29.reuse, 0x2, P6 ;  /* 0x0000001d07117211 */ /* 0x080fe200030f16ff */
[----:B------:R-:W-:Y:S01]  /*85960*/  IMAD R7, R6, 0x2, R9 ;  /* 0x0000000206077824 */ /* 0x000fe200078e0209 */
[CC--:B------:R-:W-:Y:S01]  /*85970*/  LEA R2, P6, R9.reuse, R28.reuse, 0x2 ;  /* 0x0000001c09027211 */ /* 0x0c0fe200078c10ff */
[----:B------:R1:W-:Y:S03]  /*85980*/  @P3 STG.E [R4.64], R83 ;  /* 0x0000005304003986 */ /* 0x0003e6000c10190c */
[----:B------:R-:W-:Y:S01]  /*85990*/  LEA.HI.X.SX32 R3, R9, R29, 0x2, P6 ;  /* 0x0000001d09037211 */ /* 0x000fe200030f16ff */
[----:B------:R-:W-:Y:S04]  /*859a0*/  @P1 STG.E [R12.64], R179 ;  /* 0x000000b30c001986 */ /* 0x000fe8000c10190c */
[----:B------:R-:W4:Y:S01]  /*859b0*/  LDS.128 R8, [R0] ;  /* 0x0000000000087984 */ /* 0x000f220000000c00 */
[----:B-1----:R-:W-:-:S03]  /*859c0*/  LEA R4, P6, R7, R28, 0x2 ;  /* 0x0000001c07047211 */ /* 0x002fc600078c10ff */
[----:B------:R-:W-:Y:S01]  /*859d0*/  @P5 STG.E [R16.64], R195 ;  /* 0x000000c310005986 */ /* 0x000fe2000c10190c */
[----:B------:R-:W-:-:S03]  /*859e0*/  LEA.HI.X.SX32 R5, R7, R29, 0x2, P6 ;  /* 0x0000001d07057211 */ /* 0x000fc600030f16ff */
[----:B------:R1:W-:Y:S04]  /*859f0*/  @P2 STG.E [R2.64], R211 ;  /* 0x000000d302002986 */ /* 0x0003e8000c10190c */
[----:B------:R1:W-:Y:S04]  /*85a00*/  @P4 STG.E [R4.64], R87 ;  /* 0x0000005704004986 */ /* 0x0003e8000c10190c */
[----:B------:R-:W1:Y:S01]  /*85a10*/  LDS.128 R12, [R239] ;  /* 0x00000000ef0c7984 */ /* 0x000e620000000c00 */
[----:B---3--:R-:W-:-:S03]  /*85a20*/  ISETP.LT.AND P3, PT, R241, c[0x0][0x17c], !P0 ;  /* 0x00005f00f1007a0c */ /* 0x008fc60004761270 */
[----:B------:R-:W3:Y:S01]  /*85a30*/  LDL.LU R241, [R1+0x50c] ;  /* 0x00050c0001f17983 */ /* 0x000ee20000300800 */
[----:B-----5:R-:W-:-:S03]  /*85a40*/  ISETP.LT.AND P1, PT, R244, c[0x0][0x17c], !P0 ;  /* 0x00005f00f4007a0c */ /* 0x020fc60004721270 */
[----:B------:R-:W5:Y:S01]  /*85a50*/  LDL.LU R244, [R1+0x510] ;  /* 0x0005100001f47983 */ /* 0x000f620000300800 */
[----:B------:R-:W-:-:S03]  /*85a60*/  ISETP.LT.AND P5, PT, R237, c[0x0][0x17c], !P0 ;  /* 0x00005f00ed007a0c */ /* 0x000fc600047a1270 */
[----:B------:R-:W5:Y:S01]  /*85a70*/  LDL.LU R237, [R1+0x514] ;  /* 0x0005140001ed7983 */ /* 0x000f620000300800 */
[----:B------:R-:W-:-:S03]  /*85a80*/  ISETP.LT.AND P2, PT, R245, c[0x0][0x17c], !P0 ;  /* 0x00005f00f5007a0c */ /* 0x000fc60004741270 */
[----:B------:R-:W5:Y:S01]  /*85a90*/  LDL.LU R245, [R1+0x518] ;  /* 0x0005180001f57983 */ /* 0x000f620000300800 */
[----:B--2---:R-:W-:-:S03]  /*85aa0*/  ISETP.LT.AND P4, PT, R238, c[0x0][0x17c], !P0 ;  /* 0x00005f00ee007a0c */ /* 0x004fc60004781270 */
[----:B------:R-:W2:Y:S01]  /*85ab0*/  LDL.LU R238, [R1+0x51c] ;  /* 0x00051c0001ee7983 */ /* 0x000ea20000300800 */
[----:B------:R-:W-:-:S04]  /*85ac0*/  IMAD R19, R6, 0x2, R7 ;  /* 0x0000000206137824 */ /* 0x000fc800078e0207 */
[----:B------:R-:W-:Y:S01]  /*85ad0*/  IMAD R7, R6, 0x2, R19 ;  /* 0x0000000206077824 */ /* 0x000fe200078e0213 */
[----:B------:R-:W-:-:S04]  /*85ae0*/  LEA R30, P6, R19, R28, 0x2 ;  /* 0x0000001c131e7211 */ /* 0x000fc800078c10ff */
[----:B------:R-:W-:Y:S02]  /*85af0*/  LEA.HI.X.SX32 R31, R19, R29, 0x2, P6 ;  /* 0x0000001d131f7211 */ /* 0x000fe400030f16ff */
[CC--:B------:R-:W-:Y:S01]  /*85b00*/  LEA R32, P6, R7.reuse, R28.reuse, 0x2 ;  /* 0x0000001c07207211 */ /* 0x0c0fe200078c10ff */
[----:B------:R-:W2:Y:S01]  /*85b10*/  LDS.128 R16, [R240] ;  /* 0x00000000f0107984 */ /* 0x000ea20000000c00 */
[C---:B-1----:R-:W-:Y:S02]  /*85b20*/  LEA R3, R6.reuse, R7, 0x1 ;  /* 0x0000000706037211 */ /* 0x042fe400078e08ff */
[----:B------:R-:W-:Y:S02]  /*85b30*/  LEA.HI.X.SX32 R33, R7, R29, 0x2, P6 ;  /* 0x0000001d07217211 */ /* 0x000fe400030f16ff */
[----:B------:R-:W-:Y:S01]  /*85b40*/  LEA R2, P6, R3, R28, 0x2 ;  /* 0x0000001c03027211 */ /* 0x000fe200078c10ff */
[----:B------:R-:W-:-:S03]  /*85b50*/  IMAD R5, R6, 0x2, R3 ;  /* 0x0000000206057824 */ /* 0x000fc600078e0203 */
[-C--:B------:R-:W-:Y:S01]  /*85b60*/  LEA.HI.X.SX32 R3, R3, R29.reuse, 0x2, P6 ;  /* 0x0000001d03037211 */ /* 0x080fe200030f16ff */
[----:B------:R-:W-:Y:S01]  /*85b70*/  IMAD R7, R6, 0x2, R5 ;  /* 0x0000000206077824 */ /* 0x000fe200078e0205 */
[CC--:B------:R-:W-:Y:S01]  /*85b80*/  LEA R4, P6, R5.reuse, R28.reuse, 0x2 ;  /* 0x0000001c05047211 */ /* 0x0c0fe200078c10ff */
[----:B------:R1:W-:Y:S03]  /*85b90*/  @P3 STG.E [R30.64], R183 ;  /* 0x000000b71e003986 */ /* 0x0003e6000c10190c */
[----:B------:R-:W-:Y:S01]  /*85ba0*/  LEA.HI.X.SX32 R5, R5, R29, 0x2, P6 ;  /* 0x0000001d05057211 */ /* 0x000fe200030f16ff */
[----:B------:R-:W-:Y:S01]  /*85bb0*/  @P1 STG.E [R32.64], R199 ;  /* 0x000000c720001986 */ /* 0x000fe2000c10190c */
[----:B-1----:R-:W-:-:S03]  /*85bc0*/  LEA R30, P6, R7, R28, 0x2 ;  /* 0x0000001c071e7211 */ /* 0x002fc600078c10ff */
[----:B------:R1:W-:Y:S01]  /*85bd0*/  @P5 STG.E [R2.64], R215 ;  /* 0x000000d702005986 */ /* 0x0003e2000c10190c */
[----:B------:R-:W-:-:S03]  /*85be0*/  LEA.HI.X.SX32 R31, R7, R29, 0x2, P6 ;  /* 0x0000001d071f7211 */ /* 0x000fc600030f16ff */
[----:B----4-:R-:W-:Y:S01]  /*85bf0*/  @P2 STG.E [R4.64], R8 ;  /* 0x0000000804002986 */ /* 0x010fe2000c10190c */
[----:B---3--:R-:W-:-:S03]  /*85c00*/  ISETP.LT.AND P3, PT, R241, c[0x0][0x17c], !P0 ;  /* 0x00005f00f1007a0c */ /* 0x008fc60004761270 */
[----:B------:R-:W3:Y:S04]  /*85c10*/  LDS.128 R32, [R240+0x800] ;  /* 0x00080000f0207984 */ /* 0x000ee80000000c00 */
[----:B------:R-:W4:Y:S01]  /*85c20*/  LDL.LU R241, [R1+0x520] ;  /* 0x0005200001f17983 */ /* 0x000f220000300800 */
[----:B-----5:R-:W-:-:S03]  /*85c30*/  ISETP.LT.AND P1, PT, R244, c[0x0][0x17c], !P0 ;  /* 0x00005f00f4007a0c */ /* 0x020fc60004721270 */
[----:B------:R5:W-:Y:S04]  /*85c40*/  @P4 STG.E [R30.64], R12 ;  /* 0x0000000c1e004986 */ /* 0x000be8000c10190c */
[----:B------:R-:W4:Y:S01]  /*85c50*/  LDL.LU R244, [R1+0x524] ;  /* 0x0005240001f47983 */ /* 0x000f220000300800 */
[----:B------:R-:W-:-:S03]  /*85c60*/  ISETP.LT.AND P5, PT, R237, c[0x0][0x17c], !P0 ;  /* 0x00005f00ed007a0c */ /* 0x000fc600047a1270 */
[----:B------:R-:W4:Y:S01]  /*85c70*/  LDL.LU R237, [R1+0x528] ;  /* 0x0005280001ed7983 */ /* 0x000f220000300800 */
[----:B------:R-:W-:-:S03]  /*85c80*/  ISETP.LT.AND P2, PT, R245, c[0x0][0x17c], !P0 ;  /* 0x00005f00f5007a0c */ /* 0x000fc60004741270 */
[----:B------:R-:W4:Y:S01]  /*85c90*/  LDL.LU R245, [R1+0x52c] ;  /* 0x00052c0001f57983 */ /* 0x000f220000300800 */
[----:B--2---:R-:W-:-:S03]  /*85ca0*/  ISETP.LT.AND P4, PT, R238, c[0x0][0x17c], !P0 ;  /* 0x00005f00ee007a0c */ /* 0x004fc60004781270 */
[----:B------:R-:W2:Y:S01]  /*85cb0*/  LDL.LU R238, [R1+0x530] ;  /* 0x0005300001ee7983 */ /* 0x000ea20000300800 */
[----:B------:R-:W-:-:S04]  /*85cc0*/  IMAD R41, R6, 0x2, R7 ;  /* 0x0000000206297824 */ /* 0x000fc800078e0207 */
[----:B-1----:R-:W-:Y:S01]  /*85cd0*/  IMAD R3, R6, 0x2, R41 ;  /* 0x0000000206037824 */ /* 0x002fe200078e0229 */
[----:B------:R-:W-:-:S03]  /*85ce0*/  LEA R52, P6, R41, R28, 0x2 ;  /* 0x0000001c29347211 */ /* 0x000fc600078c10ff */
[C---:B------:R-:W-:Y:S01]  /*85cf0*/  IMAD R7, R6.reuse, 0x2, R3 ;  /* 0x0000000206077824 */ /* 0x040fe200078e0203 */
[----:B------:R-:W-:Y:S02]  /*85d00*/  LEA.HI.X.SX32 R53, R41, R29, 0x2, P6 ;  /* 0x0000001d29357211 */ /* 0x000fe400030f16ff */
[CC--:B------:R-:W-:Y:S01]  /*85d10*/  LEA R2, P6, R3.reuse, R28.reuse, 0x2 ;  /* 0x0000001c03027211 */ /* 0x0c0fe200078c10ff */
[----:B------:R-:W1:Y:S01]  /*85d20*/  LDS.128 R40, [R236+0x800] ;  /* 0x00080000ec287984 */ /* 0x000e620000000c00 */
[----:B-----5:R-:W-:Y:S02]  /*85d30*/  LEA R31, R6, R7, 0x1 ;  /* 0x00000007061f7211 */ /* 0x020fe400078e08ff */
[----:B------:R-:W-:Y:S02]  /*85d40*/  LEA.HI.X.SX32 R3, R3, R29, 0x2, P6 ;  /* 0x0000001d03037211 */ /* 0x000fe400030f16ff */
[----:B------:R-:W-:-:S04]  /*85d50*/  LEA R4, P6, R7, R28, 0x2 ;  /* 0x0000001c07047211 */ /* 0x000fc800078c10ff */
[----:B------:R-:W-:Y:S01]  /*85d60*/  LEA.HI.X.SX32 R5, R7, R29, 0x2, P6 ;  /* 0x0000001d07057211 */ /* 0x000fe200030f16ff */
[----:B------:R-:W-:Y:S01]  /*85d70*/  IMAD R7, R6, 0x2, R31 ;  /* 0x0000000206077824 */ /* 0x000fe200078e021f */
[----:B------:R-:W-:-:S04]  /*85d80*/  LEA R30, P6, R31, R28, 0x2 ;  /* 0x0000001c1f1e7211 */ /* 0x000fc800078c10ff */
[-C--:B------:R-:W-:Y:S02]  /*85d90*/  LEA.HI.X.SX32 R31, R31, R29.reuse, 0x2, P6 ;  /* 0x0000001d1f1f7211 */ /* 0x080fe400030f16ff */
[C---:B------:R-:W-:Y:S01]  /*85da0*/  LEA R68, P6, R7.reuse, R28, 0x2 ;  /* 0x0000001c07447211 */ /* 0x040fe200078c10ff */
[----:B------:R-:W-:Y:S03]  /*85db0*/  @P3 STG.E [R52.64], R16 ;  /* 0x0000001034003986 */ /* 0x000fe6000c10190c */
[----:B------:R-:W-:Y:S01]  /*85dc0*/  LEA.HI.X.SX32 R69, R7, R29, 0x2, P6 ;  /* 0x0000001d07457211 */ /* 0x000fe200030f16ff */
[----:B------:R5:W-:Y:S04]  /*85dd0*/  @P1 STG.E [R2.64], R20 ;  /* 0x0000001402001986 */ /* 0x000be8000c10190c */
[----:B------:R1:W-:Y:S04]  /*85de0*/  @P5 STG.E [R4.64], R24 ;  /* 0x0000001804005986 */ /* 0x0003e8000c10190c */
[----:B------:R-:W-:Y:S04]  /*85df0*/  @P2 STG.E [R30.64], R36 ;  /* 0x000000241e002986 */ /* 0x000fe8000c10190c */
[----:B---3--:R-:W-:Y:S01]  /*85e00*/  @P4 STG.E [R68.64], R32 ;  /* 0x0000002044004986 */ /* 0x008fe2000c10190c */
[----:B----4-:R-:W-:-:S03]  /*85e10*/  ISETP.LT.AND P3, PT, R241, c[0x0][0x17c], !P0 ;  /* 0x00005f00f1007a0c */ /* 0x010fc60004761270 */
[----:B------:R-:W3:Y:S04]  /*85e20*/  LDS.128 R52, [R240+0x1000] ;  /* 0x00100000f0347984 */ /* 0x000ee80000000c00 */
[----:B------:R-:W4:Y:S01]  /*85e30*/  LDL.LU R241, [R1+0x534] ;  /* 0x0005340001f17983 */ /* 0x000f220000300800 */
[----:B------:R-:W-:Y:S01]  /*85e40*/  ISETP.LT.AND P1, PT, R244, c[0x0][0x17c], !P0 ;  /* 0x00005f00f4007a0c */ /* 0x000fe20004721270 */
[----:B-----5:R-:W-:Y:S02]  /*85e50*/  IMAD R3, R6, 0x2, R7 ;  /* 0x0000000206037824 */ /* 0x020fe400078e0207 */
[----:B------:R-:W5:Y:S04]  /*85e60*/  LDL.LU R244, [R1+0x538] ;  /* 0x0005380001f47983 */ /* 0x000f680000300800 */
[----:B------:R1:W1:Y:S01]  /*85e70*/  LDS.128 R68, [R240+0x1800] ;  /* 0x00180000f0447984 */ /* 0x0002620000000c00 */
[----:B------:R-:W-:-:S03]  /*85e80*/  ISETP.LT.AND P5, PT, R237, c[0x0][0x17c], !P0 ;  /* 0x00005f00ed007a0c */ /* 0x000fc600047a1270 */
[----:B------:R-:W4:Y:S01]  /*85e90*/  LDL.LU R237, [R1+0x53c] ;  /* 0x00053c0001ed7983 */ /* 0x000f220000300800 */
[----:B--2---:R-:W-:-:S03]  /*85ea0*/  ISETP.LT.AND P4, PT, R238, c[0x0][0x17c], !P0 ;  /* 0x00005f00ee007a0c */ /* 0x004fc60004781270 */
[----:B------:R-:W2:Y:S04]  /*85eb0*/  LDL.LU R238, [R1+0x540] ;  /* 0x0005400001ee7983 */ /* 0x000ea80000300800 */
[----:B------:R-:W2:Y:S01]  /*85ec0*/  LDL.LU R239, [R1+0x544] ;  /* 0x0005440001ef7983 */ /* 0x000ea20000300800 */
[-C--:B------:R-:W-:Y:S01]  /*85ed0*/  LEA R2, P6, R3, R28.reuse, 0x2 ;  /* 0x0000001c03027211 */ /* 0x080fe200078c10ff */
[C---:B-1----:R-:W-:Y:S01]  /*85ee0*/  IMAD R5, R6.reuse, 0x2, R3 ;  /* 0x0000000206057824 */ /* 0x042fe200078e0203 */
[----:B------:R-:W-:Y:S01]  /*85ef0*/  ISETP.LT.AND P2, PT, R245, c[0x0][0x17c], !P0 ;  /* 0x00005f00f5007a0c */ /* 0x000fe20004741270 */
[----:B------:R-:W2:Y:S01]  /*85f00*/  LDL.LU R240, [R1+0x548] ;  /* 0x0005480001f07983 */ /* 0x000ea20000300800 */
[-C--:B------:R-:W-:Y:S01]  /*85f10*/  LEA.HI.X.SX32 R3, R3, R29.reuse, 0x2, P6 ;  /* 0x0000001d03037211 */ /* 0x080fe200030f16ff */
[C---:B------:R-:W-:Y:S01]  /*85f20*/  IMAD R7, R6.reuse, 0x2, R5 ;  /* 0x0000000206077824 */ /* 0x040fe200078e0205 */
[C---:B------:R-:W-:Y:S01]  /*85f30*/  LEA R4, P6, R5.reuse, R28, 0x2 ;  /* 0x0000001c05047211 */ /* 0x040fe200078c10ff */
[----:B------:R-:W2:Y:S02]  /*85f40*/  LDL.LU R236, [R1+0x54c] ;  /* 0x00054c0001ec7983 */ /* 0x000ea40000300800 */
[----:B------:R-:W-:Y:S01]  /*85f50*/  IMAD R77, R6, 0x2, R7 ;  /* 0x00000002064d7824 */ /* 0x000fe200078e0207 */
[----:B------:R-:W-:-:S02]  /*85f60*/  LEA.HI.X.SX32 R5, R5, R29, 0x2, P6 ;  /* 0x0000001d05057211 */ /* 0x000fc400030f16ff */
[CC--:B------:R-:W-:Y:S01]  /*85f70*/  LEA R30, P6, R7.reuse, R28.reuse, 0x2 ;  /* 0x0000001c071e7211 */ /* 0x0c0fe200078c10ff */
[----:B------:R1:W-:Y:S03]  /*85f80*/  @P3 STG.E [R2.64], R40 ;  /* 0x0000002802003986 */ /* 0x0003e6000c10190c */
[----:B------:R-:W-:Y:S01]  /*85f90*/  LEA.HI.X.SX32 R31, R7, R29, 0x2, P6 ;  /* 0x0000001d071f7211 */ /* 0x000fe200030f16ff */
[----:B------:R3:W-:Y:S01]  /*85fa0*/  @P1 STG.E [R4.64], R48 ;  /* 0x0000003004001986 */ /* 0x0007e2000c10190c */
[C---:B------:R-:W-:Y:S02]  /*85fb0*/  LEA R76, P1, R77.reuse, R28, 0x2 ;  /* 0x0000001c4d4c7211 */ /* 0x040fe400078210ff */
[----:B------:R-:W-:Y:S02]  /*85fc0*/  LEA R7, R6, R77, 0x1 ;  /* 0x0000004d06077211 */ /* 0x000fe400078e08ff */
[----:B------:R-:W-:-:S02]  /*85fd0*/  LEA.HI.X.SX32 R77, R77, R29, 0x2, P1 ;  /* 0x0000001d4d4d7211 */ /* 0x000fc400008f16ff */
[CC--:B-1----:R-:W-:Y:S01]  /*85fe0*/  LEA R2, P6, R7.reuse, R28.reuse, 0x2 ;  /* 0x0000001c07027211 */ /* 0x0c2fe200078c10ff */
[----:B------:R-:W-:Y:S01]  /*85ff0*/  IMAD R79, R6, 0x2, R7 ;  /* 0x00000002064f7824 */ /* 0x000fe200078e0207 */
[----:B------:R1:W-:Y:S02]  /*86000*/  @P5 STG.E [R30.64], R44 ;  /* 0x0000002c1e005986 */ /* 0x0003e4000c10190c */
[----:B------:R-:W-:Y:S02]  /*86010*/  LEA.HI.X.SX32 R3, R7, R29, 0x2, P6 ;  /* 0x0000001d07037211 */ /* 0x000fe400030f16ff */
[----:B---3--:R3:W-:Y:S01]  /*86020*/  @P2 STG.E [R76.64], R52 ;  /* 0x000000344c002986 */ /* 0x0087e2000c10190c */
[----:B------:R-:W-:-:S03]  /*86030*/  LEA R4, P2, R79, R28, 0x2 ;  /* 0x0000001c4f047211 */ /* 0x000fc600078410ff */
[----:B------:R1:W-:Y:S01]  /*86040*/  @P4 STG.E [R2.64], R56 ;  /* 0x0000003802004986 */ /* 0x0003e2000c10190c */
[----:B------:R-:W-:Y:S02]  /*86050*/  LEA.HI.X.SX32 R5, R79, R29, 0x2, P2 ;  /* 0x0000001d4f057211 */ /* 0x000fe400010f16ff */
[----:B-----5:R-:W-:Y:S02]  /*86060*/  ISETP.LT.AND P5, PT, R244, c[0x0][0x17c], !P0 ;  /* 0x00005f00f4007a0c */ /* 0x020fe400047a1270 */
[----:B------:R-:W5:Y:S01]  /*86070*/  LDL.LU R244, [R1+0x550] ;  /* 0x0005500001f47983 */ /* 0x000f620000300800 */
[----:B----4-:R-:W-:-:S03]  /*86080*/  ISETP.LT.AND P1, PT, R237, c[0x0][0x17c], !P0 ;  /* 0x00005f00ed007a0c */ /* 0x010fc60004721270 */
[----:B------:R-:W4:Y:S01]  /*86090*/  LDL.LU R237, [R1+0x554] ;  /* 0x0005540001ed7983 */ /* 0x000f220000300800 */
[----:B--2---:R-:W-:-:S03]  /*860a0*/  ISETP.LT.AND P4, PT, R238, c[0x0][0x17c], !P0 ;  /* 0x00005f00ee007a0c */ /* 0x004fc60004781270 */
[----:B------:R-:W2:Y:S01]  /*860b0*/  LDL.LU R238, [R1+0x558] ;  /* 0x0005580001ee7983 */ /* 0x000ea20000300800 */
[----:B------:R-:W-:-:S03]  /*860c0*/  ISETP.LT.AND P2, PT, R239, c[0x0][0x17c], !P0 ;  /* 0x00005f00ef007a0c */ /* 0x000fc60004741270 */
[----:B------:R-:W2:Y:S01]  /*860d0*/  LDL.LU R239, [R1+0x55c] ;  /* 0x00055c0001ef7983 */ /* 0x000ea20000300800 */
[----:B------:R-:W-:Y:S01]  /*860e0*/  ISETP.LT.AND P3, PT, R241, c[0x0][0x17c], !P0 ;  /* 0x00005f00f1007a0c */ /* 0x000fe20004761270 */
[----:B------:R-:W-:-:S04]  /*860f0*/  IMAD R7, R6, 0x2, R79 ;  /* 0x0000000206077824 */ /* 0x000fc800078e024f */
[----:B------:R-:W-:Y:S01]  /*86100*/  IMAD R79, R6, 0x2, R7 ;  /* 0x00000002064f7824 */ /* 0x000fe200078e0207 */
[----:B-1----:R-:W-:-:S04]  /*86110*/  LEA R30, P6, R7, R28, 0x2 ;  /* 0x0000001c071e7211 */ /* 0x002fc800078c10ff */
[-C--:B------:R-:W-:Y:S01]  /*86120*/  LEA.HI.X.SX32 R31, R7, R29.reuse, 0x2, P6 ;  /* 0x0000001d071f7211 */ /* 0x080fe200030f16ff */
[C---:B------:R-:W-:Y:S02]  /*86130*/  IMAD R7, R6.reuse, 0x2, R79 ;  /* 0x0000000206077824 */ /* 0x040fe400078e024f */
[----:B------:R1:W-:Y:S01]  /*86140*/  @P3 STG.E [R4.64], R60 ;  /* 0x0000003c04003986 */ /* 0x0003e2000c10190c */
[-C--:B---3--:R-:W-:Y:S02]  /*86150*/  LEA R76, P3, R79, R28.reuse, 0x2 ;  /* 0x0000001c4f4c7211 */ /* 0x088fe400078610ff */
[----:B------:R-:W-:Y:S02]  /*86160*/  LEA R2, P6, R7, R28, 0x2 ;  /* 0x0000001c07027211 */ /* 0x000fe400078c10ff */
[-C--:B------:R-:W-:Y:S01]  /*86170*/  LEA.HI.X.SX32 R77, R79, R29.reuse, 0x2, P3 ;  /* 0x0000001d4f4d7211 */ /* 0x080fe200018f16ff */
[----:B------:R-:W-:Y:S01]  /*86180*/  IMAD R79, R6, 0x2, R7 ;  /* 0x00000002064f7824 */ /* 0x000fe200078e0207 */
[----:B------:R3:W-:Y:S01]  /*86190*/  @P5 STG.E [R30.64], R64 ;  /* 0x000000401e005986 */ /* 0x0007e2000c10190c */
[----:B------:R-:W-:-:S02]  /*861a0*/  LEA.HI.X.SX32 R3, R7, R29, 0x2, P6 ;  /* 0x0000001d07037211 */ /* 0x000fc400030f16ff */
[----:B------:R-:W-:Y:S01]  /*861b0*/  ISETP.LT.AND P5, PT, R240, c[0x0][0x17c], !P0 ;  /* 0x00005f00f0007a0c */ /* 0x000fe200047a1270 */
[----:B------:R3:W-:Y:S01]  /*861c0*/  @P1 STG.E [R76.64], R68 ;  /* 0x000000444c001986 */ /* 0x0007e2000c10190c */
[CC--:B-1----:R-:W-:Y:S02]  /*861d0*/  LEA R4, P1, R79.reuse, R28.reuse, 0x2 ;  /* 0x0000001c4f047211 */ /* 0x0c2fe400078210ff */
[C---:B------:R-:W-:Y:S01]  /*861e0*/  LEA R7, R6.reuse, R79, 0x1 ;  /* 0x0000004f06077211 */ /* 0x040fe200078e08ff */
[----:B------:R-:W2:Y:S01]  /*861f0*/  LDL.LU R240, [R1+0x560] ;  /* 0x0005600001f07983 */ /* 0x000ea20000300800 */
[-C--:B------:R-:W-:Y:S02]  /*86200*/  LEA.HI.X.SX32 R5, R79, R29.reuse, 0x2, P1 ;  /* 0x0000001d4f057211 */ /* 0x080fe400008f16ff */
[C---:B---3--:R-:W-:Y:S01]  /*86210*/  LEA R30, P6, R7.reuse, R28, 0x2 ;  /* 0x0000001c071e7211 */ /* 0x048fe200078c10ff */
[----:B------:R-:W-:Y:S01]  /*86220*/  IMAD R79, R6, 0x2, R7 ;  /* 0x00000002064f7824 */ /* 0x000fe200078e0207 */
[----:B------:R1:W-:Y:S02]  /*86230*/  @P4 STG.E [R2.64], R72 ;  /* 0x0000004802004986 */ /* 0x0003e4000c10190c */
[----:B------:R-:W-:-:S02]  /*86240*/  LEA.HI.X.SX32 R31, R7, R29, 0x2, P6 ;  /* 0x0000001d071f7211 */ /* 0x000fc400030f16ff */
[----:B------:R3:W-:Y:S01]  /*86250*/  @P2 STG.E [R4.64], R9 ;  /* 0x0000000904002986 */ /* 0x0007e2000c10190c */
[C---:B------:R-:W-:Y:S02]  /*86260*/  LEA R76, P2, R79.reuse, R28, 0x2 ;  /* 0x0000001c4f4c7211 */ /* 0x040fe400078410ff */
[----:B------:R-:W-:Y:S01]  /*86270*/  ISETP.LT.AND P3, PT, R236, c[0x0][0x17c], !P0 ;  /* 0x00005f00ec007a0c */ /* 0x000fe20004761270 */
[----:B------:R1:W-:Y:S01]  /*86280*/  @P5 STG.E [R30.64], R13 ;  /* 0x0000000d1e005986 */ /* 0x0003e2000c10190c */
[----:B------:R-:W-:-:S03]  /*86290*/  LEA.HI.X.SX32 R77, R79, R29, 0x2, P2 ;  /* 0x0000001d4f4d7211 */ /* 0x000fc600010f16ff */
[----:B------:R-:W2:Y:S01]  /*862a0*/  LDL.LU R236, [R1+0x564] ;  /* 0x0005640001ec7983 */ /* 0x000ea20000300800 */
[----:B-----5:R-:W-:-:S03]  /*862b0*/  ISETP.LT.AND P4, PT, R244, c[0x0][0x17c], !P0 ;  /* 0x00005f00f4007a0c */ /* 0x020fc60004781270 */
[----:B------:R-:W5:Y:S01]  /*862c0*/  LDL.LU R244, [R1+0x568] ;  /* 0x0005680001f47983 */ /* 0x000f620000300800 */
[----:B----4-:R-:W-:-:S03]  /*862d0*/  ISETP.LT.AND P1, PT, R237, c[0x0][0x17c], !P0 ;  /* 0x00005f00ed007a0c */ /* 0x010fc60004721270 */
[----:B------:R-:W4:Y:S01]  /*862e0*/  LDL.LU R237, [R1+0x56c] ;  /* 0x00056c0001ed7983 */ /* 0x000f220000300800 */
[----:B--2---:R-:W-:-:S03]  /*862f0*/  ISETP.LT.AND P5, PT, R238, c[0x0][0x17c], !P0 ;  /* 0x00005f00ee007a0c */ /* 0x004fc600047a1270 */
[----:B------:R-:W2:Y:S01]  /*86300*/  LDL.LU R238, [R1+0x570] ;  /* 0x0005700001ee7983 */ /* 0x000ea20000300800 */
[----:B------:R-:W-:-:S03]  /*86310*/  ISETP.LT.AND P2, PT, R239, c[0x0][0x17c], !P0 ;  /* 0x00005f00ef007a0c */ /* 0x000fc60004741270 */
[----:B------:R-:W2:Y:S01]  /*86320*/  LDL.LU R239, [R1+0x574] ;  /* 0x0005740001ef7983 */ /* 0x000ea20000300800 */
[----:B------:R-:W-:-:S04]  /*86330*/  IMAD R7, R6, 0x2, R79 ;  /* 0x0000000206077824 */ /* 0x000fc800078e024f */
[C---:B------:R-:W-:Y:S01]  /*86340*/  IMAD R79, R6.reuse, 0x2, R7 ;  /* 0x00000002064f7824 */ /* 0x040fe200078e0207 */
[CC--:B-1----:R-:W-:Y:S01]  /*86350*/  LEA R2, P6, R7.reuse, R28.reuse, 0x2 ;  /* 0x0000001c07027211 */ /* 0x0c2fe200078c10ff */
[----:B------:R1:W-:Y:S03]  /*86360*/  @P3 STG.E [R76.64], R17 ;  /* 0x000000114c003986 */ /* 0x0003e6000c10190c */
[----:B------:R-:W-:Y:S01]  /*86370*/  LEA.HI.X.SX32 R3, R7, R29, 0x2, P6 ;  /* 0x0000001d07037211 */ /* 0x000fe200030f16ff */
[----:B------:R-:W-:Y:S01]  /*86380*/  IMAD R7, R6, 0x2, R79 ;  /* 0x0000000206077824 */ /* 0x000fe200078e024f */
[----:B---3--:R-:W-:-:S03]  /*86390*/  LEA R4, P3, R79, R28, 0x2 ;  /* 0x0000001c4f047211 */ /* 0x008fc600078610ff */
[C---:B------:R-:W-:Y:S01]  /*863a0*/  IMAD R13, R6.reuse, 0x2, R7 ;  /* 0x00000002060d7824 */ /* 0x040fe200078e0207 */
[-C--:B------:R-:W-:Y:S02]  /*863b0*/  LEA.HI.X.SX32 R5, R79, R29.reuse, 0x2, P3 ;  /* 0x0000001d4f057211 */ /* 0x080fe400018f16ff */
[CC--:B------:R-:W-:Y:S01]  /*863c0*/  LEA R8, P6, R7.reuse, R28.reuse, 0x2 ;  /* 0x0000001c07087211 */ /* 0x0c0fe200078c10ff */
[----:B------:R3:W-:Y:S03]  /*863d0*/  @P4 STG.E [R2.64], R21 ;  /* 0x0000001502004986 */ /* 0x0007e6000c10190c */
[----:B------:R-:W-:Y:S01]  /*863e0*/  LEA.HI.X.SX32 R9, R7, R29, 0x2, P6 ;  /* 0x0000001d07097211 */ /* 0x000fe200030f16ff */
[----:B------:R3:W-:Y:S01]  /*863f0*/  @P1 STG.E [R4.64], R25 ;  /* 0x0000001904001986 */ /* 0x0007e2000c10190c */
[----:B------:R-:W-:Y:S02]  /*86400*/  LEA R12, P1, R13, R28, 0x2 ;  /* 0x0000001c0d0c7211 */ /* 0x000fe400078210ff */
[----:B------:R-:W-:-:S02]  /*86410*/  LEA R7, R6, R13, 0x1 ;  /* 0x0000000d06077211 */ /* 0x000fc400078e08ff */
[----:B------:R-:W-:Y:S02]  /*86420*/  ISETP.LT.AND P4, PT, R240, c[0x0][0x17c], !P0 ;  /* 0x00005f00f0007a0c */ /* 0x000fe40004781270 */
[----:B------:R-:W2:Y:S01]  /*86430*/  LDL.LU R240, [R1+0x578] ;  /* 0x0005780001f07983 */ /* 0x000ea20000300800 */
[-C--:B------:R-:W-:Y:S01]  /*86440*/  LEA.HI.X.SX32 R13, R13, R29.reuse, 0x2, P1 ;  /* 0x0000001d0d0d7211 */ /* 0x080fe200008f16ff */
[----:B-1----:R-:W-:Y:S01]  /*86450*/  IMAD R17, R6, 0x2, R7 ;  /* 0x0000000206117824 */ /* 0x002fe200078e0207 */
[CC--:B---3--:R-:W-:Y:S01]  /*86460*/  LEA R2, P6, R7.reuse, R28.reuse, 0x2 ;  /* 0x0000001c07027211 */ /* 0x0c8fe200078c10ff */
[----:B------:R1:W-:Y:S03]  /*86470*/  @P5 STG.E [R8.64], R37 ;  /* 0x0000002508005986 */ /* 0x0003e6000c10190c */
[----:B------:R-:W-:Y:S01]  /*86480*/  LEA.HI.X.SX32 R3, R7, R29, 0x2, P6 ;  /* 0x0000001d07037211 */ /* 0x000fe200030f16ff */
[----:B------:R3:W-:Y:S01]  /*86490*/  @P2 STG.E [R12.64], R33 ;  /* 0x000000210c002986 */ /* 0x0007e2000c10190c */
[----:B------:R-:W-:-:S03]  /*864a0*/  LEA R4, P2, R17, R28, 0x2 ;  /* 0x0000001c11047211 */ /* 0x000fc600078410ff */
[----:B------:R1:W-:Y:S01]  /*864b0*/  @P4 STG.E [R2.64], R41 ;  /* 0x0000002902004986 */ /* 0x0003e2000c10190c */
[----:B------:R-:W-:-:S03]  /*864c0*/  ISETP.LT.AND P3, PT, R236, c[0x0][0x17c], !P0 ;  /* 0x00005f00ec007a0c */ /* 0x000fc60004761270 */
[----:B------:R-:W2:Y:S01]  /*864d0*/  LDL.LU R236, [R1+0x57c] ;  /* 0x00057c0001ec7983 */ /* 0x000ea20000300800 */
        /* <DEDUP_REMOVED lines=15> */
[----:B---3--:R-:W-:-:S04]  /*865d0*/  LEA R12, P3, R17, R28, 0x2 ;  /* 0x0000001c110c7211 */ /* 0x008fc800078610ff */
[-C--:B------:R-:W-:Y:S01]  /*865e0*/  LEA.HI.X.SX32 R13, R17, R29.reuse, 0x2, P3 ;  /* 0x0000001d110d7211 */ /* 0x080fe200018f16ff */
[C---:B------:R-:W-:Y:S01]  /*865f0*/  IMAD R17, R6.reuse, 0x2, R7 ;  /* 0x0000000206117824 */ /* 0x040fe200078e0207 */
[CC--:B------:R-:W-:Y:S01]  /*86600*/  LEA R2, P6, R7.reuse, R28.reuse, 0x2 ;  /* 0x0000001c07027211 */ /* 0x0c0fe200078c10ff */
[----:B------:R3:W-:Y:S03]  /*86610*/  @P5 STG.E [R8.64], R45 ;  /* 0x0000002d08005986 */ /* 0x0007e6000c10190c */
[----:B------:R-:W-:Y:S01]  /*86620*/  LEA.HI.X.SX32 R3, R7, R29, 0x2, P6 ;  /* 0x0000001d07037211 */ /* 0x000fe200030f16ff */
[----:B------:R3:W-:Y:S01]  /*86630*/  @P1 STG.E [R12.64], R53 ;  /* 0x000000350c001986 */ /* 0x0007e2000c10190c */
[----:B-1----:R-:W-:Y:S02]  /*86640*/  LEA R4, P1, R17, R28, 0x2 ;  /* 0x0000001c11047211 */ /* 0x002fe400078210ff */
[----:B------:R-:W-:-:S02]  /*86650*/  LEA R7, R6, R17, 0x1 ;  /* 0x0000001106077211 */ /* 0x000fc400078e08ff */
[----:B------:R-:W-:Y:S02]  /*86660*/  ISETP.LT.AND P5, PT, R240, c[0x0][0x17c], !P0 ;  /* 0x00005f00f0007a0c */ /* 0x000fe400047a1270 */
[----:B------:R-:W2:Y:S01]  /*86670*/  LDL.LU R240, [R1+0x590] ;  /* 0x0005900001f07983 */ /* 0x000ea20000300800 */
[-C--:B------:R-:W-:Y:S01]  /*86680*/  LEA.HI.X.SX32 R5, R17, R29.reuse, 0x2, P1 ;  /* 0x0000001d11057211 */ /* 0x080fe200008f16ff */
[----:B------:R-:W-:Y:S01]  /*86690*/  IMAD R17, R6, 0x2, R7 ;  /* 0x0000000206117824 */ /* 0x000fe200078e0207 */
        /* <DEDUP_REMOVED lines=124> */
[----:B------:R-:W5:Y:S01]  /*86e60*/  LDL.LU R239, [R1+0x5ec] ;  /* 0x0005ec0001ef7983 */ /* 0x000f620000300800 */
        /* <DEDUP_REMOVED lines=12> */
[----:B------:R-:W-:Y:S01]  /*86f30*/  @P1 STG.E [R12.64], R19 ;  /* 0x000000130c001986 */ /* 0x000fe2000c10190c */
[----:B-1----:R-:W-:Y:S02]  /*86f40*/  LEA R4, P1, R17, R28, 0x2 ;  /* 0x0000001c11047211 */ /* 0x002fe400078210ff */
[----:B------:R-:W-:-:S02]  /*86f50*/  LEA R7, R6, R17, 0x1 ;  /* 0x0000001106077211 */ /* 0x000fc400078e08ff */
[----:B------:R-:W-:Y:S02]  /*86f60*/  ISETP.LT.AND P5, PT, R240, c[0x0][0x17c], !P0 ;  /* 0x00005f00f0007a0c */ /* 0x000fe400047a1270 */
[-C--:B------:R-:W-:Y:S01]  /*86f70*/  LEA.HI.X.SX32 R5, R17, R29.reuse, 0x2, P1 ;  /* 0x0000001d11057211 */ /* 0x080fe200008f16ff */
[C---:B------:R-:W-:Y:S01]  /*86f80*/  IMAD R11, R6.reuse, 0x2, R7 ;  /* 0x00000002060b7824 */ /* 0x040fe200078e0207 */
[CC--:B---3--:R-:W-:Y:S01]  /*86f90*/  LEA R8, P6, R7.reuse, R28.reuse, 0x2 ;  /* 0x0000001c07087211 */ /* 0x0c8fe200078c10ff */
[----:B------:R1:W-:Y:S03]  /*86fa0*/  @P4 STG.E [R2.64], R23 ;  /* 0x0000001702004986 */ /* 0x0003e6000c10190c */
[----:B------:R-:W-:Y:S01]  /*86fb0*/  LEA.HI.X.SX32 R9, R7, R29, 0x2, P6 ;  /* 0x0000001d07097211 */ /* 0x000fe200030f16ff */
[----:B------:R3:W-:Y:S01]  /*86fc0*/  @P2 STG.E [R4.64], R27 ;  /* 0x0000001b04002986 */ /* 0x0007e2000c10190c */
[----:B------:R-:W-:Y:S01]  /*86fd0*/  LEA R10, P2, R11, R28, 0x2 ;  /* 0x0000001c0b0a7211 */ /* 0x000fe200078410ff */
[----:B------:R-:W-:-:S02]  /*86fe0*/  IMAD R7, R6, 0x2, R11 ;  /* 0x0000000206077824 */ /* 0x000fc400078e020b */
[----:B------:R-:W3:Y:S01]  /*86ff0*/  LDL.LU R240, [R1+0x5f0] ;  /* 0x0005f00001f07983 */ /* 0x000ee20000300800 */
[----:B------:R-:W-:Y:S02]  /*87000*/  LEA.HI.X.SX32 R11, R11, R29, 0x2, P2 ;  /* 0x0000001d0b0b7211 */ /* 0x000fe400010f16ff */
[----:B------:R-:W-:Y:S01]  /*87010*/  ISETP.LT.AND P3, PT, R236, c[0x0][0x17c], !P0 ;  /* 0x00005f00ec007a0c */ /* 0x000fe20004761270 */
[----:B------:R1:W-:Y:S04]  /*87020*/  @P5 STG.E [R8.64], R39 ;  /* 0x0000002708005986 */ /* 0x0003e8000c10190c */
[----:B------:R-:W3:Y:S01]  /*87030*/  LDL.LU R236, [R1+0x5f4] ;  /* 0x0005f40001ec7983 */ /* 0x000ee20000300800 */
[----:B----4-:R-:W-:-:S03]  /*87040*/  ISETP.LT.AND P1, PT, R237, c[0x0][0x17c], !P0 ;  /* 0x00005f00ed007a0c */ /* 0x010fc60004721270 */
[----:B------:R-:W4:Y:S01]  /*87050*/  LDL.LU R237, [R1+0x5f8] ;  /* 0x0005f80001ed7983 */ /* 0x000f220000300800 */
[----:B--2---:R-:W-:-:S03]  /*87060*/  ISETP.LT.AND P2, PT, R238, c[0x0][0x17c], !P0 ;  /* 0x00005f00ee007a0c */ /* 0x004fc60004741270 */
[----:B------:R-:W2:Y:S01]  /*87070*/  LDL.LU R238, [R1+0x5fc] ;  /* 0x0005fc0001ee7983 */ /* 0x000ea20000300800 */
[----:B-----5:R-:W-:-:S03]  /*87080*/  ISETP.LT.AND P5, PT, R239, c[0x0][0x17c], !P0 ;  /* 0x00005f00ef007a0c */ /* 0x020fc600047a1270 */
[----:B------:R-:W5:Y:S01]  /*87090*/  LDL.LU R239, [R1+0x2dc] ;  /* 0x0002dc0001ef7983 */ /* 0x000f620000300800 */
[----:B-1----:R-:W-:Y:S01]  /*870a0*/  LEA R2, P6, R7, R28, 0x2 ;  /* 0x0000001c07027211 */ /* 0x002fe200078c10ff */
[----:B------:R-:W-:-:S03]  /*870b0*/  IMAD R13, R6, 0x2, R7 ;  /* 0x00000002060d7824 */ /* 0x000fc600078e0207 */
[-C--:B------:R-:W-:Y:S01]  /*870c0*/  LEA.HI.X.SX32 R3, R7, R29.reuse, 0x2, P6 ;  /* 0x0000001d07037211 */ /* 0x080fe200030f16ff */
[C---:B------:R-:W-:Y:S01]  /*870d0*/  IMAD R7, R6.reuse, 0x2, R13 ;  /* 0x0000000206077824 */ /* 0x040fe200078e020d */
[----:B------:R1:W-:Y:S01]  /*870e0*/  @P3 STG.E [R10.64], R35 ;  /* 0x000000230a003986 */ /* 0x0003e2000c10190c */
[C---:B---3--:R-:W-:Y:S02]  /*870f0*/  LEA R4, P3, R13.reuse, R28, 0x2 ;  /* 0x0000001c0d047211 */ /* 0x048fe400078610ff */
[----:B------:R-:W-:Y:S01]  /*87100*/  IMAD R15, R6, 0x2, R7 ;  /* 0x00000002060f7824 */ /* 0x000fe200078e0207 */
[----:B------:R-:W-:Y:S02]  /*87110*/  ISETP.LT.AND P4, PT, R244, c[0x0][0x17c], !P0 ;  /* 0x00005f00f4007a0c */ /* 0x000fe40004781270 */
[----:B------:R-:W-:Y:S02]  /*87120*/  LEA.HI.X.SX32 R5, R13, R29, 0x2, P3 ;  /* 0x0000001d0d057211 */ /* 0x000fe400018f16ff */
[----:B------:R-:W-:-:S02]  /*87130*/  LEA R13, R6, R15, 0x1 ;  /* 0x0000000f060d7211 */ /* 0x000fc400078e08ff */
[----:B------:R-:W-:-:S03]  /*87140*/  LEA R8, P6, R7, R28, 0x2 ;  /* 0x0000001c07087211 */ /* 0x000fc600078c10ff */
[----:B------:R-:W-:Y:S01]  /*87150*/  IMAD R17, R6, 0x2, R13 ;  /* 0x0000000206117824 */ /* 0x000fe200078e020d */
[----:B------:R-:W-:-:S03]  /*87160*/  LEA.HI.X.SX32 R9, R7, R29, 0x2, P6 ;  /* 0x0000001d07097211 */ /* 0x000fc600030f16ff */
[C---:B------:R-:W-:Y:S01]  /*87170*/  IMAD R7, R6.reuse, 0x2, R17 ;  /* 0x0000000206077824 */ /* 0x040fe200078e0211 */
[----:B------:R3:W-:Y:S03]  /*87180*/  @P4 STG.E [R2.64], R43 ;  /* 0x0000002b02004986 */ /* 0x0007e6000c10190c */
[----:B------:R-:W-:Y:S01]  /*87190*/  IMAD R19, R6, 0x2, R7 ;  /* 0x0000000206137824 */ /* 0x000fe200078e0207 */
[----:B------:R3:W-:Y:S01]  /*871a0*/  @P1 STG.E [R4.64], R51 ;  /* 0x0000003304001986 */ /* 0x0007e2000c10190c */
[----:B-1----:R-:W-:-:S03]  /*871b0*/  LEA R10, P1, R15, R28, 0x2 ;  /* 0x0000001c0f0a7211 */ /* 0x002fc600078210ff */
[----:B------:R1:W-:Y:S01]  /*871c0*/  @P2 STG.E [R8.64], R47 ;  /* 0x0000002f08002986 */ /* 0x0003e2000c10190c */
[-C--:B------:R-:W-:Y:S01]  /*871d0*/  LEA.HI.X.SX32 R11, R15, R29.reuse, 0x2, P1 ;  /* 0x0000001d0f0b7211 */ /* 0x080fe200008f16ff */
[----:B------:R-:W-:Y:S01]  /*871e0*/  IMAD R0, R6, 0x2, R19 ;  /* 0x0000000206007824 */ /* 0x000fe200078e0213 */
[-C--:B------:R-:W-:Y:S02]  /*871f0*/  LEA R12, P6, R17, R28.reuse, 0x2 ;  /* 0x0000001c110c7211 */ /* 0x080fe400078c10ff */
[-C--:B---3--:R-:W-:Y:S02]  /*87200*/  LEA R2, P2, R13, R28.reuse, 0x2 ;  /* 0x0000001c0d027211 */ /* 0x088fe400078410ff */
[----:B------:R-:W-:Y:S02]  /*87210*/  LEA R6, P1, R7, R28, 0x2 ;  /* 0x0000001c07067211 */ /* 0x000fe400078210ff */
[----:B------:R-:W-:Y:S02]  /*87220*/  ISETP.LT.AND P4, PT, R240, c[0x0][0x17c], !P0 ;  /* 0x00005f00f0007a0c */ /* 0x000fe40004781270 */
[----:B------:R-:W-:-:S02]  /*87230*/  LEA.HI.X.SX32 R3, R13, R29, 0x2, P2 ;  /* 0x0000001d0d037211 */ /* 0x000fc400010f16ff */
[-C--:B------:R-:W-:Y:S02]  /*87240*/  LEA.HI.X.SX32 R13, R17, R29.reuse, 0x2, P6 ;  /* 0x0000001d110d7211 */ /* 0x080fe400030f16ff */
[----:B------:R-:W-:Y:S02]  /*87250*/  ISETP.LT.AND P3, PT, R236, c[0x0][0x17c], !P0 ;  /* 0x00005f00ec007a0c */ /* 0x000fe40004761270 */
[CC--:B------:R-:W-:Y:S02]  /*87260*/  LEA R4, P6, R0.reuse, R28.reuse, 0x2 ;  /* 0x0000001c00047211 */ /* 0x0c0fe400078c10ff */
[-C--:B------:R-:W-:Y:S02]  /*87270*/  LEA.HI.X.SX32 R7, R7, R29.reuse, 0x2, P1 ;  /* 0x0000001d07077211 */ /* 0x080fe400008f16ff */
[-C--:B------:R-:W-:Y:S02]  /*87280*/  LEA.HI.X.SX32 R5, R0, R29.reuse, 0x2, P6 ;  /* 0x0000001d00057211 */ /* 0x080fe400030f16ff */
[C---:B------:R-:W-:Y:S01]  /*87290*/  LEA R28, P6, R19.reuse, R28, 0x2 ;  /* 0x0000001c131c7211 */ /* 0x040fe200078c10ff */
[----:B------:R1:W-:Y:S03]  /*872a0*/  @P5 STG.E [R10.64], R55 ;  /* 0x000000370a005986 */ /* 0x0003e6000c10190c */
[----:B------:R-:W-:-:S02]  /*872b0*/  LEA.HI.X.SX32 R29, R19, R29, 0x2, P6 ;  /* 0x0000001d131d7211 */ /* 0x000fc400030f16ff */
[----:B----4-:R-:W-:Y:S01]  /*872c0*/  ISETP.LT.AND P2, PT, R237, c[0x0][0x17c], !P0 ;  /* 0x00005f00ed007a0c */ /* 0x010fe20004741270 */
[----:B------:R1:W-:Y:S04]  /*872d0*/  @P4 STG.E [R2.64], R59 ;  /* 0x0000003b02004986 */ /* 0x0003e8000c10190c */
[----:B------:R1:W-:Y:S08]  /*872e0*/  @P3 STG.E [R12.64], R63 ;  /* 0x0000003f0c003986 */ /* 0x0003f0000c10190c */
[----:B------:R1:W-:Y:S01]  /*872f0*/  @P2 STG.E [R6.64], R67 ;  /* 0x0000004306002986 */ /* 0x0003e2000c10190c */
[----:B--2---:R-:W-:-:S02]  /*87300*/  ISETP.LT.AND P1, PT, R238, c[0x0][0x17c], !P0 ;  /* 0x00005f00ee007a0c */ /* 0x004fc40004721270 */
[----:B-----5:R-:W-:-:S11]  /*87310*/  ISETP.LT.AND P0, PT, R239, c[0x0][0x17c], !P0 ;  /* 0x00005f00ef007a0c */ /* 0x020fd60004701270 */
[----:B------:R1:W-:Y:S02]  /*87320*/  @P1 STG.E [R28.64], R71 ;  /* 0x000000471c001986 */ /* 0x0003e4000c10190c */
[----:B------:R-:W-:Y:S05]  /*87330*/  @!P0 EXIT ;  /* 0x000000000000894d */ /* 0x000fea0003800000 */
[----:B------:R-:W-:Y:S01]  /*87340*/  STG.E [R4.64], R75 ;  /* 0x0000004b04007986 */ /* 0x000fe2000c10190c */
[----:B------:R-:W-:Y:S05]  /*87350*/  EXIT ;  /* 0x000000000000794d */ /* 0x000fea0003800000 */
.L_x_2:
[----:B------:R-:W-:-:S00]  /*87360*/  BRA `(.L_x_2) ;  /* 0xfffffff000007947 */ /* 0x000fc0000383ffff */
[----:B------:R-:W-:-:S00]  /*87370*/  NOP ;  /* 0x0000000000007918 */ /* 0x000fc00000000000 */
        /* <DEDUP_REMOVED lines=8> */
.L_x_3:


//--------------------- .nv.shared.matmul_kernel  --------------------------
	.section	.nv.shared.matmul_kernel,"aw",@nobits
	.sectionflags	@""
	.align	16
